//
// Generated by NVIDIA NVVM Compiler
//
// Compiler Build ID: CL-36424714
// Cuda compilation tools, release 13.0, V13.0.88
// Based on NVVM 20.0.0
//

.version 9.0
.target sm_100
.address_size 64

	// .globl	_Z22filterDetectionsKernelPKfP15DetectionResultPiiiiiifPfi
// _ZZN3cub18CUB_300001_SM_10006detail10merge_sort30DeviceMergeSortBlockSortKernelINS2_10policy_hubIN6thrust24THRUST_300001_SM_1000_NS10device_ptrI15DetectionResultEEE9Policy600ES9_PNS0_8NullTypeES9_SD_j22DetectionResultCompareS8_SC_EEvbT0_T1_T2_T3_T4_PT6_PT7_T5_NS1_7vsmem_tEE19static_temp_storage has been demoted
// _ZZN3cub18CUB_300001_SM_10006detail10merge_sort26DeviceMergeSortMergeKernelINS2_10policy_hubIN6thrust24THRUST_300001_SM_1000_NS10device_ptrI15DetectionResultEEE9Policy600ES9_PNS0_8NullTypeES9_SD_j22DetectionResultCompareS8_SC_EEvbT2_T3_T4_PT6_PT7_T5_PSH_SH_NS1_7vsmem_tEE19static_temp_storage has been demoted
// _ZZN3cub18CUB_300001_SM_10006detail10merge_sort30DeviceMergeSortBlockSortKernelINS2_10policy_hubIN6thrust24THRUST_300001_SM_1000_NS10device_ptrI15DetectionResultEEE9Policy600ES9_PNS0_8NullTypeES9_SD_m22DetectionResultCompareS8_SC_EEvbT0_T1_T2_T3_T4_PT6_PT7_T5_NS1_7vsmem_tEE19static_temp_storage has been demoted
// _ZZN3cub18CUB_300001_SM_10006detail10merge_sort26DeviceMergeSortMergeKernelINS2_10policy_hubIN6thrust24THRUST_300001_SM_1000_NS10device_ptrI15DetectionResultEEE9Policy600ES9_PNS0_8NullTypeES9_SD_m22DetectionResultCompareS8_SC_EEvbT2_T3_T4_PT6_PT7_T5_PSH_SH_NS1_7vsmem_tEE19static_temp_storage has been demoted
.global .align 1 .b8 _ZN34_INTERNAL_cfe2ffc9_4_k_cu_d02b43124cuda3std3__45__cpo5beginE[1];
.global .align 1 .b8 _ZN34_INTERNAL_cfe2ffc9_4_k_cu_d02b43124cuda3std3__45__cpo3endE[1];
.global .align 1 .b8 _ZN34_INTERNAL_cfe2ffc9_4_k_cu_d02b43124cuda3std3__45__cpo6cbeginE[1];
.global .align 1 .b8 _ZN34_INTERNAL_cfe2ffc9_4_k_cu_d02b43124cuda3std3__45__cpo4cendE[1];
.global .align 1 .b8 _ZN34_INTERNAL_cfe2ffc9_4_k_cu_d02b43124cuda3std3__45__cpo6rbeginE[1];
.global .align 1 .b8 _ZN34_INTERNAL_cfe2ffc9_4_k_cu_d02b43124cuda3std3__45__cpo4rendE[1];
.global .align 1 .b8 _ZN34_INTERNAL_cfe2ffc9_4_k_cu_d02b43124cuda3std3__45__cpo7crbeginE[1];
.global .align 1 .b8 _ZN34_INTERNAL_cfe2ffc9_4_k_cu_d02b43124cuda3std3__45__cpo5crendE[1];
.global .align 1 .b8 _ZN34_INTERNAL_cfe2ffc9_4_k_cu_d02b43124cuda3std3__436_GLOBAL__N__cfe2ffc9_4_k_cu_d02b43126ignoreE[1];
.global .align 1 .b8 _ZN34_INTERNAL_cfe2ffc9_4_k_cu_d02b43124cuda3std3__419piecewise_constructE[1];
.global .align 1 .b8 _ZN34_INTERNAL_cfe2ffc9_4_k_cu_d02b43124cuda3std3__48in_placeE[1];
.global .align 1 .b8 _ZN34_INTERNAL_cfe2ffc9_4_k_cu_d02b43124cuda3std3__420unreachable_sentinelE[1];
.global .align 1 .b8 _ZN34_INTERNAL_cfe2ffc9_4_k_cu_d02b43124cuda3std3__47nulloptE[1];
.global .align 1 .b8 _ZN34_INTERNAL_cfe2ffc9_4_k_cu_d02b43124cuda3std3__48unexpectE[1];
.global .align 1 .b8 _ZN34_INTERNAL_cfe2ffc9_4_k_cu_d02b43124cuda3std6ranges3__45__cpo4swapE[1];
.global .align 1 .b8 _ZN34_INTERNAL_cfe2ffc9_4_k_cu_d02b43124cuda3std6ranges3__45__cpo9iter_moveE[1];
.global .align 1 .b8 _ZN34_INTERNAL_cfe2ffc9_4_k_cu_d02b43124cuda3std6ranges3__45__cpo5beginE[1];
.global .align 1 .b8 _ZN34_INTERNAL_cfe2ffc9_4_k_cu_d02b43124cuda3std6ranges3__45__cpo3endE[1];
.global .align 1 .b8 _ZN34_INTERNAL_cfe2ffc9_4_k_cu_d02b43124cuda3std6ranges3__45__cpo6cbeginE[1];
.global .align 1 .b8 _ZN34_INTERNAL_cfe2ffc9_4_k_cu_d02b43124cuda3std6ranges3__45__cpo4cendE[1];
.global .align 1 .b8 _ZN34_INTERNAL_cfe2ffc9_4_k_cu_d02b43124cuda3std6ranges3__45__cpo7advanceE[1];
.global .align 1 .b8 _ZN34_INTERNAL_cfe2ffc9_4_k_cu_d02b43124cuda3std6ranges3__45__cpo9iter_swapE[1];
.global .align 1 .b8 _ZN34_INTERNAL_cfe2ffc9_4_k_cu_d02b43124cuda3std6ranges3__45__cpo4nextE[1];
.global .align 1 .b8 _ZN34_INTERNAL_cfe2ffc9_4_k_cu_d02b43124cuda3std6ranges3__45__cpo4prevE[1];
.global .align 1 .b8 _ZN34_INTERNAL_cfe2ffc9_4_k_cu_d02b43124cuda3std6ranges3__45__cpo4dataE[1];
.global .align 1 .b8 _ZN34_INTERNAL_cfe2ffc9_4_k_cu_d02b43124cuda3std6ranges3__45__cpo5cdataE[1];
.global .align 1 .b8 _ZN34_INTERNAL_cfe2ffc9_4_k_cu_d02b43124cuda3std6ranges3__45__cpo4sizeE[1];
.global .align 1 .b8 _ZN34_INTERNAL_cfe2ffc9_4_k_cu_d02b43124cuda3std6ranges3__45__cpo5ssizeE[1];
.global .align 1 .b8 _ZN34_INTERNAL_cfe2ffc9_4_k_cu_d02b43124cuda3std6ranges3__45__cpo8distanceE[1];
.global .align 1 .b8 _ZN34_INTERNAL_cfe2ffc9_4_k_cu_d02b43126thrust24THRUST_300001_SM_1000_NS8cuda_cub3parE[1];
.global .align 1 .b8 _ZN34_INTERNAL_cfe2ffc9_4_k_cu_d02b43126thrust24THRUST_300001_SM_1000_NS8cuda_cub10par_nosyncE[1];
.global .align 1 .b8 _ZN34_INTERNAL_cfe2ffc9_4_k_cu_d02b43126thrust24THRUST_300001_SM_1000_NS6system6detail10sequential3seqE[1];
.global .align 1 .b8 _ZN34_INTERNAL_cfe2ffc9_4_k_cu_d02b43126thrust24THRUST_300001_SM_1000_NS6system3cpp3parE[1];
.global .align 1 .b8 _ZN34_INTERNAL_cfe2ffc9_4_k_cu_d02b43126thrust24THRUST_300001_SM_1000_NS12placeholders2_1E[1];
.global .align 1 .b8 _ZN34_INTERNAL_cfe2ffc9_4_k_cu_d02b43126thrust24THRUST_300001_SM_1000_NS12placeholders2_2E[1];
.global .align 1 .b8 _ZN34_INTERNAL_cfe2ffc9_4_k_cu_d02b43126thrust24THRUST_300001_SM_1000_NS12placeholders2_3E[1];
.global .align 1 .b8 _ZN34_INTERNAL_cfe2ffc9_4_k_cu_d02b43126thrust24THRUST_300001_SM_1000_NS12placeholders2_4E[1];
.global .align 1 .b8 _ZN34_INTERNAL_cfe2ffc9_4_k_cu_d02b43126thrust24THRUST_300001_SM_1000_NS12placeholders2_5E[1];
.global .align 1 .b8 _ZN34_INTERNAL_cfe2ffc9_4_k_cu_d02b43126thrust24THRUST_300001_SM_1000_NS12placeholders2_6E[1];
.global .align 1 .b8 _ZN34_INTERNAL_cfe2ffc9_4_k_cu_d02b43126thrust24THRUST_300001_SM_1000_NS12placeholders2_7E[1];
.global .align 1 .b8 _ZN34_INTERNAL_cfe2ffc9_4_k_cu_d02b43126thrust24THRUST_300001_SM_1000_NS12placeholders2_8E[1];
.global .align 1 .b8 _ZN34_INTERNAL_cfe2ffc9_4_k_cu_d02b43126thrust24THRUST_300001_SM_1000_NS12placeholders2_9E[1];
.global .align 1 .b8 _ZN34_INTERNAL_cfe2ffc9_4_k_cu_d02b43126thrust24THRUST_300001_SM_1000_NS12placeholders3_10E[1];
.global .align 1 .b8 _ZN34_INTERNAL_cfe2ffc9_4_k_cu_d02b43126thrust24THRUST_300001_SM_1000_NS3seqE[1];
.global .align 1 .b8 _ZN34_INTERNAL_cfe2ffc9_4_k_cu_d02b43126thrust24THRUST_300001_SM_1000_NS6deviceE[1];

.visible .entry _Z22filterDetectionsKernelPKfP15DetectionResultPiiiiiifPfi(
	.param .u64 .ptr .align 1 _Z22filterDetectionsKernelPKfP15DetectionResultPiiiiiifPfi_param_0,
	.param .u64 .ptr .align 1 _Z22filterDetectionsKernelPKfP15DetectionResultPiiiiiifPfi_param_1,
	.param .u64 .ptr .align 1 _Z22filterDetectionsKernelPKfP15DetectionResultPiiiiiifPfi_param_2,
	.param .u32 _Z22filterDetectionsKernelPKfP15DetectionResultPiiiiiifPfi_param_3,
	.param .u32 _Z22filterDetectionsKernelPKfP15DetectionResultPiiiiiifPfi_param_4,
	.param .u32 _Z22filterDetectionsKernelPKfP15DetectionResultPiiiiiifPfi_param_5,
	.param .u32 _Z22filterDetectionsKernelPKfP15DetectionResultPiiiiiifPfi_param_6,
	.param .u32 _Z22filterDetectionsKernelPKfP15DetectionResultPiiiiiifPfi_param_7,
	.param .f32 _Z22filterDetectionsKernelPKfP15DetectionResultPiiiiiifPfi_param_8,
	.param .u64 .ptr .align 1 _Z22filterDetectionsKernelPKfP15DetectionResultPiiiiiifPfi_param_9,
	.param .u32 _Z22filterDetectionsKernelPKfP15DetectionResultPiiiiiifPfi_param_10
)
{
	.reg .pred 	%p<54>;
	.reg .b32 	%r<55>;
	.reg .b32 	%f<72>;
	.reg .b64 	%rd<31>;

	ld.param.u64 	%rd4, [_Z22filterDetectionsKernelPKfP15DetectionResultPiiiiiifPfi_param_0];
	ld.param.u64 	%rd5, [_Z22filterDetectionsKernelPKfP15DetectionResultPiiiiiifPfi_param_1];
	ld.param.u64 	%rd6, [_Z22filterDetectionsKernelPKfP15DetectionResultPiiiiiifPfi_param_2];
	ld.param.u32 	%r20, [_Z22filterDetectionsKernelPKfP15DetectionResultPiiiiiifPfi_param_3];
	ld.param.u32 	%r21, [_Z22filterDetectionsKernelPKfP15DetectionResultPiiiiiifPfi_param_4];
	ld.param.u32 	%r22, [_Z22filterDetectionsKernelPKfP15DetectionResultPiiiiiifPfi_param_5];
	ld.param.u32 	%r23, [_Z22filterDetectionsKernelPKfP15DetectionResultPiiiiiifPfi_param_6];
	ld.param.u32 	%r24, [_Z22filterDetectionsKernelPKfP15DetectionResultPiiiiiifPfi_param_7];
	ld.param.f32 	%f22, [_Z22filterDetectionsKernelPKfP15DetectionResultPiiiiiifPfi_param_8];
	ld.param.u64 	%rd7, [_Z22filterDetectionsKernelPKfP15DetectionResultPiiiiiifPfi_param_9];
	ld.param.u32 	%r25, [_Z22filterDetectionsKernelPKfP15DetectionResultPiiiiiifPfi_param_10];
	mov.u32 	%r26, %ctaid.x;
	mov.u32 	%r27, %ntid.x;
	mov.u32 	%r28, %tid.x;
	mad.lo.s32 	%r1, %r26, %r27, %r28;
	mul.lo.s32 	%r29, %r22, %r20;
	setp.ge.s32 	%p1, %r1, %r29;
	@%p1 bra 	$L__BB0_23;
	div.s32 	%r2, %r1, %r22;
	mul.lo.s32 	%r30, %r2, %r22;
	sub.s32 	%r3, %r1, %r30;
	setp.ge.s32 	%p2, %r2, %r20;
	setp.lt.s32 	%p3, %r22, 0;
	or.pred  	%p4, %p3, %p2;
	@%p4 bra 	$L__BB0_23;
	setp.eq.s32 	%p5, %r20, 1;
	mul.lo.s32 	%r31, %r2, 5;
	selp.b32 	%r4, 0, %r31, %p5;
	add.s32 	%r32, %r4, 4;
	mul.lo.s32 	%r33, %r20, 5;
	setp.ge.s32 	%p6, %r32, %r33;
	@%p6 bra 	$L__BB0_23;
	cvta.to.global.u64 	%rd8, %rd7;
	mul.wide.s32 	%rd9, %r4, 4;
	add.s64 	%rd10, %rd8, %rd9;
	ld.global.f32 	%f1, [%rd10];
	ld.global.f32 	%f2, [%rd10+4];
	ld.global.f32 	%f3, [%rd10+8];
	ld.global.f32 	%f23, [%rd10+12];
	ld.global.f32 	%f24, [%rd10+16];
	min.f32 	%f25, %f1, %f23;
	min.f32 	%f26, %f25, %f24;
	setp.le.f32 	%p7, %f26, 0f00000000;
	@%p7 bra 	$L__BB0_23;
	setp.eq.s32 	%p8, %r20, 1;
	mul.lo.s32 	%r34, %r22, %r21;
	mul.lo.s32 	%r35, %r34, %r2;
	selp.b32 	%r5, 0, %r35, %p8;
	mul.lo.s32 	%r6, %r34, %r20;
	shl.b32 	%r36, %r22, 2;
	add.s32 	%r37, %r3, %r36;
	add.s32 	%r38, %r37, %r5;
	setp.ge.s32 	%p9, %r38, %r6;
	@%p9 bra 	$L__BB0_23;
	add.s32 	%r7, %r5, %r3;
	cvta.to.global.u64 	%rd11, %rd4;
	mul.wide.s32 	%rd12, %r7, 4;
	add.s64 	%rd1, %rd11, %rd12;
	ld.global.f32 	%f6, [%rd1];
	mul.wide.u32 	%rd2, %r22, 4;
	add.s64 	%rd13, %rd1, %rd2;
	ld.global.f32 	%f7, [%rd13];
	add.s64 	%rd14, %rd13, %rd2;
	ld.global.f32 	%f8, [%rd14];
	add.s64 	%rd15, %rd14, %rd2;
	ld.global.f32 	%f9, [%rd15];
	abs.f32 	%f27, %f6;
	setp.nan.f32 	%p10, %f27, %f27;
	abs.f32 	%f28, %f7;
	setp.nan.f32 	%p11, %f28, %f28;
	or.pred  	%p12, %p10, %p11;
	abs.f32 	%f30, %f8;
	setp.nan.f32 	%p13, %f30, %f30;
	or.pred  	%p14, %p12, %p13;
	abs.f32 	%f32, %f9;
	setp.nan.f32 	%p15, %f32, %f32;
	or.pred  	%p16, %p14, %p15;
	setp.eq.f32 	%p17, %f27, 0f7F800000;
	or.pred  	%p18, %p16, %p17;
	setp.eq.f32 	%p19, %f28, 0f7F800000;
	or.pred  	%p20, %p18, %p19;
	setp.eq.f32 	%p21, %f30, 0f7F800000;
	or.pred  	%p22, %p20, %p21;
	setp.eq.f32 	%p23, %f32, 0f7F800000;
	or.pred  	%p24, %p22, %p23;
	@%p24 bra 	$L__BB0_23;
	setp.lt.s32 	%p25, %r23, 1;
	mov.b32 	%r53, 0;
	mov.f32 	%f71, 0f00000000;
	@%p25 bra 	$L__BB0_10;
	mov.f32 	%f71, 0f00000000;
	mov.b32 	%r51, 0;
	mov.u32 	%r53, %r51;
$L__BB0_8:
	add.s32 	%r41, %r51, 4;
	mul.lo.s32 	%r10, %r41, %r22;
	add.s32 	%r42, %r7, %r10;
	setp.ge.s32 	%p26, %r42, %r6;
	@%p26 bra 	$L__BB0_10;
	mul.wide.s32 	%rd16, %r10, 4;
	add.s64 	%rd17, %rd1, %rd16;
	ld.global.f32 	%f36, [%rd17];
	abs.f32 	%f38, %f36;
	setp.ne.f32 	%p27, %f38, 0f7F800000;
	setp.gt.f32 	%p28, %f36, %f71;
	and.pred  	%p29, %p27, %p28;
	selp.f32 	%f71, %f36, %f71, %p29;
	selp.b32 	%r53, %r51, %r53, %p29;
	add.s32 	%r51, %r51, 1;
	setp.ne.s32 	%p30, %r51, %r23;
	@%p30 bra 	$L__BB0_8;
$L__BB0_10:
	setp.lt.f32 	%p31, %f71, %f22;
	@%p31 bra 	$L__BB0_23;
	min.f32 	%f39, %f8, %f9;
	setp.le.f32 	%p32, %f39, 0f00000000;
	@%p32 bra 	$L__BB0_23;
	mul.f32 	%f40, %f8, 0f3F000000;
	sub.f32 	%f41, %f6, %f40;
	sub.f32 	%f42, %f41, %f3;
	div.rn.f32 	%f43, %f42, %f1;
	mul.f32 	%f44, %f9, 0f3F000000;
	sub.f32 	%f45, %f7, %f44;
	sub.f32 	%f46, %f45, %f2;
	div.rn.f32 	%f47, %f46, %f1;
	add.f32 	%f48, %f6, %f40;
	sub.f32 	%f49, %f48, %f3;
	div.rn.f32 	%f50, %f49, %f1;
	add.f32 	%f51, %f7, %f44;
	sub.f32 	%f52, %f51, %f2;
	div.rn.f32 	%f53, %f52, %f1;
	min.f32 	%f54, %f43, %f23;
	max.f32 	%f13, %f54, 0f00000000;
	min.f32 	%f55, %f47, %f24;
	max.f32 	%f14, %f55, 0f00000000;
	min.f32 	%f56, %f50, %f23;
	max.f32 	%f15, %f56, 0f00000000;
	min.f32 	%f57, %f53, %f24;
	max.f32 	%f16, %f57, 0f00000000;
	sub.f32 	%f58, %f15, %f13;
	sub.f32 	%f60, %f16, %f14;
	min.f32 	%f62, %f58, %f60;
	setp.lt.f32 	%p33, %f62, 0f3F800000;
	setp.gt.f32 	%p34, %f58, %f23;
	setp.gt.f32 	%p35, %f60, %f24;
	or.pred  	%p36, %p34, %p35;
	or.pred  	%p37, %p36, %p33;
	@%p37 bra 	$L__BB0_23;
	cvta.to.global.u64 	%rd18, %rd6;
	atom.global.add.u32 	%r14, [%rd18], 1;
	setp.ge.s32 	%p38, %r14, %r25;
	@%p38 bra 	$L__BB0_23;
	cvta.to.global.u64 	%rd19, %rd5;
	mul.wide.s32 	%rd20, %r14, 240;
	add.s64 	%rd3, %rd19, %rd20;
	st.global.v4.f32 	[%rd3], {%f13, %f14, %f15, %f16};
	mov.b32 	%r43, %f71;
	st.global.v2.u32 	[%rd3+16], {%r43, %r53};
	setp.lt.s32 	%p39, %r24, 1;
	@%p39 bra 	$L__BB0_23;
	add.s32 	%r15, %r23, 4;
	mov.b32 	%r54, 0;
	shl.b32 	%r47, %r22, 1;
$L__BB0_16:
	mul.lo.s32 	%r17, %r54, 3;
	add.s32 	%r45, %r15, %r17;
	mul.lo.s32 	%r18, %r45, %r22;
	add.s32 	%r46, %r7, %r18;
	add.s32 	%r48, %r46, %r47;
	setp.ge.s32 	%p40, %r48, %r6;
	@%p40 bra 	$L__BB0_23;
	mul.wide.s32 	%rd21, %r18, 4;
	add.s64 	%rd22, %rd1, %rd21;
	ld.global.f32 	%f17, [%rd22];
	add.s64 	%rd23, %rd22, %rd2;
	ld.global.f32 	%f18, [%rd23];
	add.s64 	%rd24, %rd23, %rd2;
	ld.global.f32 	%f19, [%rd24];
	abs.f32 	%f63, %f17;
	setp.num.f32 	%p41, %f63, %f63;
	abs.f32 	%f64, %f18;
	setp.num.f32 	%p42, %f64, %f64;
	and.pred  	%p43, %p41, %p42;
	abs.f32 	%f66, %f19;
	setp.num.f32 	%p44, %f66, %f66;
	and.pred  	%p45, %p43, %p44;
	setp.neu.f32 	%p46, %f63, 0f7F800000;
	and.pred  	%p47, %p45, %p46;
	setp.neu.f32 	%p48, %f64, 0f7F800000;
	and.pred  	%p49, %p47, %p48;
	setp.neu.f32 	%p50, %f66, 0f7F800000;
	and.pred  	%p51, %p49, %p50;
	@%p51 bra 	$L__BB0_19;
	mul.wide.u32 	%rd25, %r17, 4;
	add.s64 	%rd26, %rd3, %rd25;
	mov.b32 	%r49, 0;
	st.global.u32 	[%rd26+24], %r49;
	st.global.u32 	[%rd26+28], %r49;
	st.global.u32 	[%rd26+32], %r49;
	bra.uni 	$L__BB0_22;
$L__BB0_19:
	sub.f32 	%f20, %f17, %f3;
	sub.f32 	%f21, %f18, %f2;
	setp.geu.f32 	%p52, %f19, 0f3DCCCCCD;
	@%p52 bra 	$L__BB0_21;
	mul.wide.u32 	%rd29, %r17, 4;
	add.s64 	%rd30, %rd3, %rd29;
	mov.b32 	%r50, 0;
	st.global.u32 	[%rd30+24], %r50;
	st.global.u32 	[%rd30+28], %r50;
	st.global.u32 	[%rd30+32], %r50;
	bra.uni 	$L__BB0_22;
$L__BB0_21:
	mul.wide.u32 	%rd27, %r17, 4;
	add.s64 	%rd28, %rd3, %rd27;
	div.rn.f32 	%f68, %f20, %f1;
	st.global.f32 	[%rd28+24], %f68;
	div.rn.f32 	%f69, %f21, %f1;
	st.global.f32 	[%rd28+28], %f69;
	st.global.f32 	[%rd28+32], %f19;
$L__BB0_22:
	add.s32 	%r54, %r54, 1;
	setp.ne.s32 	%p53, %r54, %r24;
	@%p53 bra 	$L__BB0_16;
$L__BB0_23:
	ret;

}
	// .globl	_Z9nmsKernelPK15DetectionResultPiS2_if
.visible .entry _Z9nmsKernelPK15DetectionResultPiS2_if(
	.param .u64 .ptr .align 1 _Z9nmsKernelPK15DetectionResultPiS2_if_param_0,
	.param .u64 .ptr .align 1 _Z9nmsKernelPK15DetectionResultPiS2_if_param_1,
	.param .u64 .ptr .align 1 _Z9nmsKernelPK15DetectionResultPiS2_if_param_2,
	.param .u32 _Z9nmsKernelPK15DetectionResultPiS2_if_param_3,
	.param .f32 _Z9nmsKernelPK15DetectionResultPiS2_if_param_4
)
{
	.reg .pred 	%p<13>;
	.reg .b32 	%r<17>;
	.reg .b32 	%f<27>;
	.reg .b64 	%rd<15>;

	ld.param.u64 	%rd5, [_Z9nmsKernelPK15DetectionResultPiS2_if_param_0];
	ld.param.u64 	%rd6, [_Z9nmsKernelPK15DetectionResultPiS2_if_param_1];
	ld.param.u64 	%rd7, [_Z9nmsKernelPK15DetectionResultPiS2_if_param_2];
	ld.param.u32 	%r7, [_Z9nmsKernelPK15DetectionResultPiS2_if_param_3];
	ld.param.f32 	%f13, [_Z9nmsKernelPK15DetectionResultPiS2_if_param_4];
	cvta.to.global.u64 	%rd1, %rd5;
	cvta.to.global.u64 	%rd2, %rd6;
	cvta.to.global.u64 	%rd3, %rd7;
	mov.u32 	%r8, %ctaid.x;
	mov.u32 	%r9, %ntid.x;
	mov.u32 	%r10, %tid.x;
	mad.lo.s32 	%r1, %r8, %r9, %r10;
	setp.ge.s32 	%p1, %r1, %r7;
	@%p1 bra 	$L__BB1_11;
	setp.lt.s32 	%p2, %r1, 1;
	@%p2 bra 	$L__BB1_10;
	ld.global.u32 	%r2, [%rd3];
	setp.lt.s32 	%p3, %r2, 1;
	@%p3 bra 	$L__BB1_10;
	mul.wide.u32 	%rd8, %r1, 240;
	add.s64 	%rd4, %rd1, %rd8;
	mov.b32 	%r15, 0;
$L__BB1_4:
	mov.b32 	%r16, 0;
$L__BB1_5:
	mul.wide.u32 	%rd9, %r16, 4;
	add.s64 	%rd10, %rd2, %rd9;
	ld.global.u32 	%r13, [%rd10];
	setp.eq.s32 	%p4, %r13, %r15;
	@%p4 bra 	$L__BB1_7;
	add.s32 	%r16, %r16, 1;
	setp.lt.s32 	%p5, %r16, %r2;
	@%p5 bra 	$L__BB1_5;
	bra.uni 	$L__BB1_9;
$L__BB1_7:
	mul.wide.u32 	%rd11, %r15, 240;
	add.s64 	%rd12, %rd1, %rd11;
	ld.global.v4.f32 	{%f1, %f2, %f3, %f4}, [%rd4];
	ld.global.v4.f32 	{%f5, %f6, %f7, %f8}, [%rd12];
	max.f32 	%f9, %f1, %f5;
	max.f32 	%f14, %f2, %f6;
	min.f32 	%f11, %f3, %f7;
	min.f32 	%f15, %f4, %f8;
	setp.le.f32 	%p6, %f11, %f9;
	setp.le.f32 	%p7, %f15, %f14;
	or.pred  	%p8, %p6, %p7;
	@%p8 bra 	$L__BB1_9;
	sub.f32 	%f16, %f11, %f9;
	sub.f32 	%f17, %f15, %f14;
	mul.f32 	%f18, %f16, %f17;
	sub.f32 	%f19, %f3, %f1;
	sub.f32 	%f20, %f4, %f2;
	sub.f32 	%f21, %f7, %f5;
	sub.f32 	%f22, %f8, %f6;
	mul.f32 	%f23, %f21, %f22;
	fma.rn.f32 	%f24, %f19, %f20, %f23;
	sub.f32 	%f25, %f24, %f18;
	setp.gtu.f32 	%p9, %f25, 0f00000000;
	div.rn.f32 	%f26, %f18, %f25;
	setp.gt.f32 	%p10, %f26, %f13;
	and.pred  	%p11, %p9, %p10;
	@%p11 bra 	$L__BB1_11;
$L__BB1_9:
	add.s32 	%r15, %r15, 1;
	setp.ne.s32 	%p12, %r15, %r1;
	@%p12 bra 	$L__BB1_4;
$L__BB1_10:
	atom.global.add.u32 	%r14, [%rd3], 1;
	mul.wide.s32 	%rd13, %r14, 4;
	add.s64 	%rd14, %rd2, %rd13;
	st.global.u32 	[%rd14], %r1;
$L__BB1_11:
	ret;

}
	// .globl	_ZN3cub18CUB_300001_SM_10006detail11EmptyKernelIvEEvv
.visible .entry _ZN3cub18CUB_300001_SM_10006detail11EmptyKernelIvEEvv()
{


	ret;

}
	// .globl	_ZN3cub18CUB_300001_SM_10006detail10merge_sort30DeviceMergeSortBlockSortKernelINS2_10policy_hubIN6thrust24THRUST_300001_SM_1000_NS10device_ptrI15DetectionResultEEE9Policy600ES9_PNS0_8NullTypeES9_SD_j22DetectionResultCompareS8_SC_EEvbT0_T1_T2_T3_T4_PT6_PT7_T5_NS1_7vsmem_tE
.visible .entry _ZN3cub18CUB_300001_SM_10006detail10merge_sort30DeviceMergeSortBlockSortKernelINS2_10policy_hubIN6thrust24THRUST_300001_SM_1000_NS10device_ptrI15DetectionResultEEE9Policy600ES9_PNS0_8NullTypeES9_SD_j22DetectionResultCompareS8_SC_EEvbT0_T1_T2_T3_T4_PT6_PT7_T5_NS1_7vsmem_tE(
	.param .u8 _ZN3cub18CUB_300001_SM_10006detail10merge_sort30DeviceMergeSortBlockSortKernelINS2_10policy_hubIN6thrust24THRUST_300001_SM_1000_NS10device_ptrI15DetectionResultEEE9Policy600ES9_PNS0_8NullTypeES9_SD_j22DetectionResultCompareS8_SC_EEvbT0_T1_T2_T3_T4_PT6_PT7_T5_NS1_7vsmem_tE_param_0,
	.param .align 8 .b8 _ZN3cub18CUB_300001_SM_10006detail10merge_sort30DeviceMergeSortBlockSortKernelINS2_10policy_hubIN6thrust24THRUST_300001_SM_1000_NS10device_ptrI15DetectionResultEEE9Policy600ES9_PNS0_8NullTypeES9_SD_j22DetectionResultCompareS8_SC_EEvbT0_T1_T2_T3_T4_PT6_PT7_T5_NS1_7vsmem_tE_param_1[8],
	.param .u64 .ptr .align 1 _ZN3cub18CUB_300001_SM_10006detail10merge_sort30DeviceMergeSortBlockSortKernelINS2_10policy_hubIN6thrust24THRUST_300001_SM_1000_NS10device_ptrI15DetectionResultEEE9Policy600ES9_PNS0_8NullTypeES9_SD_j22DetectionResultCompareS8_SC_EEvbT0_T1_T2_T3_T4_PT6_PT7_T5_NS1_7vsmem_tE_param_2,
	.param .align 8 .b8 _ZN3cub18CUB_300001_SM_10006detail10merge_sort30DeviceMergeSortBlockSortKernelINS2_10policy_hubIN6thrust24THRUST_300001_SM_1000_NS10device_ptrI15DetectionResultEEE9Policy600ES9_PNS0_8NullTypeES9_SD_j22DetectionResultCompareS8_SC_EEvbT0_T1_T2_T3_T4_PT6_PT7_T5_NS1_7vsmem_tE_param_3[8],
	.param .u64 .ptr .align 1 _ZN3cub18CUB_300001_SM_10006detail10merge_sort30DeviceMergeSortBlockSortKernelINS2_10policy_hubIN6thrust24THRUST_300001_SM_1000_NS10device_ptrI15DetectionResultEEE9Policy600ES9_PNS0_8NullTypeES9_SD_j22DetectionResultCompareS8_SC_EEvbT0_T1_T2_T3_T4_PT6_PT7_T5_NS1_7vsmem_tE_param_4,
	.param .u32 _ZN3cub18CUB_300001_SM_10006detail10merge_sort30DeviceMergeSortBlockSortKernelINS2_10policy_hubIN6thrust24THRUST_300001_SM_1000_NS10device_ptrI15DetectionResultEEE9Policy600ES9_PNS0_8NullTypeES9_SD_j22DetectionResultCompareS8_SC_EEvbT0_T1_T2_T3_T4_PT6_PT7_T5_NS1_7vsmem_tE_param_5,
	.param .u64 .ptr .align 1 _ZN3cub18CUB_300001_SM_10006detail10merge_sort30DeviceMergeSortBlockSortKernelINS2_10policy_hubIN6thrust24THRUST_300001_SM_1000_NS10device_ptrI15DetectionResultEEE9Policy600ES9_PNS0_8NullTypeES9_SD_j22DetectionResultCompareS8_SC_EEvbT0_T1_T2_T3_T4_PT6_PT7_T5_NS1_7vsmem_tE_param_6,
	.param .u64 .ptr .align 1 _ZN3cub18CUB_300001_SM_10006detail10merge_sort30DeviceMergeSortBlockSortKernelINS2_10policy_hubIN6thrust24THRUST_300001_SM_1000_NS10device_ptrI15DetectionResultEEE9Policy600ES9_PNS0_8NullTypeES9_SD_j22DetectionResultCompareS8_SC_EEvbT0_T1_T2_T3_T4_PT6_PT7_T5_NS1_7vsmem_tE_param_7,
	.param .align 1 .b8 _ZN3cub18CUB_300001_SM_10006detail10merge_sort30DeviceMergeSortBlockSortKernelINS2_10policy_hubIN6thrust24THRUST_300001_SM_1000_NS10device_ptrI15DetectionResultEEE9Policy600ES9_PNS0_8NullTypeES9_SD_j22DetectionResultCompareS8_SC_EEvbT0_T1_T2_T3_T4_PT6_PT7_T5_NS1_7vsmem_tE_param_8[1],
	.param .align 8 .b8 _ZN3cub18CUB_300001_SM_10006detail10merge_sort30DeviceMergeSortBlockSortKernelINS2_10policy_hubIN6thrust24THRUST_300001_SM_1000_NS10device_ptrI15DetectionResultEEE9Policy600ES9_PNS0_8NullTypeES9_SD_j22DetectionResultCompareS8_SC_EEvbT0_T1_T2_T3_T4_PT6_PT7_T5_NS1_7vsmem_tE_param_9[8]
)
.maxntid 64
{
	.reg .pred 	%p<33>;
	.reg .b16 	%rs<196>;
	.reg .b32 	%r<621>;
	.reg .b32 	%f<1048>;
	.reg .b64 	%rd<37>;
	// demoted variable
	.shared .align 16 .b8 _ZZN3cub18CUB_300001_SM_10006detail10merge_sort30DeviceMergeSortBlockSortKernelINS2_10policy_hubIN6thrust24THRUST_300001_SM_1000_NS10device_ptrI15DetectionResultEEE9Policy600ES9_PNS0_8NullTypeES9_SD_j22DetectionResultCompareS8_SC_EEvbT0_T1_T2_T3_T4_PT6_PT7_T5_NS1_7vsmem_tEE19static_temp_storage[15600];
	ld.param.u64 	%rd8, [_ZN3cub18CUB_300001_SM_10006detail10merge_sort30DeviceMergeSortBlockSortKernelINS2_10policy_hubIN6thrust24THRUST_300001_SM_1000_NS10device_ptrI15DetectionResultEEE9Policy600ES9_PNS0_8NullTypeES9_SD_j22DetectionResultCompareS8_SC_EEvbT0_T1_T2_T3_T4_PT6_PT7_T5_NS1_7vsmem_tE_param_3];
	ld.param.u64 	%rd9, [_ZN3cub18CUB_300001_SM_10006detail10merge_sort30DeviceMergeSortBlockSortKernelINS2_10policy_hubIN6thrust24THRUST_300001_SM_1000_NS10device_ptrI15DetectionResultEEE9Policy600ES9_PNS0_8NullTypeES9_SD_j22DetectionResultCompareS8_SC_EEvbT0_T1_T2_T3_T4_PT6_PT7_T5_NS1_7vsmem_tE_param_1];
	ld.param.u32 	%r76, [_ZN3cub18CUB_300001_SM_10006detail10merge_sort30DeviceMergeSortBlockSortKernelINS2_10policy_hubIN6thrust24THRUST_300001_SM_1000_NS10device_ptrI15DetectionResultEEE9Policy600ES9_PNS0_8NullTypeES9_SD_j22DetectionResultCompareS8_SC_EEvbT0_T1_T2_T3_T4_PT6_PT7_T5_NS1_7vsmem_tE_param_5];
	cvta.to.global.u64 	%rd1, %rd9;
	cvta.to.global.u64 	%rd2, %rd8;
	mov.u32 	%r77, %ctaid.x;
	mov.u32 	%r78, %nctaid.x;
	shl.b32 	%r1, %r77, 6;
	add.s32 	%r79, %r78, -1;
	setp.ge.u32 	%p5, %r77, %r79;
	@%p5 bra 	$L__BB3_11;
	// begin inline asm
	griddepcontrol.wait;
	// end inline asm
	cvt.u64.u32 	%rd20, %r1;
	mov.u32 	%r307, %tid.x;
	and.b32  	%r308, %r307, 992;
	cvt.u64.u32 	%rd21, %r307;
	add.s64 	%rd22, %rd21, %rd20;
	mad.lo.s64 	%rd23, %rd22, 240, %rd1;
	// begin inline asm
	mov.u32 %r305, %laneid;
	// end inline asm
	add.s32 	%r309, %r305, %r308;
	mov.u32 	%r310, _ZZN3cub18CUB_300001_SM_10006detail10merge_sort30DeviceMergeSortBlockSortKernelINS2_10policy_hubIN6thrust24THRUST_300001_SM_1000_NS10device_ptrI15DetectionResultEEE9Policy600ES9_PNS0_8NullTypeES9_SD_j22DetectionResultCompareS8_SC_EEvbT0_T1_T2_T3_T4_PT6_PT7_T5_NS1_7vsmem_tEE19static_temp_storage;
	mad.lo.s32 	%r2, %r309, 240, %r310;
	ld.global.v4.u32 	{%r311, %r312, %r313, %r314}, [%rd23];
	ld.global.v4.u32 	{%r315, %r316, %r317, %r318}, [%rd23+16];
	ld.global.v4.u32 	{%r319, %r320, %r321, %r322}, [%rd23+32];
	ld.global.v4.u32 	{%r323, %r324, %r325, %r326}, [%rd23+48];
	ld.global.v4.u32 	{%r327, %r328, %r329, %r330}, [%rd23+64];
	ld.global.v4.u32 	{%r331, %r332, %r333, %r334}, [%rd23+80];
	ld.global.v4.u32 	{%r335, %r336, %r337, %r338}, [%rd23+96];
	ld.global.v4.u32 	{%r339, %r340, %r341, %r342}, [%rd23+112];
	ld.global.v4.u32 	{%r343, %r344, %r345, %r346}, [%rd23+128];
	ld.global.v4.u32 	{%r347, %r348, %r349, %r350}, [%rd23+144];
	ld.global.v4.u32 	{%r351, %r352, %r353, %r354}, [%rd23+160];
	ld.global.v4.u32 	{%r355, %r356, %r357, %r358}, [%rd23+176];
	ld.global.v4.u32 	{%r359, %r360, %r361, %r362}, [%rd23+192];
	ld.global.v4.u32 	{%r363, %r364, %r365, %r366}, [%rd23+208];
	ld.global.v4.u32 	{%r367, %r368, %r369, %r370}, [%rd23+224];
	st.shared.v4.u32 	[%r2], {%r311, %r312, %r313, %r314};
	st.shared.v4.u32 	[%r2+16], {%r315, %r316, %r317, %r318};
	st.shared.v4.u32 	[%r2+32], {%r319, %r320, %r321, %r322};
	st.shared.v4.u32 	[%r2+48], {%r323, %r324, %r325, %r326};
	st.shared.v4.u32 	[%r2+64], {%r327, %r328, %r329, %r330};
	st.shared.v4.u32 	[%r2+80], {%r331, %r332, %r333, %r334};
	st.shared.v4.u32 	[%r2+96], {%r335, %r336, %r337, %r338};
	st.shared.v4.u32 	[%r2+112], {%r339, %r340, %r341, %r342};
	st.shared.v4.u32 	[%r2+128], {%r343, %r344, %r345, %r346};
	st.shared.v4.u32 	[%r2+144], {%r347, %r348, %r349, %r350};
	st.shared.v4.u32 	[%r2+160], {%r351, %r352, %r353, %r354};
	st.shared.v4.u32 	[%r2+176], {%r355, %r356, %r357, %r358};
	st.shared.v4.u32 	[%r2+192], {%r359, %r360, %r361, %r362};
	st.shared.v4.u32 	[%r2+208], {%r363, %r364, %r365, %r366};
	st.shared.v4.u32 	[%r2+224], {%r367, %r368, %r369, %r370};
	bar.warp.sync 	-1;
	ld.shared.v2.b32 	{%r371, %r372}, [%r2+232];
	bfe.u32 	%r373, %r371, 0, 8;
	cvt.u16.u32 	%rs164, %r373;
	bfe.u32 	%r374, %r371, 8, 8;
	cvt.u16.u32 	%rs165, %r374;
	bfe.u32 	%r375, %r371, 16, 8;
	cvt.u16.u32 	%rs166, %r375;
	bfe.u32 	%r376, %r371, 24, 8;
	cvt.u16.u32 	%rs167, %r376;
	bfe.u32 	%r377, %r372, 0, 8;
	cvt.u16.u32 	%rs168, %r377;
	bfe.u32 	%r378, %r372, 8, 8;
	cvt.u16.u32 	%rs169, %r378;
	bfe.u32 	%r379, %r372, 16, 8;
	cvt.u16.u32 	%rs170, %r379;
	bfe.u32 	%r380, %r372, 24, 8;
	cvt.u16.u32 	%rs171, %r380;
	ld.shared.u32 	%r381, [%r2+228];
	bfe.u32 	%r382, %r381, 0, 8;
	cvt.u16.u32 	%rs160, %r382;
	bfe.u32 	%r383, %r381, 8, 8;
	cvt.u16.u32 	%rs161, %r383;
	bfe.u32 	%r384, %r381, 16, 8;
	cvt.u16.u32 	%rs162, %r384;
	bfe.u32 	%r385, %r381, 24, 8;
	cvt.u16.u32 	%rs163, %r385;
	ld.shared.f32 	%f937, [%r2+224];
	ld.shared.v4.f32 	{%f933, %f934, %f935, %f936}, [%r2+208];
	ld.shared.v4.f32 	{%f929, %f930, %f931, %f932}, [%r2+192];
	ld.shared.v4.f32 	{%f925, %f926, %f927, %f928}, [%r2+176];
	ld.shared.v4.f32 	{%f921, %f922, %f923, %f924}, [%r2+160];
	ld.shared.v4.f32 	{%f917, %f918, %f919, %f920}, [%r2+144];
	ld.shared.v4.f32 	{%f913, %f914, %f915, %f916}, [%r2+128];
	ld.shared.v4.f32 	{%f909, %f910, %f911, %f912}, [%r2+112];
	ld.shared.v4.f32 	{%f905, %f906, %f907, %f908}, [%r2+96];
	ld.shared.v4.f32 	{%f901, %f902, %f903, %f904}, [%r2+80];
	ld.shared.v4.f32 	{%f897, %f898, %f899, %f900}, [%r2+64];
	ld.shared.v4.f32 	{%f893, %f894, %f895, %f896}, [%r2+48];
	ld.shared.v4.f32 	{%f889, %f890, %f891, %f892}, [%r2+32];
	ld.shared.v4.u32 	{%r386, %r607, %r387, %r388}, [%r2+16];
	mov.b32 	%f886, %r386;
	mov.b32 	%f887, %r387;
	mov.b32 	%f888, %r388;
	ld.shared.v4.f32 	{%f882, %f883, %f884, %f885}, [%r2];
	bar.sync 	0;
	// begin inline asm
	griddepcontrol.launch_dependents;
	// end inline asm
	mov.b32 	%r606, 2;
$L__BB3_2:
	shr.u32 	%r389, %r606, 1;
	add.s32 	%r390, %r606, -1;
	bar.sync 	0;
	mov.u32 	%r391, %tid.x;
	mov.u32 	%r392, _ZZN3cub18CUB_300001_SM_10006detail10merge_sort30DeviceMergeSortBlockSortKernelINS2_10policy_hubIN6thrust24THRUST_300001_SM_1000_NS10device_ptrI15DetectionResultEEE9Policy600ES9_PNS0_8NullTypeES9_SD_j22DetectionResultCompareS8_SC_EEvbT0_T1_T2_T3_T4_PT6_PT7_T5_NS1_7vsmem_tEE19static_temp_storage;
	mad.lo.s32 	%r393, %r391, 240, %r392;
	st.shared.v4.f32 	[%r393], {%f882, %f883, %f884, %f885};
	mov.b32 	%r394, %f886;
	mov.b32 	%r395, %f887;
	mov.b32 	%r396, %f888;
	st.shared.v4.u32 	[%r393+16], {%r394, %r607, %r395, %r396};
	st.shared.v4.f32 	[%r393+32], {%f889, %f890, %f891, %f892};
	st.shared.v4.f32 	[%r393+48], {%f893, %f894, %f895, %f896};
	st.shared.v4.f32 	[%r393+64], {%f897, %f898, %f899, %f900};
	st.shared.v4.f32 	[%r393+80], {%f901, %f902, %f903, %f904};
	st.shared.v4.f32 	[%r393+96], {%f905, %f906, %f907, %f908};
	st.shared.v4.f32 	[%r393+112], {%f909, %f910, %f911, %f912};
	st.shared.v4.f32 	[%r393+128], {%f913, %f914, %f915, %f916};
	st.shared.v4.f32 	[%r393+144], {%f917, %f918, %f919, %f920};
	st.shared.v4.f32 	[%r393+160], {%f921, %f922, %f923, %f924};
	st.shared.v4.f32 	[%r393+176], {%f925, %f926, %f927, %f928};
	st.shared.v4.f32 	[%r393+192], {%f929, %f930, %f931, %f932};
	st.shared.v4.f32 	[%r393+208], {%f933, %f934, %f935, %f936};
	st.shared.f32 	[%r393+224], %f937;
	cvt.u32.u16 	%r397, %rs163;
	cvt.u32.u16 	%r398, %rs162;
	prmt.b32 	%r399, %r398, %r397, 0x3340U;
	cvt.u32.u16 	%r400, %rs161;
	cvt.u32.u16 	%r401, %rs160;
	prmt.b32 	%r402, %r401, %r400, 0x3340U;
	prmt.b32 	%r403, %r402, %r399, 0x5410U;
	st.shared.u32 	[%r393+228], %r403;
	cvt.u32.u16 	%r404, %rs171;
	cvt.u32.u16 	%r405, %rs170;
	prmt.b32 	%r406, %r405, %r404, 0x3340U;
	cvt.u32.u16 	%r407, %rs169;
	cvt.u32.u16 	%r408, %rs168;
	prmt.b32 	%r409, %r408, %r407, 0x3340U;
	prmt.b32 	%r410, %r409, %r406, 0x5410U;
	cvt.u32.u16 	%r411, %rs167;
	cvt.u32.u16 	%r412, %rs166;
	prmt.b32 	%r413, %r412, %r411, 0x3340U;
	cvt.u32.u16 	%r414, %rs165;
	cvt.u32.u16 	%r415, %rs164;
	prmt.b32 	%r416, %r415, %r414, 0x3340U;
	prmt.b32 	%r417, %r416, %r413, 0x5410U;
	st.shared.v2.b32 	[%r393+232], {%r417, %r410};
	bar.sync 	0;
	neg.s32 	%r418, %r606;
	and.b32  	%r419, %r391, %r418;
	and.b32  	%r420, %r390, %r391;
	min.u32 	%r6, %r420, 64;
	min.u32 	%r7, %r419, 64;
	add.s32 	%r421, %r7, %r389;
	min.u32 	%r8, %r421, 64;
	add.s32 	%r422, %r8, %r389;
	min.u32 	%r9, %r422, 64;
	sub.s32 	%r423, %r8, %r7;
	sub.s32 	%r424, %r9, %r8;
	setp.lt.s32 	%p21, %r6, %r424;
	sub.s32 	%r425, %r6, %r424;
	selp.b32 	%r610, 0, %r425, %p21;
	min.s32 	%r608, %r423, %r6;
	setp.ge.s32 	%p22, %r610, %r608;
	@%p22 bra 	$L__BB3_5;
	add.s32 	%r12, %r8, %r6;
$L__BB3_4:
	sub.s32 	%r426, %r608, %r610;
	shr.u32 	%r427, %r426, 31;
	add.s32 	%r428, %r426, %r427;
	shr.s32 	%r429, %r428, 1;
	add.s32 	%r430, %r429, %r610;
	add.s32 	%r431, %r430, %r7;
	mad.lo.s32 	%r433, %r431, 240, %r392;
	ld.shared.f32 	%f827, [%r433+16];
	not.b32 	%r434, %r430;
	add.s32 	%r435, %r12, %r434;
	mad.lo.s32 	%r436, %r435, 240, %r392;
	ld.shared.f32 	%f828, [%r436+16];
	setp.leu.f32 	%p23, %f828, %f827;
	add.s32 	%r437, %r430, 1;
	selp.b32 	%r610, %r437, %r610, %p23;
	selp.b32 	%r608, %r608, %r430, %p23;
	setp.lt.s32 	%p24, %r610, %r608;
	@%p24 bra 	$L__BB3_4;
$L__BB3_5:
	add.s32 	%r18, %r610, %r7;
	add.s32 	%r438, %r8, %r6;
	sub.s32 	%r439, %r438, %r610;
	mov.u32 	%r440, _ZZN3cub18CUB_300001_SM_10006detail10merge_sort30DeviceMergeSortBlockSortKernelINS2_10policy_hubIN6thrust24THRUST_300001_SM_1000_NS10device_ptrI15DetectionResultEEE9Policy600ES9_PNS0_8NullTypeES9_SD_j22DetectionResultCompareS8_SC_EEvbT0_T1_T2_T3_T4_PT6_PT7_T5_NS1_7vsmem_tEE19static_temp_storage;
	mad.lo.s32 	%r441, %r18, 240, %r440;
	ld.shared.v2.b32 	{%r442, %r443}, [%r441+232];
	bfe.u32 	%r444, %r443, 24, 8;
	cvt.u16.u32 	%rs25, %r444;
	bfe.u32 	%r445, %r443, 16, 8;
	cvt.u16.u32 	%rs26, %r445;
	bfe.u32 	%r446, %r443, 8, 8;
	cvt.u16.u32 	%rs27, %r446;
	bfe.u32 	%r447, %r443, 0, 8;
	cvt.u16.u32 	%rs28, %r447;
	bfe.u32 	%r448, %r442, 24, 8;
	cvt.u16.u32 	%rs29, %r448;
	bfe.u32 	%r449, %r442, 16, 8;
	cvt.u16.u32 	%rs30, %r449;
	bfe.u32 	%r450, %r442, 8, 8;
	cvt.u16.u32 	%rs31, %r450;
	bfe.u32 	%r451, %r442, 0, 8;
	cvt.u16.u32 	%rs32, %r451;
	ld.shared.u32 	%r452, [%r441+228];
	bfe.u32 	%r453, %r452, 24, 8;
	cvt.u16.u32 	%rs33, %r453;
	bfe.u32 	%r454, %r452, 16, 8;
	cvt.u16.u32 	%rs34, %r454;
	bfe.u32 	%r455, %r452, 8, 8;
	cvt.u16.u32 	%rs35, %r455;
	bfe.u32 	%r456, %r452, 0, 8;
	cvt.u16.u32 	%rs36, %r456;
	ld.shared.f32 	%f113, [%r441+224];
	ld.shared.v4.f32 	{%f117, %f116, %f115, %f114}, [%r441+208];
	ld.shared.v4.f32 	{%f121, %f120, %f119, %f118}, [%r441+192];
	ld.shared.v4.f32 	{%f125, %f124, %f123, %f122}, [%r441+176];
	ld.shared.v4.f32 	{%f129, %f128, %f127, %f126}, [%r441+160];
	ld.shared.v4.f32 	{%f133, %f132, %f131, %f130}, [%r441+144];
	ld.shared.v4.f32 	{%f137, %f136, %f135, %f134}, [%r441+128];
	ld.shared.v4.f32 	{%f141, %f140, %f139, %f138}, [%r441+112];
	ld.shared.v4.f32 	{%f145, %f144, %f143, %f142}, [%r441+96];
	ld.shared.v4.f32 	{%f149, %f148, %f147, %f146}, [%r441+80];
	ld.shared.v4.f32 	{%f153, %f152, %f151, %f150}, [%r441+64];
	ld.shared.v4.f32 	{%f157, %f156, %f155, %f154}, [%r441+48];
	ld.shared.v4.f32 	{%f161, %f160, %f159, %f158}, [%r441+32];
	ld.shared.v4.u32 	{%r457, %r19, %r458, %r459}, [%r441+16];
	mov.b32 	%f162, %r457;
	mov.b32 	%f163, %r458;
	mov.b32 	%f164, %r459;
	ld.shared.v4.f32 	{%f168, %f167, %f166, %f165}, [%r441];
	mad.lo.s32 	%r460, %r439, 240, %r440;
	ld.shared.v2.b32 	{%r461, %r462}, [%r460+232];
	bfe.u32 	%r463, %r462, 24, 8;
	cvt.u16.u32 	%rs37, %r463;
	bfe.u32 	%r464, %r462, 16, 8;
	cvt.u16.u32 	%rs38, %r464;
	bfe.u32 	%r465, %r462, 8, 8;
	cvt.u16.u32 	%rs39, %r465;
	bfe.u32 	%r466, %r462, 0, 8;
	cvt.u16.u32 	%rs40, %r466;
	bfe.u32 	%r467, %r461, 24, 8;
	cvt.u16.u32 	%rs41, %r467;
	bfe.u32 	%r468, %r461, 16, 8;
	cvt.u16.u32 	%rs42, %r468;
	bfe.u32 	%r469, %r461, 8, 8;
	cvt.u16.u32 	%rs43, %r469;
	bfe.u32 	%r470, %r461, 0, 8;
	cvt.u16.u32 	%rs44, %r470;
	ld.shared.u32 	%r471, [%r460+228];
	bfe.u32 	%r472, %r471, 24, 8;
	cvt.u16.u32 	%rs45, %r472;
	bfe.u32 	%r473, %r471, 16, 8;
	cvt.u16.u32 	%rs46, %r473;
	bfe.u32 	%r474, %r471, 8, 8;
	cvt.u16.u32 	%rs47, %r474;
	bfe.u32 	%r475, %r471, 0, 8;
	cvt.u16.u32 	%rs48, %r475;
	ld.shared.f32 	%f169, [%r460+224];
	ld.shared.v4.f32 	{%f173, %f172, %f171, %f170}, [%r460+208];
	ld.shared.v4.f32 	{%f177, %f176, %f175, %f174}, [%r460+192];
	ld.shared.v4.f32 	{%f181, %f180, %f179, %f178}, [%r460+176];
	ld.shared.v4.f32 	{%f185, %f184, %f183, %f182}, [%r460+160];
	ld.shared.v4.f32 	{%f189, %f188, %f187, %f186}, [%r460+144];
	ld.shared.v4.f32 	{%f193, %f192, %f191, %f190}, [%r460+128];
	ld.shared.v4.f32 	{%f197, %f196, %f195, %f194}, [%r460+112];
	ld.shared.v4.f32 	{%f201, %f200, %f199, %f198}, [%r460+96];
	ld.shared.v4.f32 	{%f205, %f204, %f203, %f202}, [%r460+80];
	ld.shared.v4.f32 	{%f209, %f208, %f207, %f206}, [%r460+64];
	ld.shared.v4.f32 	{%f213, %f212, %f211, %f210}, [%r460+48];
	ld.shared.v4.f32 	{%f217, %f216, %f215, %f214}, [%r460+32];
	ld.shared.v4.u32 	{%r476, %r20, %r477, %r478}, [%r460+16];
	mov.b32 	%f218, %r476;
	mov.b32 	%f219, %r477;
	mov.b32 	%f220, %r478;
	ld.shared.v4.f32 	{%f224, %f223, %f222, %f221}, [%r460];
	setp.ge.s32 	%p26, %r439, %r9;
	mov.pred 	%p31, 0;
	@%p26 bra 	$L__BB3_7;
	setp.ge.s32 	%p27, %r18, %r8;
	setp.gt.f32 	%p28, %f218, %f162;
	or.pred  	%p31, %p27, %p28;
$L__BB3_7:
	selp.f32 	%f882, %f224, %f168, %p31;
	selp.f32 	%f883, %f223, %f167, %p31;
	selp.f32 	%f884, %f222, %f166, %p31;
	selp.f32 	%f885, %f221, %f165, %p31;
	selp.f32 	%f886, %f218, %f162, %p31;
	selp.b32 	%r607, %r20, %r19, %p31;
	selp.f32 	%f887, %f219, %f163, %p31;
	selp.f32 	%f888, %f220, %f164, %p31;
	selp.f32 	%f889, %f217, %f161, %p31;
	selp.f32 	%f890, %f216, %f160, %p31;
	selp.f32 	%f891, %f215, %f159, %p31;
	selp.f32 	%f892, %f214, %f158, %p31;
	selp.f32 	%f893, %f213, %f157, %p31;
	selp.f32 	%f894, %f212, %f156, %p31;
	selp.f32 	%f895, %f211, %f155, %p31;
	selp.f32 	%f896, %f210, %f154, %p31;
	selp.f32 	%f897, %f209, %f153, %p31;
	selp.f32 	%f898, %f208, %f152, %p31;
	selp.f32 	%f899, %f207, %f151, %p31;
	selp.f32 	%f900, %f206, %f150, %p31;
	selp.f32 	%f901, %f205, %f149, %p31;
	selp.f32 	%f902, %f204, %f148, %p31;
	selp.f32 	%f903, %f203, %f147, %p31;
	selp.f32 	%f904, %f202, %f146, %p31;
	selp.f32 	%f905, %f201, %f145, %p31;
	selp.f32 	%f906, %f200, %f144, %p31;
	selp.f32 	%f907, %f199, %f143, %p31;
	selp.f32 	%f908, %f198, %f142, %p31;
	selp.f32 	%f909, %f197, %f141, %p31;
	selp.f32 	%f910, %f196, %f140, %p31;
	selp.f32 	%f911, %f195, %f139, %p31;
	selp.f32 	%f912, %f194, %f138, %p31;
	selp.f32 	%f913, %f193, %f137, %p31;
	selp.f32 	%f914, %f192, %f136, %p31;
	selp.f32 	%f915, %f191, %f135, %p31;
	selp.f32 	%f916, %f190, %f134, %p31;
	selp.f32 	%f917, %f189, %f133, %p31;
	selp.f32 	%f918, %f188, %f132, %p31;
	selp.f32 	%f919, %f187, %f131, %p31;
	selp.f32 	%f920, %f186, %f130, %p31;
	selp.f32 	%f921, %f185, %f129, %p31;
	selp.f32 	%f922, %f184, %f128, %p31;
	selp.f32 	%f923, %f183, %f127, %p31;
	selp.f32 	%f924, %f182, %f126, %p31;
	selp.f32 	%f925, %f181, %f125, %p31;
	selp.f32 	%f926, %f180, %f124, %p31;
	selp.f32 	%f927, %f179, %f123, %p31;
	selp.f32 	%f928, %f178, %f122, %p31;
	selp.f32 	%f929, %f177, %f121, %p31;
	selp.f32 	%f930, %f176, %f120, %p31;
	selp.f32 	%f931, %f175, %f119, %p31;
	selp.f32 	%f932, %f174, %f118, %p31;
	selp.f32 	%f933, %f173, %f117, %p31;
	selp.f32 	%f934, %f172, %f116, %p31;
	selp.f32 	%f935, %f171, %f115, %p31;
	selp.f32 	%f936, %f170, %f114, %p31;
	selp.f32 	%f937, %f169, %f113, %p31;
	selp.b16 	%rs160, %rs48, %rs36, %p31;
	selp.b16 	%rs161, %rs47, %rs35, %p31;
	selp.b16 	%rs162, %rs46, %rs34, %p31;
	selp.b16 	%rs163, %rs45, %rs33, %p31;
	selp.b16 	%rs164, %rs44, %rs32, %p31;
	selp.b16 	%rs165, %rs43, %rs31, %p31;
	selp.b16 	%rs166, %rs42, %rs30, %p31;
	selp.b16 	%rs167, %rs41, %rs29, %p31;
	selp.b16 	%rs168, %rs40, %rs28, %p31;
	selp.b16 	%rs169, %rs39, %rs27, %p31;
	selp.b16 	%rs170, %rs38, %rs26, %p31;
	selp.b16 	%rs171, %rs37, %rs25, %p31;
	shl.b32 	%r22, %r606, 1;
	setp.lt.u32 	%p29, %r606, 33;
	mov.u32 	%r606, %r22;
	@%p29 bra 	$L__BB3_2;
	ld.param.s8 	%rs159, [_ZN3cub18CUB_300001_SM_10006detail10merge_sort30DeviceMergeSortBlockSortKernelINS2_10policy_hubIN6thrust24THRUST_300001_SM_1000_NS10device_ptrI15DetectionResultEEE9Policy600ES9_PNS0_8NullTypeES9_SD_j22DetectionResultCompareS8_SC_EEvbT0_T1_T2_T3_T4_PT6_PT7_T5_NS1_7vsmem_tE_param_0];
	bar.sync 	0;
	setp.eq.s16 	%p30, %rs159, 0;
	@%p30 bra 	$L__BB3_10;
	st.shared.v4.f32 	[%r2], {%f882, %f883, %f884, %f885};
	mov.b32 	%r479, %f886;
	mov.b32 	%r480, %f887;
	mov.b32 	%r481, %f888;
	st.shared.v4.u32 	[%r2+16], {%r479, %r607, %r480, %r481};
	st.shared.v4.f32 	[%r2+32], {%f889, %f890, %f891, %f892};
	st.shared.v4.f32 	[%r2+48], {%f893, %f894, %f895, %f896};
	st.shared.v4.f32 	[%r2+64], {%f897, %f898, %f899, %f900};
	st.shared.v4.f32 	[%r2+80], {%f901, %f902, %f903, %f904};
	st.shared.v4.f32 	[%r2+96], {%f905, %f906, %f907, %f908};
	st.shared.v4.f32 	[%r2+112], {%f909, %f910, %f911, %f912};
	st.shared.v4.f32 	[%r2+128], {%f913, %f914, %f915, %f916};
	st.shared.v4.f32 	[%r2+144], {%f917, %f918, %f919, %f920};
	st.shared.v4.f32 	[%r2+160], {%f921, %f922, %f923, %f924};
	st.shared.v4.f32 	[%r2+176], {%f925, %f926, %f927, %f928};
	st.shared.v4.f32 	[%r2+192], {%f929, %f930, %f931, %f932};
	st.shared.v4.f32 	[%r2+208], {%f933, %f934, %f935, %f936};
	cvt.u32.u16 	%r482, %rs163;
	cvt.u32.u16 	%r483, %rs162;
	prmt.b32 	%r484, %r483, %r482, 0x3340U;
	cvt.u32.u16 	%r485, %rs161;
	cvt.u32.u16 	%r486, %rs160;
	prmt.b32 	%r487, %r486, %r485, 0x3340U;
	prmt.b32 	%r488, %r487, %r484, 0x5410U;
	cvt.u32.u16 	%r489, %rs167;
	cvt.u32.u16 	%r490, %rs166;
	prmt.b32 	%r491, %r490, %r489, 0x3340U;
	cvt.u32.u16 	%r492, %rs165;
	cvt.u32.u16 	%r493, %rs164;
	prmt.b32 	%r494, %r493, %r492, 0x3340U;
	prmt.b32 	%r495, %r494, %r491, 0x5410U;
	cvt.u32.u16 	%r496, %rs171;
	cvt.u32.u16 	%r497, %rs170;
	prmt.b32 	%r498, %r497, %r496, 0x3340U;
	cvt.u32.u16 	%r499, %rs169;
	cvt.u32.u16 	%r500, %rs168;
	prmt.b32 	%r501, %r500, %r499, 0x3340U;
	prmt.b32 	%r502, %r501, %r498, 0x5410U;
	mov.b32 	%r503, %f937;
	st.shared.v4.u32 	[%r2+224], {%r503, %r488, %r495, %r502};
	bar.warp.sync 	-1;
	mov.u32 	%r504, %tid.x;
	and.b32  	%r505, %r504, 992;
	cvt.u64.u32 	%rd24, %r505;
	mov.u32 	%r506, %ctaid.x;
	shl.b32 	%r507, %r506, 6;
	cvt.u64.u32 	%rd25, %r507;
	add.s64 	%rd26, %rd25, %rd24;
	and.b32  	%r508, %r504, 31;
	cvt.u64.u32 	%rd27, %r508;
	or.b64  	%rd28, %rd26, %rd27;
	mad.lo.s64 	%rd29, %rd28, 240, %rd2;
	ld.shared.v4.u32 	{%r509, %r510, %r511, %r512}, [%r2];
	ld.shared.v4.u32 	{%r513, %r514, %r515, %r516}, [%r2+16];
	ld.shared.v4.u32 	{%r517, %r518, %r519, %r520}, [%r2+32];
	ld.shared.v4.u32 	{%r521, %r522, %r523, %r524}, [%r2+48];
	ld.shared.v4.u32 	{%r525, %r526, %r527, %r528}, [%r2+64];
	ld.shared.v4.u32 	{%r529, %r530, %r531, %r532}, [%r2+80];
	ld.shared.v4.u32 	{%r533, %r534, %r535, %r536}, [%r2+96];
	ld.shared.v4.u32 	{%r537, %r538, %r539, %r540}, [%r2+112];
	ld.shared.v4.u32 	{%r541, %r542, %r543, %r544}, [%r2+128];
	ld.shared.v4.u32 	{%r545, %r546, %r547, %r548}, [%r2+144];
	ld.shared.v4.u32 	{%r549, %r550, %r551, %r552}, [%r2+160];
	ld.shared.v4.u32 	{%r553, %r554, %r555, %r556}, [%r2+176];
	ld.shared.v4.u32 	{%r557, %r558, %r559, %r560}, [%r2+192];
	ld.shared.v4.u32 	{%r561, %r562, %r563, %r564}, [%r2+208];
	ld.shared.v4.u32 	{%r565, %r566, %r567, %r568}, [%r2+224];
	st.global.v4.u32 	[%rd29], {%r509, %r510, %r511, %r512};
	st.global.v4.u32 	[%rd29+16], {%r513, %r514, %r515, %r516};
	st.global.v4.u32 	[%rd29+32], {%r517, %r518, %r519, %r520};
	st.global.v4.u32 	[%rd29+48], {%r521, %r522, %r523, %r524};
	st.global.v4.u32 	[%rd29+64], {%r525, %r526, %r527, %r528};
	st.global.v4.u32 	[%rd29+80], {%r529, %r530, %r531, %r532};
	st.global.v4.u32 	[%rd29+96], {%r533, %r534, %r535, %r536};
	st.global.v4.u32 	[%rd29+112], {%r537, %r538, %r539, %r540};
	st.global.v4.u32 	[%rd29+128], {%r541, %r542, %r543, %r544};
	st.global.v4.u32 	[%rd29+144], {%r545, %r546, %r547, %r548};
	st.global.v4.u32 	[%rd29+160], {%r549, %r550, %r551, %r552};
	st.global.v4.u32 	[%rd29+176], {%r553, %r554, %r555, %r556};
	st.global.v4.u32 	[%rd29+192], {%r557, %r558, %r559, %r560};
	st.global.v4.u32 	[%rd29+208], {%r561, %r562, %r563, %r564};
	st.global.v4.u32 	[%rd29+224], {%r565, %r566, %r567, %r568};
	bra.uni 	$L__BB3_29;
$L__BB3_10:
	ld.param.u64 	%rd36, [_ZN3cub18CUB_300001_SM_10006detail10merge_sort30DeviceMergeSortBlockSortKernelINS2_10policy_hubIN6thrust24THRUST_300001_SM_1000_NS10device_ptrI15DetectionResultEEE9Policy600ES9_PNS0_8NullTypeES9_SD_j22DetectionResultCompareS8_SC_EEvbT0_T1_T2_T3_T4_PT6_PT7_T5_NS1_7vsmem_tE_param_6];
	st.shared.v4.f32 	[%r2], {%f882, %f883, %f884, %f885};
	mov.b32 	%r569, %f886;
	mov.b32 	%r570, %f887;
	mov.b32 	%r571, %f888;
	st.shared.v4.u32 	[%r2+16], {%r569, %r607, %r570, %r571};
	st.shared.v4.f32 	[%r2+32], {%f889, %f890, %f891, %f892};
	st.shared.v4.f32 	[%r2+48], {%f893, %f894, %f895, %f896};
	st.shared.v4.f32 	[%r2+64], {%f897, %f898, %f899, %f900};
	st.shared.v4.f32 	[%r2+80], {%f901, %f902, %f903, %f904};
	st.shared.v4.f32 	[%r2+96], {%f905, %f906, %f907, %f908};
	st.shared.v4.f32 	[%r2+112], {%f909, %f910, %f911, %f912};
	st.shared.v4.f32 	[%r2+128], {%f913, %f914, %f915, %f916};
	st.shared.v4.f32 	[%r2+144], {%f917, %f918, %f919, %f920};
	st.shared.v4.f32 	[%r2+160], {%f921, %f922, %f923, %f924};
	st.shared.v4.f32 	[%r2+176], {%f925, %f926, %f927, %f928};
	st.shared.v4.f32 	[%r2+192], {%f929, %f930, %f931, %f932};
	st.shared.v4.f32 	[%r2+208], {%f933, %f934, %f935, %f936};
	cvt.u32.u16 	%r572, %rs163;
	cvt.u32.u16 	%r573, %rs162;
	prmt.b32 	%r574, %r573, %r572, 0x3340U;
	cvt.u32.u16 	%r575, %rs161;
	cvt.u32.u16 	%r576, %rs160;
	prmt.b32 	%r577, %r576, %r575, 0x3340U;
	prmt.b32 	%r578, %r577, %r574, 0x5410U;
	cvt.u32.u16 	%r579, %rs167;
	cvt.u32.u16 	%r580, %rs166;
	prmt.b32 	%r581, %r580, %r579, 0x3340U;
	cvt.u32.u16 	%r582, %rs165;
	cvt.u32.u16 	%r583, %rs164;
	prmt.b32 	%r584, %r583, %r582, 0x3340U;
	prmt.b32 	%r585, %r584, %r581, 0x5410U;
	cvt.u32.u16 	%r586, %rs171;
	cvt.u32.u16 	%r587, %rs170;
	prmt.b32 	%r588, %r587, %r586, 0x3340U;
	cvt.u32.u16 	%r589, %rs169;
	cvt.u32.u16 	%r590, %rs168;
	prmt.b32 	%r591, %r590, %r589, 0x3340U;
	prmt.b32 	%r592, %r591, %r588, 0x5410U;
	mov.b32 	%r593, %f937;
	st.shared.v4.u32 	[%r2+224], {%r593, %r578, %r585, %r592};
	bar.warp.sync 	-1;
	ld.shared.v2.b32 	{%r594, %r595}, [%r2+232];
	ld.shared.u32 	%r596, [%r2+228];
	ld.shared.f32 	%f829, [%r2+224];
	ld.shared.v4.f32 	{%f830, %f831, %f832, %f833}, [%r2+208];
	ld.shared.v4.f32 	{%f834, %f835, %f836, %f837}, [%r2+192];
	ld.shared.v4.f32 	{%f838, %f839, %f840, %f841}, [%r2+176];
	ld.shared.v4.f32 	{%f842, %f843, %f844, %f845}, [%r2+160];
	ld.shared.v4.f32 	{%f846, %f847, %f848, %f849}, [%r2+144];
	ld.shared.v4.f32 	{%f850, %f851, %f852, %f853}, [%r2+128];
	ld.shared.v4.f32 	{%f854, %f855, %f856, %f857}, [%r2+112];
	ld.shared.v4.f32 	{%f858, %f859, %f860, %f861}, [%r2+96];
	ld.shared.v4.f32 	{%f862, %f863, %f864, %f865}, [%r2+80];
	ld.shared.v4.f32 	{%f866, %f867, %f868, %f869}, [%r2+64];
	ld.shared.v4.f32 	{%f870, %f871, %f872, %f873}, [%r2+48];
	ld.shared.v4.f32 	{%f874, %f875, %f876, %f877}, [%r2+32];
	ld.shared.v4.u32 	{%r597, %r598, %r599, %r600}, [%r2+16];
	ld.shared.v4.f32 	{%f878, %f879, %f880, %f881}, [%r2];
	cvta.to.global.u64 	%rd30, %rd36;
	mov.u32 	%r601, %tid.x;
	cvt.u64.u32 	%rd31, %r601;
	mov.u32 	%r602, %ctaid.x;
	shl.b32 	%r603, %r602, 6;
	cvt.u64.u32 	%rd32, %r603;
	add.s64 	%rd33, %rd31, %rd32;
	mad.lo.s64 	%rd34, %rd33, 240, %rd30;
	st.global.v4.f32 	[%rd34], {%f878, %f879, %f880, %f881};
	st.global.v4.u32 	[%rd34+16], {%r597, %r598, %r599, %r600};
	st.global.v4.f32 	[%rd34+32], {%f874, %f875, %f876, %f877};
	st.global.v4.f32 	[%rd34+48], {%f870, %f871, %f872, %f873};
	st.global.v4.f32 	[%rd34+64], {%f866, %f867, %f868, %f869};
	st.global.v4.f32 	[%rd34+80], {%f862, %f863, %f864, %f865};
	st.global.v4.f32 	[%rd34+96], {%f858, %f859, %f860, %f861};
	st.global.v4.f32 	[%rd34+112], {%f854, %f855, %f856, %f857};
	st.global.v4.f32 	[%rd34+128], {%f850, %f851, %f852, %f853};
	st.global.v4.f32 	[%rd34+144], {%f846, %f847, %f848, %f849};
	st.global.v4.f32 	[%rd34+160], {%f842, %f843, %f844, %f845};
	st.global.v4.f32 	[%rd34+176], {%f838, %f839, %f840, %f841};
	st.global.v4.f32 	[%rd34+192], {%f834, %f835, %f836, %f837};
	st.global.v4.f32 	[%rd34+208], {%f830, %f831, %f832, %f833};
	st.global.f32 	[%rd34+224], %f829;
	st.global.u32 	[%rd34+228], %r596;
	st.global.v2.b32 	[%rd34+232], {%r594, %r595};
	bra.uni 	$L__BB3_29;
$L__BB3_11:
	sub.s32 	%r80, %r76, %r1;
	min.s32 	%r23, %r80, 64;
	// begin inline asm
	griddepcontrol.wait;
	// end inline asm
	mul.wide.u32 	%rd10, %r1, 240;
	add.s64 	%rd3, %rd1, %rd10;
	ld.global.v4.f32 	{%f938, %f939, %f940, %f941}, [%rd3];
	ld.global.v4.u32 	{%r611, %r612, %r613, %r614}, [%rd3+16];
	ld.global.v4.f32 	{%f943, %f944, %f945, %f946}, [%rd3+32];
	ld.global.v4.f32 	{%f947, %f948, %f949, %f950}, [%rd3+48];
	ld.global.v4.f32 	{%f951, %f952, %f953, %f954}, [%rd3+64];
	ld.global.v4.f32 	{%f955, %f956, %f957, %f958}, [%rd3+80];
	ld.global.v4.f32 	{%f959, %f960, %f961, %f962}, [%rd3+96];
	ld.global.v4.f32 	{%f963, %f964, %f965, %f966}, [%rd3+112];
	ld.global.v4.f32 	{%f967, %f968, %f969, %f970}, [%rd3+128];
	ld.global.v4.f32 	{%f971, %f972, %f973, %f974}, [%rd3+144];
	ld.global.v4.f32 	{%f975, %f976, %f977, %f978}, [%rd3+160];
	ld.global.v4.f32 	{%f979, %f980, %f981, %f982}, [%rd3+176];
	ld.global.v4.f32 	{%f983, %f984, %f985, %f986}, [%rd3+192];
	ld.global.v4.f32 	{%f987, %f988, %f989, %f990}, [%rd3+208];
	ld.global.u32 	%r615, [%rd3+224];
	ld.global.u32 	%r82, [%rd3+228];
	bfe.u32 	%r83, %r82, 0, 8;
	cvt.u16.u32 	%rs172, %r83;
	bfe.u32 	%r84, %r82, 8, 8;
	cvt.u16.u32 	%rs173, %r84;
	bfe.u32 	%r85, %r82, 16, 8;
	cvt.u16.u32 	%rs174, %r85;
	bfe.u32 	%r86, %r82, 24, 8;
	cvt.u16.u32 	%rs175, %r86;
	ld.global.v2.b32 	{%r87, %r88}, [%rd3+232];
	bfe.u32 	%r89, %r87, 0, 8;
	cvt.u16.u32 	%rs176, %r89;
	bfe.u32 	%r90, %r87, 8, 8;
	cvt.u16.u32 	%rs177, %r90;
	bfe.u32 	%r91, %r87, 16, 8;
	cvt.u16.u32 	%rs178, %r91;
	bfe.u32 	%r92, %r87, 24, 8;
	cvt.u16.u32 	%rs179, %r92;
	bfe.u32 	%r93, %r88, 0, 8;
	cvt.u16.u32 	%rs180, %r93;
	bfe.u32 	%r94, %r88, 8, 8;
	cvt.u16.u32 	%rs181, %r94;
	bfe.u32 	%r95, %r88, 16, 8;
	cvt.u16.u32 	%rs182, %r95;
	bfe.u32 	%r96, %r88, 24, 8;
	cvt.u16.u32 	%rs183, %r96;
	mov.u32 	%r29, %tid.x;
	and.b32  	%r28, %r29, 992;
	setp.ge.s32 	%p6, %r29, %r23;
	@%p6 bra 	$L__BB3_13;
	mul.lo.s32 	%r97, %r29, 240;
	cvt.u64.u32 	%rd11, %r97;
	add.s64 	%rd12, %rd3, %rd11;
	ld.global.v4.f32 	{%f938, %f939, %f940, %f941}, [%rd12];
	ld.global.v4.u32 	{%r611, %r612, %r613, %r614}, [%rd12+16];
	ld.global.v4.f32 	{%f943, %f944, %f945, %f946}, [%rd12+32];
	ld.global.v4.f32 	{%f947, %f948, %f949, %f950}, [%rd12+48];
	ld.global.v4.f32 	{%f951, %f952, %f953, %f954}, [%rd12+64];
	ld.global.v4.f32 	{%f955, %f956, %f957, %f958}, [%rd12+80];
	ld.global.v4.f32 	{%f959, %f960, %f961, %f962}, [%rd12+96];
	ld.global.v4.f32 	{%f963, %f964, %f965, %f966}, [%rd12+112];
	ld.global.v4.f32 	{%f967, %f968, %f969, %f970}, [%rd12+128];
	ld.global.v4.f32 	{%f971, %f972, %f973, %f974}, [%rd12+144];
	ld.global.v4.f32 	{%f975, %f976, %f977, %f978}, [%rd12+160];
	ld.global.v4.f32 	{%f979, %f980, %f981, %f982}, [%rd12+176];
	ld.global.v4.f32 	{%f983, %f984, %f985, %f986}, [%rd12+192];
	ld.global.v4.f32 	{%f987, %f988, %f989, %f990}, [%rd12+208];
	ld.global.u32 	%r615, [%rd12+224];
	ld.global.u32 	%r99, [%rd12+228];
	bfe.u32 	%r100, %r99, 0, 8;
	cvt.u16.u32 	%rs172, %r100;
	bfe.u32 	%r101, %r99, 8, 8;
	cvt.u16.u32 	%rs173, %r101;
	bfe.u32 	%r102, %r99, 16, 8;
	cvt.u16.u32 	%rs174, %r102;
	bfe.u32 	%r103, %r99, 24, 8;
	cvt.u16.u32 	%rs175, %r103;
	ld.global.v2.b32 	{%r104, %r105}, [%rd12+232];
	bfe.u32 	%r106, %r104, 0, 8;
	cvt.u16.u32 	%rs176, %r106;
	bfe.u32 	%r107, %r104, 8, 8;
	cvt.u16.u32 	%rs177, %r107;
	bfe.u32 	%r108, %r104, 16, 8;
	cvt.u16.u32 	%rs178, %r108;
	bfe.u32 	%r109, %r104, 24, 8;
	cvt.u16.u32 	%rs179, %r109;
	bfe.u32 	%r110, %r105, 0, 8;
	cvt.u16.u32 	%rs180, %r110;
	bfe.u32 	%r111, %r105, 8, 8;
	cvt.u16.u32 	%rs181, %r111;
	bfe.u32 	%r112, %r105, 16, 8;
	cvt.u16.u32 	%rs182, %r112;
	bfe.u32 	%r113, %r105, 24, 8;
	cvt.u16.u32 	%rs183, %r113;
$L__BB3_13:
	// begin inline asm
	mov.u32 %r114, %laneid;
	// end inline asm
	add.s32 	%r116, %r114, %r28;
	mov.u32 	%r117, _ZZN3cub18CUB_300001_SM_10006detail10merge_sort30DeviceMergeSortBlockSortKernelINS2_10policy_hubIN6thrust24THRUST_300001_SM_1000_NS10device_ptrI15DetectionResultEEE9Policy600ES9_PNS0_8NullTypeES9_SD_j22DetectionResultCompareS8_SC_EEvbT0_T1_T2_T3_T4_PT6_PT7_T5_NS1_7vsmem_tEE19static_temp_storage;
	mad.lo.s32 	%r38, %r116, 240, %r117;
	st.shared.v4.f32 	[%r38], {%f938, %f939, %f940, %f941};
	st.shared.v4.u32 	[%r38+16], {%r611, %r612, %r613, %r614};
	st.shared.v4.f32 	[%r38+32], {%f943, %f944, %f945, %f946};
	st.shared.v4.f32 	[%r38+48], {%f947, %f948, %f949, %f950};
	st.shared.v4.f32 	[%r38+64], {%f951, %f952, %f953, %f954};
	st.shared.v4.f32 	[%r38+80], {%f955, %f956, %f957, %f958};
	st.shared.v4.f32 	[%r38+96], {%f959, %f960, %f961, %f962};
	st.shared.v4.f32 	[%r38+112], {%f963, %f964, %f965, %f966};
	st.shared.v4.f32 	[%r38+128], {%f967, %f968, %f969, %f970};
	st.shared.v4.f32 	[%r38+144], {%f971, %f972, %f973, %f974};
	st.shared.v4.f32 	[%r38+160], {%f975, %f976, %f977, %f978};
	st.shared.v4.f32 	[%r38+176], {%f979, %f980, %f981, %f982};
	st.shared.v4.f32 	[%r38+192], {%f983, %f984, %f985, %f986};
	st.shared.v4.f32 	[%r38+208], {%f987, %f988, %f989, %f990};
	cvt.u32.u16 	%r119, %rs175;
	cvt.u32.u16 	%r120, %rs174;
	prmt.b32 	%r121, %r120, %r119, 0x3340U;
	cvt.u32.u16 	%r122, %rs173;
	cvt.u32.u16 	%r123, %rs172;
	prmt.b32 	%r124, %r123, %r122, 0x3340U;
	prmt.b32 	%r125, %r124, %r121, 0x5410U;
	cvt.u32.u16 	%r126, %rs179;
	cvt.u32.u16 	%r127, %rs178;
	prmt.b32 	%r128, %r127, %r126, 0x3340U;
	cvt.u32.u16 	%r129, %rs177;
	cvt.u32.u16 	%r130, %rs176;
	prmt.b32 	%r131, %r130, %r129, 0x3340U;
	prmt.b32 	%r132, %r131, %r128, 0x5410U;
	cvt.u32.u16 	%r133, %rs183;
	cvt.u32.u16 	%r134, %rs182;
	prmt.b32 	%r135, %r134, %r133, 0x3340U;
	cvt.u32.u16 	%r136, %rs181;
	cvt.u32.u16 	%r137, %rs180;
	prmt.b32 	%r138, %r137, %r136, 0x3340U;
	prmt.b32 	%r139, %r138, %r135, 0x5410U;
	st.shared.v4.u32 	[%r38+224], {%r615, %r125, %r132, %r139};
	bar.warp.sync 	-1;
	ld.shared.v2.b32 	{%r140, %r141}, [%r38+232];
	bfe.u32 	%r142, %r140, 0, 8;
	cvt.u16.u32 	%rs188, %r142;
	bfe.u32 	%r143, %r140, 8, 8;
	cvt.u16.u32 	%rs189, %r143;
	bfe.u32 	%r144, %r140, 16, 8;
	cvt.u16.u32 	%rs190, %r144;
	bfe.u32 	%r145, %r140, 24, 8;
	cvt.u16.u32 	%rs191, %r145;
	bfe.u32 	%r146, %r141, 0, 8;
	cvt.u16.u32 	%rs192, %r146;
	bfe.u32 	%r147, %r141, 8, 8;
	cvt.u16.u32 	%rs193, %r147;
	bfe.u32 	%r148, %r141, 16, 8;
	cvt.u16.u32 	%rs194, %r148;
	bfe.u32 	%r149, %r141, 24, 8;
	cvt.u16.u32 	%rs195, %r149;
	ld.shared.u32 	%r150, [%r38+228];
	bfe.u32 	%r151, %r150, 0, 8;
	cvt.u16.u32 	%rs184, %r151;
	bfe.u32 	%r152, %r150, 8, 8;
	cvt.u16.u32 	%rs185, %r152;
	bfe.u32 	%r153, %r150, 16, 8;
	cvt.u16.u32 	%rs186, %r153;
	bfe.u32 	%r154, %r150, 24, 8;
	cvt.u16.u32 	%rs187, %r154;
	ld.shared.f32 	%f1046, [%r38+224];
	ld.shared.v4.f32 	{%f1042, %f1043, %f1044, %f1045}, [%r38+208];
	ld.shared.v4.f32 	{%f1038, %f1039, %f1040, %f1041}, [%r38+192];
	ld.shared.v4.f32 	{%f1034, %f1035, %f1036, %f1037}, [%r38+176];
	ld.shared.v4.f32 	{%f1030, %f1031, %f1032, %f1033}, [%r38+160];
	ld.shared.v4.f32 	{%f1026, %f1027, %f1028, %f1029}, [%r38+144];
	ld.shared.v4.f32 	{%f1022, %f1023, %f1024, %f1025}, [%r38+128];
	ld.shared.v4.f32 	{%f1018, %f1019, %f1020, %f1021}, [%r38+112];
	ld.shared.v4.f32 	{%f1014, %f1015, %f1016, %f1017}, [%r38+96];
	ld.shared.v4.f32 	{%f1010, %f1011, %f1012, %f1013}, [%r38+80];
	ld.shared.v4.f32 	{%f1006, %f1007, %f1008, %f1009}, [%r38+64];
	ld.shared.v4.f32 	{%f1002, %f1003, %f1004, %f1005}, [%r38+48];
	ld.shared.v4.f32 	{%f998, %f999, %f1000, %f1001}, [%r38+32];
	ld.shared.v4.u32 	{%r155, %r617, %r156, %r157}, [%r38+16];
	mov.b32 	%f995, %r155;
	mov.b32 	%f996, %r156;
	mov.b32 	%f997, %r157;
	ld.shared.v4.f32 	{%f991, %f992, %f993, %f994}, [%r38];
	bar.sync 	0;
	// begin inline asm
	griddepcontrol.launch_dependents;
	// end inline asm
	mov.b32 	%r616, 2;
$L__BB3_14:
	shr.u32 	%r158, %r616, 1;
	add.s32 	%r159, %r616, -1;
	bar.sync 	0;
	mov.u32 	%r160, %tid.x;
	mov.u32 	%r161, _ZZN3cub18CUB_300001_SM_10006detail10merge_sort30DeviceMergeSortBlockSortKernelINS2_10policy_hubIN6thrust24THRUST_300001_SM_1000_NS10device_ptrI15DetectionResultEEE9Policy600ES9_PNS0_8NullTypeES9_SD_j22DetectionResultCompareS8_SC_EEvbT0_T1_T2_T3_T4_PT6_PT7_T5_NS1_7vsmem_tEE19static_temp_storage;
	mad.lo.s32 	%r162, %r160, 240, %r161;
	st.shared.v4.f32 	[%r162], {%f991, %f992, %f993, %f994};
	mov.b32 	%r163, %f995;
	mov.b32 	%r164, %f996;
	mov.b32 	%r165, %f997;
	st.shared.v4.u32 	[%r162+16], {%r163, %r617, %r164, %r165};
	st.shared.v4.f32 	[%r162+32], {%f998, %f999, %f1000, %f1001};
	st.shared.v4.f32 	[%r162+48], {%f1002, %f1003, %f1004, %f1005};
	st.shared.v4.f32 	[%r162+64], {%f1006, %f1007, %f1008, %f1009};
	st.shared.v4.f32 	[%r162+80], {%f1010, %f1011, %f1012, %f1013};
	st.shared.v4.f32 	[%r162+96], {%f1014, %f1015, %f1016, %f1017};
	st.shared.v4.f32 	[%r162+112], {%f1018, %f1019, %f1020, %f1021};
	st.shared.v4.f32 	[%r162+128], {%f1022, %f1023, %f1024, %f1025};
	st.shared.v4.f32 	[%r162+144], {%f1026, %f1027, %f1028, %f1029};
	st.shared.v4.f32 	[%r162+160], {%f1030, %f1031, %f1032, %f1033};
	st.shared.v4.f32 	[%r162+176], {%f1034, %f1035, %f1036, %f1037};
	st.shared.v4.f32 	[%r162+192], {%f1038, %f1039, %f1040, %f1041};
	st.shared.v4.f32 	[%r162+208], {%f1042, %f1043, %f1044, %f1045};
	st.shared.f32 	[%r162+224], %f1046;
	cvt.u32.u16 	%r166, %rs187;
	cvt.u32.u16 	%r167, %rs186;
	prmt.b32 	%r168, %r167, %r166, 0x3340U;
	cvt.u32.u16 	%r169, %rs185;
	cvt.u32.u16 	%r170, %rs184;
	prmt.b32 	%r171, %r170, %r169, 0x3340U;
	prmt.b32 	%r172, %r171, %r168, 0x5410U;
	st.shared.u32 	[%r162+228], %r172;
	cvt.u32.u16 	%r173, %rs195;
	cvt.u32.u16 	%r174, %rs194;
	prmt.b32 	%r175, %r174, %r173, 0x3340U;
	cvt.u32.u16 	%r176, %rs193;
	cvt.u32.u16 	%r177, %rs192;
	prmt.b32 	%r178, %r177, %r176, 0x3340U;
	prmt.b32 	%r179, %r178, %r175, 0x5410U;
	cvt.u32.u16 	%r180, %rs191;
	cvt.u32.u16 	%r181, %rs190;
	prmt.b32 	%r182, %r181, %r180, 0x3340U;
	cvt.u32.u16 	%r183, %rs189;
	cvt.u32.u16 	%r184, %rs188;
	prmt.b32 	%r185, %r184, %r183, 0x3340U;
	prmt.b32 	%r186, %r185, %r182, 0x5410U;
	st.shared.v2.b32 	[%r162+232], {%r186, %r179};
	bar.sync 	0;
	neg.s32 	%r187, %r616;
	and.b32  	%r188, %r160, %r187;
	and.b32  	%r189, %r159, %r160;
	min.s32 	%r42, %r189, %r23;
	min.s32 	%r43, %r188, %r23;
	add.s32 	%r190, %r43, %r158;
	min.s32 	%r44, %r190, %r23;
	add.s32 	%r191, %r44, %r158;
	min.s32 	%r45, %r191, %r23;
	sub.s32 	%r192, %r44, %r43;
	sub.s32 	%r193, %r45, %r44;
	setp.lt.s32 	%p7, %r42, %r193;
	sub.s32 	%r194, %r42, %r193;
	selp.b32 	%r620, 0, %r194, %p7;
	min.s32 	%r618, %r192, %r42;
	setp.ge.s32 	%p8, %r620, %r618;
	@%p8 bra 	$L__BB3_17;
	add.s32 	%r48, %r44, %r42;
$L__BB3_16:
	sub.s32 	%r195, %r618, %r620;
	shr.u32 	%r196, %r195, 31;
	add.s32 	%r197, %r195, %r196;
	shr.s32 	%r198, %r197, 1;
	add.s32 	%r199, %r198, %r620;
	add.s32 	%r200, %r199, %r43;
	mad.lo.s32 	%r202, %r200, 240, %r161;
	ld.shared.f32 	%f825, [%r202+16];
	not.b32 	%r203, %r199;
	add.s32 	%r204, %r48, %r203;
	mad.lo.s32 	%r205, %r204, 240, %r161;
	ld.shared.f32 	%f826, [%r205+16];
	setp.leu.f32 	%p9, %f826, %f825;
	add.s32 	%r206, %r199, 1;
	selp.b32 	%r620, %r206, %r620, %p9;
	selp.b32 	%r618, %r618, %r199, %p9;
	setp.lt.s32 	%p10, %r620, %r618;
	@%p10 bra 	$L__BB3_16;
$L__BB3_17:
	add.s32 	%r54, %r620, %r43;
	add.s32 	%r207, %r44, %r42;
	sub.s32 	%r208, %r207, %r620;
	mov.u32 	%r209, _ZZN3cub18CUB_300001_SM_10006detail10merge_sort30DeviceMergeSortBlockSortKernelINS2_10policy_hubIN6thrust24THRUST_300001_SM_1000_NS10device_ptrI15DetectionResultEEE9Policy600ES9_PNS0_8NullTypeES9_SD_j22DetectionResultCompareS8_SC_EEvbT0_T1_T2_T3_T4_PT6_PT7_T5_NS1_7vsmem_tEE19static_temp_storage;
	mad.lo.s32 	%r210, %r54, 240, %r209;
	ld.shared.v2.b32 	{%r211, %r212}, [%r210+232];
	bfe.u32 	%r213, %r212, 24, 8;
	cvt.u16.u32 	%rs121, %r213;
	bfe.u32 	%r214, %r212, 16, 8;
	cvt.u16.u32 	%rs122, %r214;
	bfe.u32 	%r215, %r212, 8, 8;
	cvt.u16.u32 	%rs123, %r215;
	bfe.u32 	%r216, %r212, 0, 8;
	cvt.u16.u32 	%rs124, %r216;
	bfe.u32 	%r217, %r211, 24, 8;
	cvt.u16.u32 	%rs125, %r217;
	bfe.u32 	%r218, %r211, 16, 8;
	cvt.u16.u32 	%rs126, %r218;
	bfe.u32 	%r219, %r211, 8, 8;
	cvt.u16.u32 	%rs127, %r219;
	bfe.u32 	%r220, %r211, 0, 8;
	cvt.u16.u32 	%rs128, %r220;
	ld.shared.u32 	%r221, [%r210+228];
	bfe.u32 	%r222, %r221, 24, 8;
	cvt.u16.u32 	%rs129, %r222;
	bfe.u32 	%r223, %r221, 16, 8;
	cvt.u16.u32 	%rs130, %r223;
	bfe.u32 	%r224, %r221, 8, 8;
	cvt.u16.u32 	%rs131, %r224;
	bfe.u32 	%r225, %r221, 0, 8;
	cvt.u16.u32 	%rs132, %r225;
	ld.shared.f32 	%f552, [%r210+224];
	ld.shared.v4.f32 	{%f556, %f555, %f554, %f553}, [%r210+208];
	ld.shared.v4.f32 	{%f560, %f559, %f558, %f557}, [%r210+192];
	ld.shared.v4.f32 	{%f564, %f563, %f562, %f561}, [%r210+176];
	ld.shared.v4.f32 	{%f568, %f567, %f566, %f565}, [%r210+160];
	ld.shared.v4.f32 	{%f572, %f571, %f570, %f569}, [%r210+144];
	ld.shared.v4.f32 	{%f576, %f575, %f574, %f573}, [%r210+128];
	ld.shared.v4.f32 	{%f580, %f579, %f578, %f577}, [%r210+112];
	ld.shared.v4.f32 	{%f584, %f583, %f582, %f581}, [%r210+96];
	ld.shared.v4.f32 	{%f588, %f587, %f586, %f585}, [%r210+80];
	ld.shared.v4.f32 	{%f592, %f591, %f590, %f589}, [%r210+64];
	ld.shared.v4.f32 	{%f596, %f595, %f594, %f593}, [%r210+48];
	ld.shared.v4.f32 	{%f600, %f599, %f598, %f597}, [%r210+32];
	ld.shared.v4.u32 	{%r226, %r55, %r227, %r228}, [%r210+16];
	mov.b32 	%f601, %r226;
	mov.b32 	%f602, %r227;
	mov.b32 	%f603, %r228;
	ld.shared.v4.f32 	{%f607, %f606, %f605, %f604}, [%r210];
	mad.lo.s32 	%r229, %r208, 240, %r209;
	ld.shared.v2.b32 	{%r230, %r231}, [%r229+232];
	bfe.u32 	%r232, %r231, 24, 8;
	cvt.u16.u32 	%rs133, %r232;
	bfe.u32 	%r233, %r231, 16, 8;
	cvt.u16.u32 	%rs134, %r233;
	bfe.u32 	%r234, %r231, 8, 8;
	cvt.u16.u32 	%rs135, %r234;
	bfe.u32 	%r235, %r231, 0, 8;
	cvt.u16.u32 	%rs136, %r235;
	bfe.u32 	%r236, %r230, 24, 8;
	cvt.u16.u32 	%rs137, %r236;
	bfe.u32 	%r237, %r230, 16, 8;
	cvt.u16.u32 	%rs138, %r237;
	bfe.u32 	%r238, %r230, 8, 8;
	cvt.u16.u32 	%rs139, %r238;
	bfe.u32 	%r239, %r230, 0, 8;
	cvt.u16.u32 	%rs140, %r239;
	ld.shared.u32 	%r240, [%r229+228];
	bfe.u32 	%r241, %r240, 24, 8;
	cvt.u16.u32 	%rs141, %r241;
	bfe.u32 	%r242, %r240, 16, 8;
	cvt.u16.u32 	%rs142, %r242;
	bfe.u32 	%r243, %r240, 8, 8;
	cvt.u16.u32 	%rs143, %r243;
	bfe.u32 	%r244, %r240, 0, 8;
	cvt.u16.u32 	%rs144, %r244;
	ld.shared.f32 	%f608, [%r229+224];
	ld.shared.v4.f32 	{%f612, %f611, %f610, %f609}, [%r229+208];
	ld.shared.v4.f32 	{%f616, %f615, %f614, %f613}, [%r229+192];
	ld.shared.v4.f32 	{%f620, %f619, %f618, %f617}, [%r229+176];
	ld.shared.v4.f32 	{%f624, %f623, %f622, %f621}, [%r229+160];
	ld.shared.v4.f32 	{%f628, %f627, %f626, %f625}, [%r229+144];
	ld.shared.v4.f32 	{%f632, %f631, %f630, %f629}, [%r229+128];
	ld.shared.v4.f32 	{%f636, %f635, %f634, %f633}, [%r229+112];
	ld.shared.v4.f32 	{%f640, %f639, %f638, %f637}, [%r229+96];
	ld.shared.v4.f32 	{%f644, %f643, %f642, %f641}, [%r229+80];
	ld.shared.v4.f32 	{%f648, %f647, %f646, %f645}, [%r229+64];
	ld.shared.v4.f32 	{%f652, %f651, %f650, %f649}, [%r229+48];
	ld.shared.v4.f32 	{%f656, %f655, %f654, %f653}, [%r229+32];
	ld.shared.v4.u32 	{%r245, %r56, %r246, %r247}, [%r229+16];
	mov.b32 	%f657, %r245;
	mov.b32 	%f658, %r246;
	mov.b32 	%f659, %r247;
	ld.shared.v4.f32 	{%f663, %f662, %f661, %f660}, [%r229];
	setp.ge.s32 	%p12, %r208, %r45;
	mov.pred 	%p32, 0;
	@%p12 bra 	$L__BB3_19;
	setp.ge.s32 	%p13, %r54, %r44;
	setp.gt.f32 	%p14, %f657, %f601;
	or.pred  	%p32, %p13, %p14;
$L__BB3_19:
	selp.f32 	%f991, %f663, %f607, %p32;
	selp.f32 	%f992, %f662, %f606, %p32;
	selp.f32 	%f993, %f661, %f605, %p32;
	selp.f32 	%f994, %f660, %f604, %p32;
	selp.f32 	%f995, %f657, %f601, %p32;
	selp.b32 	%r617, %r56, %r55, %p32;
	selp.f32 	%f996, %f658, %f602, %p32;
	selp.f32 	%f997, %f659, %f603, %p32;
	selp.f32 	%f998, %f656, %f600, %p32;
	selp.f32 	%f999, %f655, %f599, %p32;
	selp.f32 	%f1000, %f654, %f598, %p32;
	selp.f32 	%f1001, %f653, %f597, %p32;
	selp.f32 	%f1002, %f652, %f596, %p32;
	selp.f32 	%f1003, %f651, %f595, %p32;
	selp.f32 	%f1004, %f650, %f594, %p32;
	selp.f32 	%f1005, %f649, %f593, %p32;
	selp.f32 	%f1006, %f648, %f592, %p32;
	selp.f32 	%f1007, %f647, %f591, %p32;
	selp.f32 	%f1008, %f646, %f590, %p32;
	selp.f32 	%f1009, %f645, %f589, %p32;
	selp.f32 	%f1010, %f644, %f588, %p32;
	selp.f32 	%f1011, %f643, %f587, %p32;
	selp.f32 	%f1012, %f642, %f586, %p32;
	selp.f32 	%f1013, %f641, %f585, %p32;
	selp.f32 	%f1014, %f640, %f584, %p32;
	selp.f32 	%f1015, %f639, %f583, %p32;
	selp.f32 	%f1016, %f638, %f582, %p32;
	selp.f32 	%f1017, %f637, %f581, %p32;
	selp.f32 	%f1018, %f636, %f580, %p32;
	selp.f32 	%f1019, %f635, %f579, %p32;
	selp.f32 	%f1020, %f634, %f578, %p32;
	selp.f32 	%f1021, %f633, %f577, %p32;
	selp.f32 	%f1022, %f632, %f576, %p32;
	selp.f32 	%f1023, %f631, %f575, %p32;
	selp.f32 	%f1024, %f630, %f574, %p32;
	selp.f32 	%f1025, %f629, %f573, %p32;
	selp.f32 	%f1026, %f628, %f572, %p32;
	selp.f32 	%f1027, %f627, %f571, %p32;
	selp.f32 	%f1028, %f626, %f570, %p32;
	selp.f32 	%f1029, %f625, %f569, %p32;
	selp.f32 	%f1030, %f624, %f568, %p32;
	selp.f32 	%f1031, %f623, %f567, %p32;
	selp.f32 	%f1032, %f622, %f566, %p32;
	selp.f32 	%f1033, %f621, %f565, %p32;
	selp.f32 	%f1034, %f620, %f564, %p32;
	selp.f32 	%f1035, %f619, %f563, %p32;
	selp.f32 	%f1036, %f618, %f562, %p32;
	selp.f32 	%f1037, %f617, %f561, %p32;
	selp.f32 	%f1038, %f616, %f560, %p32;
	selp.f32 	%f1039, %f615, %f559, %p32;
	selp.f32 	%f1040, %f614, %f558, %p32;
	selp.f32 	%f1041, %f613, %f557, %p32;
	selp.f32 	%f1042, %f612, %f556, %p32;
	selp.f32 	%f1043, %f611, %f555, %p32;
	selp.f32 	%f1044, %f610, %f554, %p32;
	selp.f32 	%f1045, %f609, %f553, %p32;
	selp.f32 	%f1046, %f608, %f552, %p32;
	selp.b16 	%rs184, %rs144, %rs132, %p32;
	selp.b16 	%rs185, %rs143, %rs131, %p32;
	selp.b16 	%rs186, %rs142, %rs130, %p32;
	selp.b16 	%rs187, %rs141, %rs129, %p32;
	selp.b16 	%rs188, %rs140, %rs128, %p32;
	selp.b16 	%rs189, %rs139, %rs127, %p32;
	selp.b16 	%rs190, %rs138, %rs126, %p32;
	selp.b16 	%rs191, %rs137, %rs125, %p32;
	selp.b16 	%rs192, %rs136, %rs124, %p32;
	selp.b16 	%rs193, %rs135, %rs123, %p32;
	selp.b16 	%rs194, %rs134, %rs122, %p32;
	selp.b16 	%rs195, %rs133, %rs121, %p32;
	shl.b32 	%r58, %r616, 1;
	setp.lt.u32 	%p15, %r616, 33;
	mov.u32 	%r616, %r58;
	@%p15 bra 	$L__BB3_14;
	ld.param.s8 	%rs158, [_ZN3cub18CUB_300001_SM_10006detail10merge_sort30DeviceMergeSortBlockSortKernelINS2_10policy_hubIN6thrust24THRUST_300001_SM_1000_NS10device_ptrI15DetectionResultEEE9Policy600ES9_PNS0_8NullTypeES9_SD_j22DetectionResultCompareS8_SC_EEvbT0_T1_T2_T3_T4_PT6_PT7_T5_NS1_7vsmem_tE_param_0];
	mov.u32 	%r59, %tid.x;
	mov.u32 	%r248, %ctaid.x;
	shl.b32 	%r249, %r248, 6;
	cvt.u64.u32 	%rd4, %r249;
	bar.sync 	0;
	setp.eq.s16 	%p16, %rs158, 0;
	@%p16 bra 	$L__BB3_25;
	st.shared.v4.f32 	[%r38], {%f991, %f992, %f993, %f994};
	mov.b32 	%r250, %f995;
	mov.b32 	%r251, %f996;
	mov.b32 	%r252, %f997;
	st.shared.v4.u32 	[%r38+16], {%r250, %r617, %r251, %r252};
	st.shared.v4.f32 	[%r38+32], {%f998, %f999, %f1000, %f1001};
	st.shared.v4.f32 	[%r38+48], {%f1002, %f1003, %f1004, %f1005};
	st.shared.v4.f32 	[%r38+64], {%f1006, %f1007, %f1008, %f1009};
	st.shared.v4.f32 	[%r38+80], {%f1010, %f1011, %f1012, %f1013};
	st.shared.v4.f32 	[%r38+96], {%f1014, %f1015, %f1016, %f1017};
	st.shared.v4.f32 	[%r38+112], {%f1018, %f1019, %f1020, %f1021};
	st.shared.v4.f32 	[%r38+128], {%f1022, %f1023, %f1024, %f1025};
	st.shared.v4.f32 	[%r38+144], {%f1026, %f1027, %f1028, %f1029};
	st.shared.v4.f32 	[%r38+160], {%f1030, %f1031, %f1032, %f1033};
	st.shared.v4.f32 	[%r38+176], {%f1034, %f1035, %f1036, %f1037};
	st.shared.v4.f32 	[%r38+192], {%f1038, %f1039, %f1040, %f1041};
	st.shared.v4.f32 	[%r38+208], {%f1042, %f1043, %f1044, %f1045};
	cvt.u32.u16 	%r253, %rs187;
	cvt.u32.u16 	%r254, %rs186;
	prmt.b32 	%r255, %r254, %r253, 0x3340U;
	cvt.u32.u16 	%r256, %rs185;
	cvt.u32.u16 	%r257, %rs184;
	prmt.b32 	%r258, %r257, %r256, 0x3340U;
	prmt.b32 	%r259, %r258, %r255, 0x5410U;
	cvt.u32.u16 	%r260, %rs191;
	cvt.u32.u16 	%r261, %rs190;
	prmt.b32 	%r262, %r261, %r260, 0x3340U;
	cvt.u32.u16 	%r263, %rs189;
	cvt.u32.u16 	%r264, %rs188;
	prmt.b32 	%r265, %r264, %r263, 0x3340U;
	prmt.b32 	%r266, %r265, %r262, 0x5410U;
	cvt.u32.u16 	%r267, %rs195;
	cvt.u32.u16 	%r268, %rs194;
	prmt.b32 	%r269, %r268, %r267, 0x3340U;
	cvt.u32.u16 	%r270, %rs193;
	cvt.u32.u16 	%r271, %rs192;
	prmt.b32 	%r272, %r271, %r270, 0x3340U;
	prmt.b32 	%r273, %r272, %r269, 0x5410U;
	mov.b32 	%r274, %f1046;
	st.shared.v4.u32 	[%r38+224], {%r274, %r259, %r266, %r273};
	bar.warp.sync 	-1;
	ld.shared.v4.f32 	{%f720, %f721, %f722, %f723}, [%r38];
	ld.shared.v4.u32 	{%r61, %r62, %r63, %r64}, [%r38+16];
	ld.shared.v4.f32 	{%f724, %f725, %f726, %f727}, [%r38+32];
	ld.shared.v4.f32 	{%f728, %f729, %f730, %f731}, [%r38+48];
	ld.shared.v4.f32 	{%f732, %f733, %f734, %f735}, [%r38+64];
	ld.shared.v4.f32 	{%f736, %f737, %f738, %f739}, [%r38+80];
	ld.shared.v4.f32 	{%f740, %f741, %f742, %f743}, [%r38+96];
	ld.shared.v4.f32 	{%f744, %f745, %f746, %f747}, [%r38+112];
	ld.shared.v4.f32 	{%f748, %f749, %f750, %f751}, [%r38+128];
	ld.shared.v4.f32 	{%f752, %f753, %f754, %f755}, [%r38+144];
	ld.shared.v4.f32 	{%f756, %f757, %f758, %f759}, [%r38+160];
	ld.shared.v4.f32 	{%f760, %f761, %f762, %f763}, [%r38+176];
	ld.shared.v4.f32 	{%f764, %f765, %f766, %f767}, [%r38+192];
	ld.shared.v4.f32 	{%f768, %f769, %f770, %f771}, [%r38+208];
	ld.shared.u32 	%r65, [%r38+224];
	ld.shared.u32 	%r66, [%r38+228];
	ld.shared.v2.b32 	{%r67, %r68}, [%r38+232];
	setp.ne.s32 	%p17, %r59, 0;
	@%p17 bra 	$L__BB3_23;
	st.volatile.shared.u32 	[_ZZN3cub18CUB_300001_SM_10006detail10merge_sort30DeviceMergeSortBlockSortKernelINS2_10policy_hubIN6thrust24THRUST_300001_SM_1000_NS10device_ptrI15DetectionResultEEE9Policy600ES9_PNS0_8NullTypeES9_SD_j22DetectionResultCompareS8_SC_EEvbT0_T1_T2_T3_T4_PT6_PT7_T5_NS1_7vsmem_tEE19static_temp_storage+15360], %r23;
$L__BB3_23:
	bar.sync 	0;
	ld.volatile.shared.u32 	%r275, [_ZZN3cub18CUB_300001_SM_10006detail10merge_sort30DeviceMergeSortBlockSortKernelINS2_10policy_hubIN6thrust24THRUST_300001_SM_1000_NS10device_ptrI15DetectionResultEEE9Policy600ES9_PNS0_8NullTypeES9_SD_j22DetectionResultCompareS8_SC_EEvbT0_T1_T2_T3_T4_PT6_PT7_T5_NS1_7vsmem_tEE19static_temp_storage+15360];
	and.b32  	%r277, %r59, 992;
	cvt.u64.u32 	%rd13, %r277;
	add.s64 	%rd14, %rd4, %rd13;
	and.b32  	%r278, %r59, 31;
	cvt.u64.u32 	%rd15, %r278;
	add.s64 	%rd16, %rd14, %rd15;
	mad.lo.s64 	%rd5, %rd16, 240, %rd2;
	setp.ge.s32 	%p18, %r59, %r275;
	@%p18 bra 	$L__BB3_29;
	st.global.v4.f32 	[%rd5], {%f720, %f721, %f722, %f723};
	st.global.v4.u32 	[%rd5+16], {%r61, %r62, %r63, %r64};
	st.global.v4.f32 	[%rd5+32], {%f724, %f725, %f726, %f727};
	st.global.v4.f32 	[%rd5+48], {%f728, %f729, %f730, %f731};
	st.global.v4.f32 	[%rd5+64], {%f732, %f733, %f734, %f735};
	st.global.v4.f32 	[%rd5+80], {%f736, %f737, %f738, %f739};
	st.global.v4.f32 	[%rd5+96], {%f740, %f741, %f742, %f743};
	st.global.v4.f32 	[%rd5+112], {%f744, %f745, %f746, %f747};
	st.global.v4.f32 	[%rd5+128], {%f748, %f749, %f750, %f751};
	st.global.v4.f32 	[%rd5+144], {%f752, %f753, %f754, %f755};
	st.global.v4.f32 	[%rd5+160], {%f756, %f757, %f758, %f759};
	st.global.v4.f32 	[%rd5+176], {%f760, %f761, %f762, %f763};
	st.global.v4.f32 	[%rd5+192], {%f764, %f765, %f766, %f767};
	st.global.v4.f32 	[%rd5+208], {%f768, %f769, %f770, %f771};
	st.global.v4.u32 	[%rd5+224], {%r65, %r66, %r67, %r68};
	bra.uni 	$L__BB3_29;
$L__BB3_25:
	st.shared.v4.f32 	[%r38], {%f991, %f992, %f993, %f994};
	mov.b32 	%r279, %f995;
	mov.b32 	%r280, %f996;
	mov.b32 	%r281, %f997;
	st.shared.v4.u32 	[%r38+16], {%r279, %r617, %r280, %r281};
	st.shared.v4.f32 	[%r38+32], {%f998, %f999, %f1000, %f1001};
	st.shared.v4.f32 	[%r38+48], {%f1002, %f1003, %f1004, %f1005};
	st.shared.v4.f32 	[%r38+64], {%f1006, %f1007, %f1008, %f1009};
	st.shared.v4.f32 	[%r38+80], {%f1010, %f1011, %f1012, %f1013};
	st.shared.v4.f32 	[%r38+96], {%f1014, %f1015, %f1016, %f1017};
	st.shared.v4.f32 	[%r38+112], {%f1018, %f1019, %f1020, %f1021};
	st.shared.v4.f32 	[%r38+128], {%f1022, %f1023, %f1024, %f1025};
	st.shared.v4.f32 	[%r38+144], {%f1026, %f1027, %f1028, %f1029};
	st.shared.v4.f32 	[%r38+160], {%f1030, %f1031, %f1032, %f1033};
	st.shared.v4.f32 	[%r38+176], {%f1034, %f1035, %f1036, %f1037};
	st.shared.v4.f32 	[%r38+192], {%f1038, %f1039, %f1040, %f1041};
	st.shared.v4.f32 	[%r38+208], {%f1042, %f1043, %f1044, %f1045};
	cvt.u32.u16 	%r282, %rs187;
	cvt.u32.u16 	%r283, %rs186;
	prmt.b32 	%r284, %r283, %r282, 0x3340U;
	cvt.u32.u16 	%r285, %rs185;
	cvt.u32.u16 	%r286, %rs184;
	prmt.b32 	%r287, %r286, %r285, 0x3340U;
	prmt.b32 	%r288, %r287, %r284, 0x5410U;
	cvt.u32.u16 	%r289, %rs191;
	cvt.u32.u16 	%r290, %rs190;
	prmt.b32 	%r291, %r290, %r289, 0x3340U;
	cvt.u32.u16 	%r292, %rs189;
	cvt.u32.u16 	%r293, %rs188;
	prmt.b32 	%r294, %r293, %r292, 0x3340U;
	prmt.b32 	%r295, %r294, %r291, 0x5410U;
	cvt.u32.u16 	%r296, %rs195;
	cvt.u32.u16 	%r297, %rs194;
	prmt.b32 	%r298, %r297, %r296, 0x3340U;
	cvt.u32.u16 	%r299, %rs193;
	cvt.u32.u16 	%r300, %rs192;
	prmt.b32 	%r301, %r300, %r299, 0x3340U;
	prmt.b32 	%r302, %r301, %r298, 0x5410U;
	mov.b32 	%r303, %f1046;
	st.shared.v4.u32 	[%r38+224], {%r303, %r288, %r295, %r302};
	bar.warp.sync 	-1;
	ld.shared.v2.b32 	{%r69, %r70}, [%r38+232];
	ld.shared.u32 	%r71, [%r38+228];
	ld.shared.f32 	%f772, [%r38+224];
	ld.shared.v4.f32 	{%f773, %f774, %f775, %f776}, [%r38+208];
	ld.shared.v4.f32 	{%f777, %f778, %f779, %f780}, [%r38+192];
	ld.shared.v4.f32 	{%f781, %f782, %f783, %f784}, [%r38+176];
	ld.shared.v4.f32 	{%f785, %f786, %f787, %f788}, [%r38+160];
	ld.shared.v4.f32 	{%f789, %f790, %f791, %f792}, [%r38+144];
	ld.shared.v4.f32 	{%f793, %f794, %f795, %f796}, [%r38+128];
	ld.shared.v4.f32 	{%f797, %f798, %f799, %f800}, [%r38+112];
	ld.shared.v4.f32 	{%f801, %f802, %f803, %f804}, [%r38+96];
	ld.shared.v4.f32 	{%f805, %f806, %f807, %f808}, [%r38+80];
	ld.shared.v4.f32 	{%f809, %f810, %f811, %f812}, [%r38+64];
	ld.shared.v4.f32 	{%f813, %f814, %f815, %f816}, [%r38+48];
	ld.shared.v4.f32 	{%f817, %f818, %f819, %f820}, [%r38+32];
	ld.shared.v4.u32 	{%r72, %r73, %r74, %r75}, [%r38+16];
	ld.shared.v4.f32 	{%f821, %f822, %f823, %f824}, [%r38];
	setp.ne.s32 	%p19, %r59, 0;
	@%p19 bra 	$L__BB3_27;
	st.volatile.shared.u32 	[_ZZN3cub18CUB_300001_SM_10006detail10merge_sort30DeviceMergeSortBlockSortKernelINS2_10policy_hubIN6thrust24THRUST_300001_SM_1000_NS10device_ptrI15DetectionResultEEE9Policy600ES9_PNS0_8NullTypeES9_SD_j22DetectionResultCompareS8_SC_EEvbT0_T1_T2_T3_T4_PT6_PT7_T5_NS1_7vsmem_tEE19static_temp_storage+15360], %r23;
$L__BB3_27:
	ld.param.u64 	%rd35, [_ZN3cub18CUB_300001_SM_10006detail10merge_sort30DeviceMergeSortBlockSortKernelINS2_10policy_hubIN6thrust24THRUST_300001_SM_1000_NS10device_ptrI15DetectionResultEEE9Policy600ES9_PNS0_8NullTypeES9_SD_j22DetectionResultCompareS8_SC_EEvbT0_T1_T2_T3_T4_PT6_PT7_T5_NS1_7vsmem_tE_param_6];
	bar.sync 	0;
	ld.volatile.shared.u32 	%r304, [_ZZN3cub18CUB_300001_SM_10006detail10merge_sort30DeviceMergeSortBlockSortKernelINS2_10policy_hubIN6thrust24THRUST_300001_SM_1000_NS10device_ptrI15DetectionResultEEE9Policy600ES9_PNS0_8NullTypeES9_SD_j22DetectionResultCompareS8_SC_EEvbT0_T1_T2_T3_T4_PT6_PT7_T5_NS1_7vsmem_tEE19static_temp_storage+15360];
	cvt.u64.u32 	%rd17, %r59;
	add.s64 	%rd18, %rd17, %rd4;
	cvta.to.global.u64 	%rd19, %rd35;
	mad.lo.s64 	%rd6, %rd18, 240, %rd19;
	setp.ge.s32 	%p20, %r59, %r304;
	@%p20 bra 	$L__BB3_29;
	st.global.v4.f32 	[%rd6], {%f821, %f822, %f823, %f824};
	st.global.v4.u32 	[%rd6+16], {%r72, %r73, %r74, %r75};
	st.global.v4.f32 	[%rd6+32], {%f817, %f818, %f819, %f820};
	st.global.v4.f32 	[%rd6+48], {%f813, %f814, %f815, %f816};
	st.global.v4.f32 	[%rd6+64], {%f809, %f810, %f811, %f812};
	st.global.v4.f32 	[%rd6+80], {%f805, %f806, %f807, %f808};
	st.global.v4.f32 	[%rd6+96], {%f801, %f802, %f803, %f804};
	st.global.v4.f32 	[%rd6+112], {%f797, %f798, %f799, %f800};
	st.global.v4.f32 	[%rd6+128], {%f793, %f794, %f795, %f796};
	st.global.v4.f32 	[%rd6+144], {%f789, %f790, %f791, %f792};
	st.global.v4.f32 	[%rd6+160], {%f785, %f786, %f787, %f788};
	st.global.v4.f32 	[%rd6+176], {%f781, %f782, %f783, %f784};
	st.global.v4.f32 	[%rd6+192], {%f777, %f778, %f779, %f780};
	st.global.v4.f32 	[%rd6+208], {%f773, %f774, %f775, %f776};
	st.global.f32 	[%rd6+224], %f772;
	st.global.u32 	[%rd6+228], %r71;
	st.global.v2.b32 	[%rd6+232], {%r69, %r70};
$L__BB3_29:
	ret;

}
	// .globl	_ZN3cub18CUB_300001_SM_10006detail10merge_sort30DeviceMergeSortPartitionKernelIN6thrust24THRUST_300001_SM_1000_NS10device_ptrI15DetectionResultEEj22DetectionResultCompareS7_EEvbT_PT2_T0_SD_PSD_T1_SD_i
.visible .entry _ZN3cub18CUB_300001_SM_10006detail10merge_sort30DeviceMergeSortPartitionKernelIN6thrust24THRUST_300001_SM_1000_NS10device_ptrI15DetectionResultEEj22DetectionResultCompareS7_EEvbT_PT2_T0_SD_PSD_T1_SD_i(
	.param .u8 _ZN3cub18CUB_300001_SM_10006detail10merge_sort30DeviceMergeSortPartitionKernelIN6thrust24THRUST_300001_SM_1000_NS10device_ptrI15DetectionResultEEj22DetectionResultCompareS7_EEvbT_PT2_T0_SD_PSD_T1_SD_i_param_0,
	.param .align 8 .b8 _ZN3cub18CUB_300001_SM_10006detail10merge_sort30DeviceMergeSortPartitionKernelIN6thrust24THRUST_300001_SM_1000_NS10device_ptrI15DetectionResultEEj22DetectionResultCompareS7_EEvbT_PT2_T0_SD_PSD_T1_SD_i_param_1[8],
	.param .u64 .ptr .align 1 _ZN3cub18CUB_300001_SM_10006detail10merge_sort30DeviceMergeSortPartitionKernelIN6thrust24THRUST_300001_SM_1000_NS10device_ptrI15DetectionResultEEj22DetectionResultCompareS7_EEvbT_PT2_T0_SD_PSD_T1_SD_i_param_2,
	.param .u32 _ZN3cub18CUB_300001_SM_10006detail10merge_sort30DeviceMergeSortPartitionKernelIN6thrust24THRUST_300001_SM_1000_NS10device_ptrI15DetectionResultEEj22DetectionResultCompareS7_EEvbT_PT2_T0_SD_PSD_T1_SD_i_param_3,
	.param .u32 _ZN3cub18CUB_300001_SM_10006detail10merge_sort30DeviceMergeSortPartitionKernelIN6thrust24THRUST_300001_SM_1000_NS10device_ptrI15DetectionResultEEj22DetectionResultCompareS7_EEvbT_PT2_T0_SD_PSD_T1_SD_i_param_4,
	.param .u64 .ptr .align 1 _ZN3cub18CUB_300001_SM_10006detail10merge_sort30DeviceMergeSortPartitionKernelIN6thrust24THRUST_300001_SM_1000_NS10device_ptrI15DetectionResultEEj22DetectionResultCompareS7_EEvbT_PT2_T0_SD_PSD_T1_SD_i_param_5,
	.param .align 1 .b8 _ZN3cub18CUB_300001_SM_10006detail10merge_sort30DeviceMergeSortPartitionKernelIN6thrust24THRUST_300001_SM_1000_NS10device_ptrI15DetectionResultEEj22DetectionResultCompareS7_EEvbT_PT2_T0_SD_PSD_T1_SD_i_param_6[1],
	.param .u32 _ZN3cub18CUB_300001_SM_10006detail10merge_sort30DeviceMergeSortPartitionKernelIN6thrust24THRUST_300001_SM_1000_NS10device_ptrI15DetectionResultEEj22DetectionResultCompareS7_EEvbT_PT2_T0_SD_PSD_T1_SD_i_param_7,
	.param .u32 _ZN3cub18CUB_300001_SM_10006detail10merge_sort30DeviceMergeSortPartitionKernelIN6thrust24THRUST_300001_SM_1000_NS10device_ptrI15DetectionResultEEj22DetectionResultCompareS7_EEvbT_PT2_T0_SD_PSD_T1_SD_i_param_8
)
{
	.reg .pred 	%p<10>;
	.reg .b16 	%rs<2>;
	.reg .b32 	%r<66>;
	.reg .b32 	%f<5>;
	.reg .b64 	%rd<28>;

	ld.param.u64 	%rd9, [_ZN3cub18CUB_300001_SM_10006detail10merge_sort30DeviceMergeSortPartitionKernelIN6thrust24THRUST_300001_SM_1000_NS10device_ptrI15DetectionResultEEj22DetectionResultCompareS7_EEvbT_PT2_T0_SD_PSD_T1_SD_i_param_1];
	ld.param.s8 	%rs1, [_ZN3cub18CUB_300001_SM_10006detail10merge_sort30DeviceMergeSortPartitionKernelIN6thrust24THRUST_300001_SM_1000_NS10device_ptrI15DetectionResultEEj22DetectionResultCompareS7_EEvbT_PT2_T0_SD_PSD_T1_SD_i_param_0];
	ld.param.u64 	%rd10, [_ZN3cub18CUB_300001_SM_10006detail10merge_sort30DeviceMergeSortPartitionKernelIN6thrust24THRUST_300001_SM_1000_NS10device_ptrI15DetectionResultEEj22DetectionResultCompareS7_EEvbT_PT2_T0_SD_PSD_T1_SD_i_param_2];
	ld.param.u32 	%r20, [_ZN3cub18CUB_300001_SM_10006detail10merge_sort30DeviceMergeSortPartitionKernelIN6thrust24THRUST_300001_SM_1000_NS10device_ptrI15DetectionResultEEj22DetectionResultCompareS7_EEvbT_PT2_T0_SD_PSD_T1_SD_i_param_3];
	ld.param.u32 	%r21, [_ZN3cub18CUB_300001_SM_10006detail10merge_sort30DeviceMergeSortPartitionKernelIN6thrust24THRUST_300001_SM_1000_NS10device_ptrI15DetectionResultEEj22DetectionResultCompareS7_EEvbT_PT2_T0_SD_PSD_T1_SD_i_param_4];
	ld.param.u64 	%rd11, [_ZN3cub18CUB_300001_SM_10006detail10merge_sort30DeviceMergeSortPartitionKernelIN6thrust24THRUST_300001_SM_1000_NS10device_ptrI15DetectionResultEEj22DetectionResultCompareS7_EEvbT_PT2_T0_SD_PSD_T1_SD_i_param_5];
	ld.param.u32 	%r22, [_ZN3cub18CUB_300001_SM_10006detail10merge_sort30DeviceMergeSortPartitionKernelIN6thrust24THRUST_300001_SM_1000_NS10device_ptrI15DetectionResultEEj22DetectionResultCompareS7_EEvbT_PT2_T0_SD_PSD_T1_SD_i_param_7];
	ld.param.u32 	%r23, [_ZN3cub18CUB_300001_SM_10006detail10merge_sort30DeviceMergeSortPartitionKernelIN6thrust24THRUST_300001_SM_1000_NS10device_ptrI15DetectionResultEEj22DetectionResultCompareS7_EEvbT_PT2_T0_SD_PSD_T1_SD_i_param_8];
	cvta.to.global.u64 	%rd1, %rd11;
	mov.u32 	%r24, %ntid.x;
	mov.u32 	%r25, %ctaid.x;
	mov.u32 	%r26, %tid.x;
	mad.lo.s32 	%r1, %r24, %r25, %r26;
	setp.ge.u32 	%p1, %r1, %r21;
	@%p1 bra 	$L__BB4_11;
	shr.u32 	%r27, %r22, 1;
	add.s32 	%r2, %r22, -1;
	neg.s32 	%r28, %r22;
	and.b32  	%r29, %r1, %r28;
	mul.lo.s32 	%r30, %r23, %r29;
	mul.lo.s32 	%r31, %r23, %r27;
	min.u32 	%r3, %r30, %r20;
	not.b32 	%r32, %r30;
	min.u32 	%r33, %r31, %r32;
	add.s32 	%r34, %r33, %r30;
	min.u32 	%r4, %r34, %r20;
	not.b32 	%r35, %r4;
	min.u32 	%r36, %r31, %r35;
	add.s32 	%r37, %r36, %r4;
	min.u32 	%r5, %r37, %r20;
	// begin inline asm
	griddepcontrol.wait;
	// end inline asm
	add.s32 	%r38, %r1, 1;
	setp.ne.s32 	%p2, %r38, %r21;
	@%p2 bra 	$L__BB4_3;
	mul.wide.u32 	%rd26, %r1, 4;
	add.s64 	%rd27, %rd1, %rd26;
	st.global.u32 	[%rd27], %r4;
	bra.uni 	$L__BB4_11;
$L__BB4_3:
	sub.s32 	%r39, %r5, %r3;
	and.b32  	%r40, %r2, %r1;
	mul.lo.s32 	%r41, %r40, %r23;
	min.u32 	%r6, %r41, %r39;
	setp.eq.s16 	%p3, %rs1, 0;
	@%p3 bra 	$L__BB4_7;
	sub.s32 	%r42, %r4, %r3;
	sub.s32 	%r43, %r5, %r4;
	max.u32 	%r44, %r6, %r43;
	sub.s32 	%r65, %r44, %r43;
	min.u32 	%r61, %r42, %r6;
	setp.ge.u32 	%p4, %r65, %r61;
	@%p4 bra 	$L__BB4_10;
	cvta.to.global.u64 	%rd3, %rd9;
	cvt.u64.u32 	%rd4, %r4;
	cvt.u64.u32 	%rd5, %r3;
$L__BB4_6:
	sub.s32 	%r45, %r61, %r65;
	shr.u32 	%r46, %r45, 1;
	add.s32 	%r47, %r46, %r65;
	cvt.u64.u32 	%rd12, %r47;
	add.s64 	%rd13, %rd12, %rd5;
	mad.lo.s64 	%rd14, %rd13, 240, %rd3;
	ld.global.f32 	%f1, [%rd14+16];
	not.b32 	%r48, %r47;
	add.s32 	%r49, %r6, %r48;
	cvt.u64.u32 	%rd15, %r49;
	add.s64 	%rd16, %rd15, %rd4;
	mad.lo.s64 	%rd17, %rd16, 240, %rd3;
	ld.global.f32 	%f2, [%rd17+16];
	setp.leu.f32 	%p5, %f2, %f1;
	add.s32 	%r50, %r47, 1;
	selp.b32 	%r65, %r50, %r65, %p5;
	selp.b32 	%r61, %r61, %r47, %p5;
	setp.lt.u32 	%p6, %r65, %r61;
	@%p6 bra 	$L__BB4_6;
	bra.uni 	$L__BB4_10;
$L__BB4_7:
	sub.s32 	%r51, %r4, %r3;
	sub.s32 	%r52, %r5, %r4;
	max.u32 	%r53, %r6, %r52;
	sub.s32 	%r65, %r53, %r52;
	min.u32 	%r63, %r51, %r6;
	setp.ge.u32 	%p7, %r65, %r63;
	@%p7 bra 	$L__BB4_10;
	cvta.to.global.u64 	%rd6, %rd10;
	cvt.u64.u32 	%rd7, %r4;
	cvt.u64.u32 	%rd8, %r3;
$L__BB4_9:
	sub.s32 	%r54, %r63, %r65;
	shr.u32 	%r55, %r54, 1;
	add.s32 	%r56, %r55, %r65;
	cvt.u64.u32 	%rd18, %r56;
	add.s64 	%rd19, %rd18, %rd8;
	mad.lo.s64 	%rd20, %rd19, 240, %rd6;
	ld.global.f32 	%f3, [%rd20+16];
	not.b32 	%r57, %r56;
	add.s32 	%r58, %r6, %r57;
	cvt.u64.u32 	%rd21, %r58;
	add.s64 	%rd22, %rd21, %rd7;
	mad.lo.s64 	%rd23, %rd22, 240, %rd6;
	ld.global.f32 	%f4, [%rd23+16];
	setp.leu.f32 	%p8, %f4, %f3;
	add.s32 	%r59, %r56, 1;
	selp.b32 	%r65, %r59, %r65, %p8;
	selp.b32 	%r63, %r63, %r56, %p8;
	setp.lt.u32 	%p9, %r65, %r63;
	@%p9 bra 	$L__BB4_9;
$L__BB4_10:
	add.s32 	%r60, %r65, %r3;
	mul.wide.u32 	%rd24, %r1, 4;
	add.s64 	%rd25, %rd1, %rd24;
	st.global.u32 	[%rd25], %r60;
$L__BB4_11:
	ret;

}
	// .globl	_ZN3cub18CUB_300001_SM_10006detail10merge_sort26DeviceMergeSortMergeKernelINS2_10policy_hubIN6thrust24THRUST_300001_SM_1000_NS10device_ptrI15DetectionResultEEE9Policy600ES9_PNS0_8NullTypeES9_SD_j22DetectionResultCompareS8_SC_EEvbT2_T3_T4_PT6_PT7_T5_PSH_SH_NS1_7vsmem_tE
.visible .entry _ZN3cub18CUB_300001_SM_10006detail10merge_sort26DeviceMergeSortMergeKernelINS2_10policy_hubIN6thrust24THRUST_300001_SM_1000_NS10device_ptrI15DetectionResultEEE9Policy600ES9_PNS0_8NullTypeES9_SD_j22DetectionResultCompareS8_SC_EEvbT2_T3_T4_PT6_PT7_T5_PSH_SH_NS1_7vsmem_tE(
	.param .u8 _ZN3cub18CUB_300001_SM_10006detail10merge_sort26DeviceMergeSortMergeKernelINS2_10policy_hubIN6thrust24THRUST_300001_SM_1000_NS10device_ptrI15DetectionResultEEE9Policy600ES9_PNS0_8NullTypeES9_SD_j22DetectionResultCompareS8_SC_EEvbT2_T3_T4_PT6_PT7_T5_PSH_SH_NS1_7vsmem_tE_param_0,
	.param .align 8 .b8 _ZN3cub18CUB_300001_SM_10006detail10merge_sort26DeviceMergeSortMergeKernelINS2_10policy_hubIN6thrust24THRUST_300001_SM_1000_NS10device_ptrI15DetectionResultEEE9Policy600ES9_PNS0_8NullTypeES9_SD_j22DetectionResultCompareS8_SC_EEvbT2_T3_T4_PT6_PT7_T5_PSH_SH_NS1_7vsmem_tE_param_1[8],
	.param .u64 .ptr .align 1 _ZN3cub18CUB_300001_SM_10006detail10merge_sort26DeviceMergeSortMergeKernelINS2_10policy_hubIN6thrust24THRUST_300001_SM_1000_NS10device_ptrI15DetectionResultEEE9Policy600ES9_PNS0_8NullTypeES9_SD_j22DetectionResultCompareS8_SC_EEvbT2_T3_T4_PT6_PT7_T5_PSH_SH_NS1_7vsmem_tE_param_2,
	.param .u32 _ZN3cub18CUB_300001_SM_10006detail10merge_sort26DeviceMergeSortMergeKernelINS2_10policy_hubIN6thrust24THRUST_300001_SM_1000_NS10device_ptrI15DetectionResultEEE9Policy600ES9_PNS0_8NullTypeES9_SD_j22DetectionResultCompareS8_SC_EEvbT2_T3_T4_PT6_PT7_T5_PSH_SH_NS1_7vsmem_tE_param_3,
	.param .u64 .ptr .align 1 _ZN3cub18CUB_300001_SM_10006detail10merge_sort26DeviceMergeSortMergeKernelINS2_10policy_hubIN6thrust24THRUST_300001_SM_1000_NS10device_ptrI15DetectionResultEEE9Policy600ES9_PNS0_8NullTypeES9_SD_j22DetectionResultCompareS8_SC_EEvbT2_T3_T4_PT6_PT7_T5_PSH_SH_NS1_7vsmem_tE_param_4,
	.param .u64 .ptr .align 1 _ZN3cub18CUB_300001_SM_10006detail10merge_sort26DeviceMergeSortMergeKernelINS2_10policy_hubIN6thrust24THRUST_300001_SM_1000_NS10device_ptrI15DetectionResultEEE9Policy600ES9_PNS0_8NullTypeES9_SD_j22DetectionResultCompareS8_SC_EEvbT2_T3_T4_PT6_PT7_T5_PSH_SH_NS1_7vsmem_tE_param_5,
	.param .align 1 .b8 _ZN3cub18CUB_300001_SM_10006detail10merge_sort26DeviceMergeSortMergeKernelINS2_10policy_hubIN6thrust24THRUST_300001_SM_1000_NS10device_ptrI15DetectionResultEEE9Policy600ES9_PNS0_8NullTypeES9_SD_j22DetectionResultCompareS8_SC_EEvbT2_T3_T4_PT6_PT7_T5_PSH_SH_NS1_7vsmem_tE_param_6[1],
	.param .u64 .ptr .align 1 _ZN3cub18CUB_300001_SM_10006detail10merge_sort26DeviceMergeSortMergeKernelINS2_10policy_hubIN6thrust24THRUST_300001_SM_1000_NS10device_ptrI15DetectionResultEEE9Policy600ES9_PNS0_8NullTypeES9_SD_j22DetectionResultCompareS8_SC_EEvbT2_T3_T4_PT6_PT7_T5_PSH_SH_NS1_7vsmem_tE_param_7,
	.param .u32 _ZN3cub18CUB_300001_SM_10006detail10merge_sort26DeviceMergeSortMergeKernelINS2_10policy_hubIN6thrust24THRUST_300001_SM_1000_NS10device_ptrI15DetectionResultEEE9Policy600ES9_PNS0_8NullTypeES9_SD_j22DetectionResultCompareS8_SC_EEvbT2_T3_T4_PT6_PT7_T5_PSH_SH_NS1_7vsmem_tE_param_8,
	.param .align 8 .b8 _ZN3cub18CUB_300001_SM_10006detail10merge_sort26DeviceMergeSortMergeKernelINS2_10policy_hubIN6thrust24THRUST_300001_SM_1000_NS10device_ptrI15DetectionResultEEE9Policy600ES9_PNS0_8NullTypeES9_SD_j22DetectionResultCompareS8_SC_EEvbT2_T3_T4_PT6_PT7_T5_PSH_SH_NS1_7vsmem_tE_param_9[8]
)
.maxntid 64
{
	.reg .pred 	%p<42>;
	.reg .b16 	%rs<200>;
	.reg .b32 	%r<597>;
	.reg .b32 	%f<1043>;
	.reg .b64 	%rd<87>;
	// demoted variable
	.shared .align 16 .b8 _ZZN3cub18CUB_300001_SM_10006detail10merge_sort26DeviceMergeSortMergeKernelINS2_10policy_hubIN6thrust24THRUST_300001_SM_1000_NS10device_ptrI15DetectionResultEEE9Policy600ES9_PNS0_8NullTypeES9_SD_j22DetectionResultCompareS8_SC_EEvbT2_T3_T4_PT6_PT7_T5_PSH_SH_NS1_7vsmem_tEE19static_temp_storage[15600];
	ld.param.u64 	%rd9, [_ZN3cub18CUB_300001_SM_10006detail10merge_sort26DeviceMergeSortMergeKernelINS2_10policy_hubIN6thrust24THRUST_300001_SM_1000_NS10device_ptrI15DetectionResultEEE9Policy600ES9_PNS0_8NullTypeES9_SD_j22DetectionResultCompareS8_SC_EEvbT2_T3_T4_PT6_PT7_T5_PSH_SH_NS1_7vsmem_tE_param_1];
	ld.param.u32 	%r86, [_ZN3cub18CUB_300001_SM_10006detail10merge_sort26DeviceMergeSortMergeKernelINS2_10policy_hubIN6thrust24THRUST_300001_SM_1000_NS10device_ptrI15DetectionResultEEE9Policy600ES9_PNS0_8NullTypeES9_SD_j22DetectionResultCompareS8_SC_EEvbT2_T3_T4_PT6_PT7_T5_PSH_SH_NS1_7vsmem_tE_param_3];
	ld.param.u64 	%rd8, [_ZN3cub18CUB_300001_SM_10006detail10merge_sort26DeviceMergeSortMergeKernelINS2_10policy_hubIN6thrust24THRUST_300001_SM_1000_NS10device_ptrI15DetectionResultEEE9Policy600ES9_PNS0_8NullTypeES9_SD_j22DetectionResultCompareS8_SC_EEvbT2_T3_T4_PT6_PT7_T5_PSH_SH_NS1_7vsmem_tE_param_4];
	ld.param.u64 	%rd10, [_ZN3cub18CUB_300001_SM_10006detail10merge_sort26DeviceMergeSortMergeKernelINS2_10policy_hubIN6thrust24THRUST_300001_SM_1000_NS10device_ptrI15DetectionResultEEE9Policy600ES9_PNS0_8NullTypeES9_SD_j22DetectionResultCompareS8_SC_EEvbT2_T3_T4_PT6_PT7_T5_PSH_SH_NS1_7vsmem_tE_param_7];
	ld.param.u32 	%r87, [_ZN3cub18CUB_300001_SM_10006detail10merge_sort26DeviceMergeSortMergeKernelINS2_10policy_hubIN6thrust24THRUST_300001_SM_1000_NS10device_ptrI15DetectionResultEEE9Policy600ES9_PNS0_8NullTypeES9_SD_j22DetectionResultCompareS8_SC_EEvbT2_T3_T4_PT6_PT7_T5_PSH_SH_NS1_7vsmem_tE_param_8];
	cvta.to.global.u64 	%rd1, %rd8;
	cvta.to.global.u64 	%rd2, %rd10;
	cvta.to.global.u64 	%rd3, %rd9;
	mov.u32 	%r1, %ctaid.x;
	mov.u32 	%r88, %nctaid.x;
	mov.u32 	%r2, %tid.x;
	add.s32 	%r89, %r88, -1;
	setp.ge.u32 	%p5, %r1, %r89;
	@%p5 bra 	$L__BB5_14;
	ld.param.s8 	%rs174, [_ZN3cub18CUB_300001_SM_10006detail10merge_sort26DeviceMergeSortMergeKernelINS2_10policy_hubIN6thrust24THRUST_300001_SM_1000_NS10device_ptrI15DetectionResultEEE9Policy600ES9_PNS0_8NullTypeES9_SD_j22DetectionResultCompareS8_SC_EEvbT2_T3_T4_PT6_PT7_T5_PSH_SH_NS1_7vsmem_tE_param_0];
	mul.wide.u32 	%rd47, %r1, 4;
	add.s64 	%rd48, %rd2, %rd47;
	ld.global.u32 	%r306, [%rd48];
	ld.global.u32 	%r307, [%rd48+4];
	neg.s32 	%r308, %r87;
	and.b32  	%r309, %r1, %r308;
	shl.b32 	%r3, %r309, 6;
	shl.b32 	%r310, %r87, 5;
	and.b32  	%r4, %r310, -64;
	sub.s32 	%r311, %r1, %r309;
	shl.b32 	%r312, %r311, 6;
	sub.s32 	%r5, %r306, %r3;
	sub.s32 	%r313, %r307, %r3;
	sub.s32 	%r314, %r86, %r3;
	max.u32 	%r315, %r314, %r4;
	sub.s32 	%r316, %r315, %r4;
	sub.s32 	%r317, %r312, %r5;
	min.u32 	%r6, %r317, %r316;
	setp.eq.s32 	%p26, %r312, -64;
	selp.b32 	%r318, 63, 64, %p26;
	add.s32 	%r319, %r318, %r312;
	sub.s32 	%r320, %r319, %r313;
	or.b32  	%r321, %r1, %r308;
	setp.eq.s32 	%p27, %r321, -1;
	min.u32 	%r322, %r4, %r314;
	selp.b32 	%r323, %r322, %r313, %p27;
	selp.b32 	%r324, %r4, %r320, %p27;
	min.u32 	%r7, %r324, %r316;
	sub.s32 	%r8, %r323, %r5;
	// begin inline asm
	griddepcontrol.wait;
	// end inline asm
	setp.eq.s16 	%p28, %rs174, 0;
	@%p28 bra 	$L__BB5_5;
	cvt.u64.u32 	%rd4, %r3;
	setp.ge.s32 	%p29, %r2, %r8;
	@%p29 bra 	$L__BB5_4;
	cvt.u64.u32 	%rd56, %r5;
	cvt.u64.u32 	%rd57, %r2;
	add.s64 	%rd58, %rd4, %rd57;
	add.s64 	%rd59, %rd58, %rd56;
	mad.lo.s64 	%rd60, %rd59, 240, %rd3;
	ld.global.v4.f32 	{%f933, %f934, %f935, %f936}, [%rd60];
	ld.global.v4.u32 	{%r584, %r585, %r586, %r587}, [%rd60+16];
	ld.global.v4.f32 	{%f938, %f939, %f940, %f941}, [%rd60+32];
	ld.global.v4.f32 	{%f942, %f943, %f944, %f945}, [%rd60+48];
	ld.global.v4.f32 	{%f946, %f947, %f948, %f949}, [%rd60+64];
	ld.global.v4.f32 	{%f950, %f951, %f952, %f953}, [%rd60+80];
	ld.global.v4.f32 	{%f954, %f955, %f956, %f957}, [%rd60+96];
	ld.global.v4.f32 	{%f958, %f959, %f960, %f961}, [%rd60+112];
	ld.global.v4.f32 	{%f962, %f963, %f964, %f965}, [%rd60+128];
	ld.global.v4.f32 	{%f966, %f967, %f968, %f969}, [%rd60+144];
	ld.global.v4.f32 	{%f970, %f971, %f972, %f973}, [%rd60+160];
	ld.global.v4.f32 	{%f974, %f975, %f976, %f977}, [%rd60+176];
	ld.global.v4.f32 	{%f978, %f979, %f980, %f981}, [%rd60+192];
	ld.global.v4.f32 	{%f982, %f983, %f984, %f985}, [%rd60+208];
	ld.global.f32 	%f986, [%rd60+224];
	ld.global.u32 	%r343, [%rd60+228];
	bfe.u32 	%r344, %r343, 0, 8;
	cvt.u16.u32 	%rs176, %r344;
	bfe.u32 	%r345, %r343, 8, 8;
	cvt.u16.u32 	%rs177, %r345;
	bfe.u32 	%r346, %r343, 16, 8;
	cvt.u16.u32 	%rs178, %r346;
	bfe.u32 	%r347, %r343, 24, 8;
	cvt.u16.u32 	%rs179, %r347;
	ld.global.v2.b32 	{%r348, %r349}, [%rd60+232];
	bfe.u32 	%r350, %r348, 0, 8;
	cvt.u16.u32 	%rs180, %r350;
	bfe.u32 	%r351, %r348, 8, 8;
	cvt.u16.u32 	%rs181, %r351;
	bfe.u32 	%r352, %r348, 16, 8;
	cvt.u16.u32 	%rs182, %r352;
	bfe.u32 	%r353, %r348, 24, 8;
	cvt.u16.u32 	%rs183, %r353;
	bfe.u32 	%r354, %r349, 0, 8;
	cvt.u16.u32 	%rs184, %r354;
	bfe.u32 	%r355, %r349, 8, 8;
	cvt.u16.u32 	%rs185, %r355;
	bfe.u32 	%r356, %r349, 16, 8;
	cvt.u16.u32 	%rs186, %r356;
	bfe.u32 	%r357, %r349, 24, 8;
	cvt.u16.u32 	%rs187, %r357;
	bra.uni 	$L__BB5_6;
$L__BB5_4:
	sub.s32 	%r325, %r2, %r8;
	cvt.s64.s32 	%rd49, %r325;
	cvt.u64.u32 	%rd50, %r6;
	cvt.u64.u32 	%rd51, %r4;
	add.s64 	%rd52, %rd4, %rd51;
	add.s64 	%rd53, %rd52, %rd50;
	add.s64 	%rd54, %rd53, %rd49;
	mad.lo.s64 	%rd55, %rd54, 240, %rd3;
	ld.global.v4.f32 	{%f933, %f934, %f935, %f936}, [%rd55];
	ld.global.v4.u32 	{%r584, %r585, %r586, %r587}, [%rd55+16];
	ld.global.v4.f32 	{%f938, %f939, %f940, %f941}, [%rd55+32];
	ld.global.v4.f32 	{%f942, %f943, %f944, %f945}, [%rd55+48];
	ld.global.v4.f32 	{%f946, %f947, %f948, %f949}, [%rd55+64];
	ld.global.v4.f32 	{%f950, %f951, %f952, %f953}, [%rd55+80];
	ld.global.v4.f32 	{%f954, %f955, %f956, %f957}, [%rd55+96];
	ld.global.v4.f32 	{%f958, %f959, %f960, %f961}, [%rd55+112];
	ld.global.v4.f32 	{%f962, %f963, %f964, %f965}, [%rd55+128];
	ld.global.v4.f32 	{%f966, %f967, %f968, %f969}, [%rd55+144];
	ld.global.v4.f32 	{%f970, %f971, %f972, %f973}, [%rd55+160];
	ld.global.v4.f32 	{%f974, %f975, %f976, %f977}, [%rd55+176];
	ld.global.v4.f32 	{%f978, %f979, %f980, %f981}, [%rd55+192];
	ld.global.v4.f32 	{%f982, %f983, %f984, %f985}, [%rd55+208];
	ld.global.f32 	%f986, [%rd55+224];
	ld.global.u32 	%r327, [%rd55+228];
	bfe.u32 	%r328, %r327, 0, 8;
	cvt.u16.u32 	%rs176, %r328;
	bfe.u32 	%r329, %r327, 8, 8;
	cvt.u16.u32 	%rs177, %r329;
	bfe.u32 	%r330, %r327, 16, 8;
	cvt.u16.u32 	%rs178, %r330;
	bfe.u32 	%r331, %r327, 24, 8;
	cvt.u16.u32 	%rs179, %r331;
	ld.global.v2.b32 	{%r332, %r333}, [%rd55+232];
	bfe.u32 	%r334, %r332, 0, 8;
	cvt.u16.u32 	%rs180, %r334;
	bfe.u32 	%r335, %r332, 8, 8;
	cvt.u16.u32 	%rs181, %r335;
	bfe.u32 	%r336, %r332, 16, 8;
	cvt.u16.u32 	%rs182, %r336;
	bfe.u32 	%r337, %r332, 24, 8;
	cvt.u16.u32 	%rs183, %r337;
	bfe.u32 	%r338, %r333, 0, 8;
	cvt.u16.u32 	%rs184, %r338;
	bfe.u32 	%r339, %r333, 8, 8;
	cvt.u16.u32 	%rs185, %r339;
	bfe.u32 	%r340, %r333, 16, 8;
	cvt.u16.u32 	%rs186, %r340;
	bfe.u32 	%r341, %r333, 24, 8;
	cvt.u16.u32 	%rs187, %r341;
	bra.uni 	$L__BB5_6;
$L__BB5_5:
	cvt.u64.u32 	%rd61, %r3;
	cvt.u64.u32 	%rd62, %r5;
	add.s64 	%rd63, %rd62, %rd61;
	cvt.u64.u32 	%rd64, %r4;
	add.s64 	%rd65, %rd61, %rd64;
	cvt.u64.u32 	%rd66, %r6;
	add.s64 	%rd67, %rd65, %rd66;
	setp.lt.s32 	%p30, %r2, %r8;
	sub.s32 	%r358, %r2, %r8;
	cvt.s64.s32 	%rd68, %r358;
	cvt.u64.u32 	%rd69, %r2;
	selp.b64 	%rd70, %rd63, %rd67, %p30;
	selp.b64 	%rd71, %rd69, %rd68, %p30;
	add.s64 	%rd72, %rd71, %rd70;
	mad.lo.s64 	%rd73, %rd72, 240, %rd1;
	ld.global.v4.f32 	{%f933, %f934, %f935, %f936}, [%rd73];
	ld.global.v4.u32 	{%r584, %r585, %r586, %r587}, [%rd73+16];
	ld.global.v4.f32 	{%f938, %f939, %f940, %f941}, [%rd73+32];
	ld.global.v4.f32 	{%f942, %f943, %f944, %f945}, [%rd73+48];
	ld.global.v4.f32 	{%f946, %f947, %f948, %f949}, [%rd73+64];
	ld.global.v4.f32 	{%f950, %f951, %f952, %f953}, [%rd73+80];
	ld.global.v4.f32 	{%f954, %f955, %f956, %f957}, [%rd73+96];
	ld.global.v4.f32 	{%f958, %f959, %f960, %f961}, [%rd73+112];
	ld.global.v4.f32 	{%f962, %f963, %f964, %f965}, [%rd73+128];
	ld.global.v4.f32 	{%f966, %f967, %f968, %f969}, [%rd73+144];
	ld.global.v4.f32 	{%f970, %f971, %f972, %f973}, [%rd73+160];
	ld.global.v4.f32 	{%f974, %f975, %f976, %f977}, [%rd73+176];
	ld.global.v4.f32 	{%f978, %f979, %f980, %f981}, [%rd73+192];
	ld.global.v4.f32 	{%f982, %f983, %f984, %f985}, [%rd73+208];
	ld.global.f32 	%f986, [%rd73+224];
	ld.global.u32 	%r360, [%rd73+228];
	bfe.u32 	%r361, %r360, 0, 8;
	cvt.u16.u32 	%rs176, %r361;
	bfe.u32 	%r362, %r360, 8, 8;
	cvt.u16.u32 	%rs177, %r362;
	bfe.u32 	%r363, %r360, 16, 8;
	cvt.u16.u32 	%rs178, %r363;
	bfe.u32 	%r364, %r360, 24, 8;
	cvt.u16.u32 	%rs179, %r364;
	ld.global.v2.b32 	{%r365, %r366}, [%rd73+232];
	bfe.u32 	%r367, %r365, 0, 8;
	cvt.u16.u32 	%rs180, %r367;
	bfe.u32 	%r368, %r365, 8, 8;
	cvt.u16.u32 	%rs181, %r368;
	bfe.u32 	%r369, %r365, 16, 8;
	cvt.u16.u32 	%rs182, %r369;
	bfe.u32 	%r370, %r365, 24, 8;
	cvt.u16.u32 	%rs183, %r370;
	bfe.u32 	%r371, %r366, 0, 8;
	cvt.u16.u32 	%rs184, %r371;
	bfe.u32 	%r372, %r366, 8, 8;
	cvt.u16.u32 	%rs185, %r372;
	bfe.u32 	%r373, %r366, 16, 8;
	cvt.u16.u32 	%rs186, %r373;
	bfe.u32 	%r374, %r366, 24, 8;
	cvt.u16.u32 	%rs187, %r374;
$L__BB5_6:
	sub.s32 	%r375, %r7, %r6;
	mov.u32 	%r376, _ZZN3cub18CUB_300001_SM_10006detail10merge_sort26DeviceMergeSortMergeKernelINS2_10policy_hubIN6thrust24THRUST_300001_SM_1000_NS10device_ptrI15DetectionResultEEE9Policy600ES9_PNS0_8NullTypeES9_SD_j22DetectionResultCompareS8_SC_EEvbT2_T3_T4_PT6_PT7_T5_PSH_SH_NS1_7vsmem_tEE19static_temp_storage;
	mad.lo.s32 	%r377, %r2, 240, %r376;
	st.shared.v4.f32 	[%r377], {%f933, %f934, %f935, %f936};
	st.shared.v4.u32 	[%r377+16], {%r584, %r585, %r586, %r587};
	st.shared.v4.f32 	[%r377+32], {%f938, %f939, %f940, %f941};
	st.shared.v4.f32 	[%r377+48], {%f942, %f943, %f944, %f945};
	st.shared.v4.f32 	[%r377+64], {%f946, %f947, %f948, %f949};
	st.shared.v4.f32 	[%r377+80], {%f950, %f951, %f952, %f953};
	st.shared.v4.f32 	[%r377+96], {%f954, %f955, %f956, %f957};
	st.shared.v4.f32 	[%r377+112], {%f958, %f959, %f960, %f961};
	st.shared.v4.f32 	[%r377+128], {%f962, %f963, %f964, %f965};
	st.shared.v4.f32 	[%r377+144], {%f966, %f967, %f968, %f969};
	st.shared.v4.f32 	[%r377+160], {%f970, %f971, %f972, %f973};
	st.shared.v4.f32 	[%r377+176], {%f974, %f975, %f976, %f977};
	st.shared.v4.f32 	[%r377+192], {%f978, %f979, %f980, %f981};
	st.shared.v4.f32 	[%r377+208], {%f982, %f983, %f984, %f985};
	st.shared.f32 	[%r377+224], %f986;
	cvt.u32.u16 	%r379, %rs179;
	cvt.u32.u16 	%r380, %rs178;
	prmt.b32 	%r381, %r380, %r379, 0x3340U;
	cvt.u32.u16 	%r382, %rs177;
	cvt.u32.u16 	%r383, %rs176;
	prmt.b32 	%r384, %r383, %r382, 0x3340U;
	prmt.b32 	%r385, %r384, %r381, 0x5410U;
	st.shared.u32 	[%r377+228], %r385;
	cvt.u32.u16 	%r386, %rs187;
	cvt.u32.u16 	%r387, %rs186;
	prmt.b32 	%r388, %r387, %r386, 0x3340U;
	cvt.u32.u16 	%r389, %rs185;
	cvt.u32.u16 	%r390, %rs184;
	prmt.b32 	%r391, %r390, %r389, 0x3340U;
	prmt.b32 	%r392, %r391, %r388, 0x5410U;
	cvt.u32.u16 	%r393, %rs183;
	cvt.u32.u16 	%r394, %rs182;
	prmt.b32 	%r395, %r394, %r393, 0x3340U;
	cvt.u32.u16 	%r396, %rs181;
	cvt.u32.u16 	%r397, %rs180;
	prmt.b32 	%r398, %r397, %r396, 0x3340U;
	prmt.b32 	%r399, %r398, %r395, 0x5410U;
	st.shared.v2.b32 	[%r377+232], {%r399, %r392};
	bar.sync 	0;
	// begin inline asm
	griddepcontrol.launch_dependents;
	// end inline asm
	add.s32 	%r21, %r375, %r8;
	min.s32 	%r22, %r2, %r21;
	setp.lt.s32 	%p31, %r22, %r375;
	sub.s32 	%r400, %r22, %r375;
	selp.b32 	%r590, 0, %r400, %p31;
	min.s32 	%r588, %r8, %r22;
	setp.ge.s32 	%p32, %r590, %r588;
	@%p32 bra 	$L__BB5_9;
	add.s32 	%r25, %r22, %r8;
$L__BB5_8:
	sub.s32 	%r401, %r588, %r590;
	shr.u32 	%r402, %r401, 31;
	add.s32 	%r403, %r401, %r402;
	shr.s32 	%r404, %r403, 1;
	add.s32 	%r405, %r404, %r590;
	mad.lo.s32 	%r407, %r405, 240, %r376;
	ld.shared.f32 	%f878, [%r407+16];
	not.b32 	%r408, %r405;
	add.s32 	%r409, %r25, %r408;
	mad.lo.s32 	%r410, %r409, 240, %r376;
	ld.shared.f32 	%f879, [%r410+16];
	setp.leu.f32 	%p33, %f879, %f878;
	add.s32 	%r411, %r405, 1;
	selp.b32 	%r590, %r411, %r590, %p33;
	selp.b32 	%r588, %r588, %r405, %p33;
	setp.lt.s32 	%p34, %r590, %r588;
	@%p34 bra 	$L__BB5_8;
$L__BB5_9:
	sub.s32 	%r412, %r22, %r590;
	add.s32 	%r413, %r412, %r8;
	mov.u32 	%r414, _ZZN3cub18CUB_300001_SM_10006detail10merge_sort26DeviceMergeSortMergeKernelINS2_10policy_hubIN6thrust24THRUST_300001_SM_1000_NS10device_ptrI15DetectionResultEEE9Policy600ES9_PNS0_8NullTypeES9_SD_j22DetectionResultCompareS8_SC_EEvbT2_T3_T4_PT6_PT7_T5_PSH_SH_NS1_7vsmem_tEE19static_temp_storage;
	mad.lo.s32 	%r415, %r590, 240, %r414;
	ld.shared.v2.b32 	{%r416, %r417}, [%r415+232];
	bfe.u32 	%r418, %r417, 24, 8;
	cvt.u16.u32 	%rs49, %r418;
	bfe.u32 	%r419, %r417, 16, 8;
	cvt.u16.u32 	%rs50, %r419;
	bfe.u32 	%r420, %r417, 8, 8;
	cvt.u16.u32 	%rs51, %r420;
	bfe.u32 	%r421, %r417, 0, 8;
	cvt.u16.u32 	%rs52, %r421;
	bfe.u32 	%r422, %r416, 24, 8;
	cvt.u16.u32 	%rs53, %r422;
	bfe.u32 	%r423, %r416, 16, 8;
	cvt.u16.u32 	%rs54, %r423;
	bfe.u32 	%r424, %r416, 8, 8;
	cvt.u16.u32 	%rs55, %r424;
	bfe.u32 	%r425, %r416, 0, 8;
	cvt.u16.u32 	%rs56, %r425;
	ld.shared.u32 	%r426, [%r415+228];
	bfe.u32 	%r427, %r426, 24, 8;
	cvt.u16.u32 	%rs57, %r427;
	bfe.u32 	%r428, %r426, 16, 8;
	cvt.u16.u32 	%rs58, %r428;
	bfe.u32 	%r429, %r426, 8, 8;
	cvt.u16.u32 	%rs59, %r429;
	bfe.u32 	%r430, %r426, 0, 8;
	cvt.u16.u32 	%rs60, %r430;
	ld.shared.f32 	%f217, [%r415+224];
	ld.shared.v4.f32 	{%f221, %f220, %f219, %f218}, [%r415+208];
	ld.shared.v4.f32 	{%f225, %f224, %f223, %f222}, [%r415+192];
	ld.shared.v4.f32 	{%f229, %f228, %f227, %f226}, [%r415+176];
	ld.shared.v4.f32 	{%f233, %f232, %f231, %f230}, [%r415+160];
	ld.shared.v4.f32 	{%f237, %f236, %f235, %f234}, [%r415+144];
	ld.shared.v4.f32 	{%f241, %f240, %f239, %f238}, [%r415+128];
	ld.shared.v4.f32 	{%f245, %f244, %f243, %f242}, [%r415+112];
	ld.shared.v4.f32 	{%f249, %f248, %f247, %f246}, [%r415+96];
	ld.shared.v4.f32 	{%f253, %f252, %f251, %f250}, [%r415+80];
	ld.shared.v4.f32 	{%f257, %f256, %f255, %f254}, [%r415+64];
	ld.shared.v4.f32 	{%f261, %f260, %f259, %f258}, [%r415+48];
	ld.shared.v4.f32 	{%f265, %f264, %f263, %f262}, [%r415+32];
	ld.shared.v4.u32 	{%r431, %r31, %r432, %r433}, [%r415+16];
	mov.b32 	%f266, %r431;
	mov.b32 	%f267, %r432;
	mov.b32 	%f268, %r433;
	ld.shared.v4.f32 	{%f272, %f271, %f270, %f269}, [%r415];
	mad.lo.s32 	%r434, %r413, 240, %r414;
	ld.shared.v2.b32 	{%r435, %r436}, [%r434+232];
	bfe.u32 	%r437, %r436, 24, 8;
	cvt.u16.u32 	%rs61, %r437;
	bfe.u32 	%r438, %r436, 16, 8;
	cvt.u16.u32 	%rs62, %r438;
	bfe.u32 	%r439, %r436, 8, 8;
	cvt.u16.u32 	%rs63, %r439;
	bfe.u32 	%r440, %r436, 0, 8;
	cvt.u16.u32 	%rs64, %r440;
	bfe.u32 	%r441, %r435, 24, 8;
	cvt.u16.u32 	%rs65, %r441;
	bfe.u32 	%r442, %r435, 16, 8;
	cvt.u16.u32 	%rs66, %r442;
	bfe.u32 	%r443, %r435, 8, 8;
	cvt.u16.u32 	%rs67, %r443;
	bfe.u32 	%r444, %r435, 0, 8;
	cvt.u16.u32 	%rs68, %r444;
	ld.shared.u32 	%r445, [%r434+228];
	bfe.u32 	%r446, %r445, 24, 8;
	cvt.u16.u32 	%rs69, %r446;
	bfe.u32 	%r447, %r445, 16, 8;
	cvt.u16.u32 	%rs70, %r447;
	bfe.u32 	%r448, %r445, 8, 8;
	cvt.u16.u32 	%rs71, %r448;
	bfe.u32 	%r449, %r445, 0, 8;
	cvt.u16.u32 	%rs72, %r449;
	ld.shared.f32 	%f273, [%r434+224];
	ld.shared.v4.f32 	{%f277, %f276, %f275, %f274}, [%r434+208];
	ld.shared.v4.f32 	{%f281, %f280, %f279, %f278}, [%r434+192];
	ld.shared.v4.f32 	{%f285, %f284, %f283, %f282}, [%r434+176];
	ld.shared.v4.f32 	{%f289, %f288, %f287, %f286}, [%r434+160];
	ld.shared.v4.f32 	{%f293, %f292, %f291, %f290}, [%r434+144];
	ld.shared.v4.f32 	{%f297, %f296, %f295, %f294}, [%r434+128];
	ld.shared.v4.f32 	{%f301, %f300, %f299, %f298}, [%r434+112];
	ld.shared.v4.f32 	{%f305, %f304, %f303, %f302}, [%r434+96];
	ld.shared.v4.f32 	{%f309, %f308, %f307, %f306}, [%r434+80];
	ld.shared.v4.f32 	{%f313, %f312, %f311, %f310}, [%r434+64];
	ld.shared.v4.f32 	{%f317, %f316, %f315, %f314}, [%r434+48];
	ld.shared.v4.f32 	{%f321, %f320, %f319, %f318}, [%r434+32];
	ld.shared.v4.u32 	{%r450, %r32, %r451, %r452}, [%r434+16];
	mov.b32 	%f322, %r450;
	mov.b32 	%f323, %r451;
	mov.b32 	%f324, %r452;
	ld.shared.v4.f32 	{%f328, %f327, %f326, %f325}, [%r434];
	setp.ge.s32 	%p36, %r413, %r21;
	mov.pred 	%p40, 0;
	@%p36 bra 	$L__BB5_11;
	setp.ge.s32 	%p37, %r590, %r8;
	setp.gt.f32 	%p38, %f322, %f266;
	or.pred  	%p40, %p37, %p38;
$L__BB5_11:
	ld.param.s8 	%rs175, [_ZN3cub18CUB_300001_SM_10006detail10merge_sort26DeviceMergeSortMergeKernelINS2_10policy_hubIN6thrust24THRUST_300001_SM_1000_NS10device_ptrI15DetectionResultEEE9Policy600ES9_PNS0_8NullTypeES9_SD_j22DetectionResultCompareS8_SC_EEvbT2_T3_T4_PT6_PT7_T5_PSH_SH_NS1_7vsmem_tE_param_0];
	mov.u32 	%r33, %tid.x;
	mov.u32 	%r453, %ctaid.x;
	shl.b32 	%r34, %r453, 6;
	setp.eq.s16 	%p39, %rs175, 0;
	selp.f32 	%f329, %f328, %f272, %p40;
	selp.f32 	%f330, %f327, %f271, %p40;
	selp.f32 	%f331, %f326, %f270, %p40;
	selp.f32 	%f332, %f325, %f269, %p40;
	selp.f32 	%f333, %f322, %f266, %p40;
	selp.b32 	%r35, %r32, %r31, %p40;
	selp.f32 	%f334, %f323, %f267, %p40;
	selp.f32 	%f335, %f324, %f268, %p40;
	selp.f32 	%f336, %f321, %f265, %p40;
	selp.f32 	%f337, %f320, %f264, %p40;
	selp.f32 	%f338, %f319, %f263, %p40;
	selp.f32 	%f339, %f318, %f262, %p40;
	selp.f32 	%f340, %f317, %f261, %p40;
	selp.f32 	%f341, %f316, %f260, %p40;
	selp.f32 	%f342, %f315, %f259, %p40;
	selp.f32 	%f343, %f314, %f258, %p40;
	selp.f32 	%f344, %f313, %f257, %p40;
	selp.f32 	%f345, %f312, %f256, %p40;
	selp.f32 	%f346, %f311, %f255, %p40;
	selp.f32 	%f347, %f310, %f254, %p40;
	selp.f32 	%f348, %f309, %f253, %p40;
	selp.f32 	%f349, %f308, %f252, %p40;
	selp.f32 	%f350, %f307, %f251, %p40;
	selp.f32 	%f351, %f306, %f250, %p40;
	selp.f32 	%f352, %f305, %f249, %p40;
	selp.f32 	%f353, %f304, %f248, %p40;
	selp.f32 	%f354, %f303, %f247, %p40;
	selp.f32 	%f355, %f302, %f246, %p40;
	selp.f32 	%f356, %f301, %f245, %p40;
	selp.f32 	%f357, %f300, %f244, %p40;
	selp.f32 	%f358, %f299, %f243, %p40;
	selp.f32 	%f359, %f298, %f242, %p40;
	selp.f32 	%f360, %f297, %f241, %p40;
	selp.f32 	%f361, %f296, %f240, %p40;
	selp.f32 	%f362, %f295, %f239, %p40;
	selp.f32 	%f363, %f294, %f238, %p40;
	selp.f32 	%f364, %f293, %f237, %p40;
	selp.f32 	%f365, %f292, %f236, %p40;
	selp.f32 	%f366, %f291, %f235, %p40;
	selp.f32 	%f367, %f290, %f234, %p40;
	selp.f32 	%f368, %f289, %f233, %p40;
	selp.f32 	%f369, %f288, %f232, %p40;
	selp.f32 	%f370, %f287, %f231, %p40;
	selp.f32 	%f371, %f286, %f230, %p40;
	selp.f32 	%f372, %f285, %f229, %p40;
	selp.f32 	%f373, %f284, %f228, %p40;
	selp.f32 	%f374, %f283, %f227, %p40;
	selp.f32 	%f375, %f282, %f226, %p40;
	selp.f32 	%f376, %f281, %f225, %p40;
	selp.f32 	%f377, %f280, %f224, %p40;
	selp.f32 	%f378, %f279, %f223, %p40;
	selp.f32 	%f379, %f278, %f222, %p40;
	selp.f32 	%f380, %f277, %f221, %p40;
	selp.f32 	%f381, %f276, %f220, %p40;
	selp.f32 	%f382, %f275, %f219, %p40;
	selp.f32 	%f383, %f274, %f218, %p40;
	selp.f32 	%f384, %f273, %f217, %p40;
	selp.b16 	%rs73, %rs72, %rs60, %p40;
	selp.b16 	%rs74, %rs71, %rs59, %p40;
	selp.b16 	%rs75, %rs70, %rs58, %p40;
	selp.b16 	%rs76, %rs69, %rs57, %p40;
	selp.b16 	%rs77, %rs68, %rs56, %p40;
	selp.b16 	%rs78, %rs67, %rs55, %p40;
	selp.b16 	%rs79, %rs66, %rs54, %p40;
	selp.b16 	%rs80, %rs65, %rs53, %p40;
	selp.b16 	%rs81, %rs64, %rs52, %p40;
	selp.b16 	%rs82, %rs63, %rs51, %p40;
	selp.b16 	%rs83, %rs62, %rs50, %p40;
	selp.b16 	%rs84, %rs61, %rs49, %p40;
	bar.sync 	0;
	@%p39 bra 	$L__BB5_13;
	ld.param.u64 	%rd86, [_ZN3cub18CUB_300001_SM_10006detail10merge_sort26DeviceMergeSortMergeKernelINS2_10policy_hubIN6thrust24THRUST_300001_SM_1000_NS10device_ptrI15DetectionResultEEE9Policy600ES9_PNS0_8NullTypeES9_SD_j22DetectionResultCompareS8_SC_EEvbT2_T3_T4_PT6_PT7_T5_PSH_SH_NS1_7vsmem_tE_param_4];
	cvt.u64.u32 	%rd74, %r34;
	// begin inline asm
	mov.u32 %r454, %laneid;
	// end inline asm
	and.b32  	%r455, %r33, 992;
	add.s32 	%r456, %r454, %r455;
	mov.u32 	%r457, _ZZN3cub18CUB_300001_SM_10006detail10merge_sort26DeviceMergeSortMergeKernelINS2_10policy_hubIN6thrust24THRUST_300001_SM_1000_NS10device_ptrI15DetectionResultEEE9Policy600ES9_PNS0_8NullTypeES9_SD_j22DetectionResultCompareS8_SC_EEvbT2_T3_T4_PT6_PT7_T5_PSH_SH_NS1_7vsmem_tEE19static_temp_storage;
	mad.lo.s32 	%r458, %r456, 240, %r457;
	st.shared.v4.f32 	[%r458], {%f329, %f330, %f331, %f332};
	mov.b32 	%r459, %f333;
	mov.b32 	%r460, %f334;
	mov.b32 	%r461, %f335;
	st.shared.v4.u32 	[%r458+16], {%r459, %r35, %r460, %r461};
	st.shared.v4.f32 	[%r458+32], {%f336, %f337, %f338, %f339};
	st.shared.v4.f32 	[%r458+48], {%f340, %f341, %f342, %f343};
	st.shared.v4.f32 	[%r458+64], {%f344, %f345, %f346, %f347};
	st.shared.v4.f32 	[%r458+80], {%f348, %f349, %f350, %f351};
	st.shared.v4.f32 	[%r458+96], {%f352, %f353, %f354, %f355};
	st.shared.v4.f32 	[%r458+112], {%f356, %f357, %f358, %f359};
	st.shared.v4.f32 	[%r458+128], {%f360, %f361, %f362, %f363};
	st.shared.v4.f32 	[%r458+144], {%f364, %f365, %f366, %f367};
	st.shared.v4.f32 	[%r458+160], {%f368, %f369, %f370, %f371};
	st.shared.v4.f32 	[%r458+176], {%f372, %f373, %f374, %f375};
	st.shared.v4.f32 	[%r458+192], {%f376, %f377, %f378, %f379};
	st.shared.v4.f32 	[%r458+208], {%f380, %f381, %f382, %f383};
	cvt.u32.u16 	%r462, %rs76;
	cvt.u32.u16 	%r463, %rs75;
	prmt.b32 	%r464, %r463, %r462, 0x3340U;
	cvt.u32.u16 	%r465, %rs74;
	cvt.u32.u16 	%r466, %rs73;
	prmt.b32 	%r467, %r466, %r465, 0x3340U;
	prmt.b32 	%r468, %r467, %r464, 0x5410U;
	cvt.u32.u16 	%r469, %rs80;
	cvt.u32.u16 	%r470, %rs79;
	prmt.b32 	%r471, %r470, %r469, 0x3340U;
	cvt.u32.u16 	%r472, %rs78;
	cvt.u32.u16 	%r473, %rs77;
	prmt.b32 	%r474, %r473, %r472, 0x3340U;
	prmt.b32 	%r475, %r474, %r471, 0x5410U;
	cvt.u32.u16 	%r476, %rs84;
	cvt.u32.u16 	%r477, %rs83;
	prmt.b32 	%r478, %r477, %r476, 0x3340U;
	cvt.u32.u16 	%r479, %rs82;
	cvt.u32.u16 	%r480, %rs81;
	prmt.b32 	%r481, %r480, %r479, 0x3340U;
	prmt.b32 	%r482, %r481, %r478, 0x5410U;
	mov.b32 	%r483, %f384;
	st.shared.v4.u32 	[%r458+224], {%r483, %r468, %r475, %r482};
	bar.warp.sync 	-1;
	ld.shared.v2.b32 	{%r484, %r485}, [%r458+232];
	ld.shared.u32 	%r486, [%r458+228];
	ld.shared.f32 	%f880, [%r458+224];
	ld.shared.v4.f32 	{%f881, %f882, %f883, %f884}, [%r458+208];
	ld.shared.v4.f32 	{%f885, %f886, %f887, %f888}, [%r458+192];
	ld.shared.v4.f32 	{%f889, %f890, %f891, %f892}, [%r458+176];
	ld.shared.v4.f32 	{%f893, %f894, %f895, %f896}, [%r458+160];
	ld.shared.v4.f32 	{%f897, %f898, %f899, %f900}, [%r458+144];
	ld.shared.v4.f32 	{%f901, %f902, %f903, %f904}, [%r458+128];
	ld.shared.v4.f32 	{%f905, %f906, %f907, %f908}, [%r458+112];
	ld.shared.v4.f32 	{%f909, %f910, %f911, %f912}, [%r458+96];
	ld.shared.v4.f32 	{%f913, %f914, %f915, %f916}, [%r458+80];
	ld.shared.v4.f32 	{%f917, %f918, %f919, %f920}, [%r458+64];
	ld.shared.v4.f32 	{%f921, %f922, %f923, %f924}, [%r458+48];
	ld.shared.v4.f32 	{%f925, %f926, %f927, %f928}, [%r458+32];
	ld.shared.v4.u32 	{%r487, %r488, %r489, %r490}, [%r458+16];
	ld.shared.v4.f32 	{%f929, %f930, %f931, %f932}, [%r458];
	cvt.u64.u32 	%rd75, %r33;
	add.s64 	%rd76, %rd75, %rd74;
	cvta.to.global.u64 	%rd77, %rd86;
	mad.lo.s64 	%rd78, %rd76, 240, %rd77;
	st.global.v4.f32 	[%rd78], {%f929, %f930, %f931, %f932};
	st.global.v4.u32 	[%rd78+16], {%r487, %r488, %r489, %r490};
	st.global.v4.f32 	[%rd78+32], {%f925, %f926, %f927, %f928};
	st.global.v4.f32 	[%rd78+48], {%f921, %f922, %f923, %f924};
	st.global.v4.f32 	[%rd78+64], {%f917, %f918, %f919, %f920};
	st.global.v4.f32 	[%rd78+80], {%f913, %f914, %f915, %f916};
	st.global.v4.f32 	[%rd78+96], {%f909, %f910, %f911, %f912};
	st.global.v4.f32 	[%rd78+112], {%f905, %f906, %f907, %f908};
	st.global.v4.f32 	[%rd78+128], {%f901, %f902, %f903, %f904};
	st.global.v4.f32 	[%rd78+144], {%f897, %f898, %f899, %f900};
	st.global.v4.f32 	[%rd78+160], {%f893, %f894, %f895, %f896};
	st.global.v4.f32 	[%rd78+176], {%f889, %f890, %f891, %f892};
	st.global.v4.f32 	[%rd78+192], {%f885, %f886, %f887, %f888};
	st.global.v4.f32 	[%rd78+208], {%f881, %f882, %f883, %f884};
	st.global.f32 	[%rd78+224], %f880;
	st.global.u32 	[%rd78+228], %r486;
	st.global.v2.b32 	[%rd78+232], {%r484, %r485};
	bra.uni 	$L__BB5_35;
$L__BB5_13:
	cvt.u64.u32 	%rd79, %r34;
	// begin inline asm
	mov.u32 %r491, %laneid;
	// end inline asm
	and.b32  	%r492, %r33, 992;
	add.s32 	%r493, %r491, %r492;
	mov.u32 	%r494, _ZZN3cub18CUB_300001_SM_10006detail10merge_sort26DeviceMergeSortMergeKernelINS2_10policy_hubIN6thrust24THRUST_300001_SM_1000_NS10device_ptrI15DetectionResultEEE9Policy600ES9_PNS0_8NullTypeES9_SD_j22DetectionResultCompareS8_SC_EEvbT2_T3_T4_PT6_PT7_T5_PSH_SH_NS1_7vsmem_tEE19static_temp_storage;
	mad.lo.s32 	%r495, %r493, 240, %r494;
	st.shared.v4.f32 	[%r495], {%f329, %f330, %f331, %f332};
	mov.b32 	%r496, %f333;
	mov.b32 	%r497, %f334;
	mov.b32 	%r498, %f335;
	st.shared.v4.u32 	[%r495+16], {%r496, %r35, %r497, %r498};
	st.shared.v4.f32 	[%r495+32], {%f336, %f337, %f338, %f339};
	st.shared.v4.f32 	[%r495+48], {%f340, %f341, %f342, %f343};
	st.shared.v4.f32 	[%r495+64], {%f344, %f345, %f346, %f347};
	st.shared.v4.f32 	[%r495+80], {%f348, %f349, %f350, %f351};
	st.shared.v4.f32 	[%r495+96], {%f352, %f353, %f354, %f355};
	st.shared.v4.f32 	[%r495+112], {%f356, %f357, %f358, %f359};
	st.shared.v4.f32 	[%r495+128], {%f360, %f361, %f362, %f363};
	st.shared.v4.f32 	[%r495+144], {%f364, %f365, %f366, %f367};
	st.shared.v4.f32 	[%r495+160], {%f368, %f369, %f370, %f371};
	st.shared.v4.f32 	[%r495+176], {%f372, %f373, %f374, %f375};
	st.shared.v4.f32 	[%r495+192], {%f376, %f377, %f378, %f379};
	st.shared.v4.f32 	[%r495+208], {%f380, %f381, %f382, %f383};
	cvt.u32.u16 	%r499, %rs76;
	cvt.u32.u16 	%r500, %rs75;
	prmt.b32 	%r501, %r500, %r499, 0x3340U;
	cvt.u32.u16 	%r502, %rs74;
	cvt.u32.u16 	%r503, %rs73;
	prmt.b32 	%r504, %r503, %r502, 0x3340U;
	prmt.b32 	%r505, %r504, %r501, 0x5410U;
	cvt.u32.u16 	%r506, %rs80;
	cvt.u32.u16 	%r507, %rs79;
	prmt.b32 	%r508, %r507, %r506, 0x3340U;
	cvt.u32.u16 	%r509, %rs78;
	cvt.u32.u16 	%r510, %rs77;
	prmt.b32 	%r511, %r510, %r509, 0x3340U;
	prmt.b32 	%r512, %r511, %r508, 0x5410U;
	cvt.u32.u16 	%r513, %rs84;
	cvt.u32.u16 	%r514, %rs83;
	prmt.b32 	%r515, %r514, %r513, 0x3340U;
	cvt.u32.u16 	%r516, %rs82;
	cvt.u32.u16 	%r517, %rs81;
	prmt.b32 	%r518, %r517, %r516, 0x3340U;
	prmt.b32 	%r519, %r518, %r515, 0x5410U;
	mov.b32 	%r520, %f384;
	st.shared.v4.u32 	[%r495+224], {%r520, %r505, %r512, %r519};
	bar.warp.sync 	-1;
	and.b32  	%r521, %r33, 31;
	cvt.u64.u32 	%rd80, %r492;
	add.s64 	%rd81, %rd79, %rd80;
	cvt.u64.u32 	%rd82, %r521;
	add.s64 	%rd83, %rd81, %rd82;
	mad.lo.s64 	%rd84, %rd83, 240, %rd3;
	ld.shared.v4.u32 	{%r522, %r523, %r524, %r525}, [%r495];
	ld.shared.v4.u32 	{%r526, %r527, %r528, %r529}, [%r495+16];
	ld.shared.v4.u32 	{%r530, %r531, %r532, %r533}, [%r495+32];
	ld.shared.v4.u32 	{%r534, %r535, %r536, %r537}, [%r495+48];
	ld.shared.v4.u32 	{%r538, %r539, %r540, %r541}, [%r495+64];
	ld.shared.v4.u32 	{%r542, %r543, %r544, %r545}, [%r495+80];
	ld.shared.v4.u32 	{%r546, %r547, %r548, %r549}, [%r495+96];
	ld.shared.v4.u32 	{%r550, %r551, %r552, %r553}, [%r495+112];
	ld.shared.v4.u32 	{%r554, %r555, %r556, %r557}, [%r495+128];
	ld.shared.v4.u32 	{%r558, %r559, %r560, %r561}, [%r495+144];
	ld.shared.v4.u32 	{%r562, %r563, %r564, %r565}, [%r495+160];
	ld.shared.v4.u32 	{%r566, %r567, %r568, %r569}, [%r495+176];
	ld.shared.v4.u32 	{%r570, %r571, %r572, %r573}, [%r495+192];
	ld.shared.v4.u32 	{%r574, %r575, %r576, %r577}, [%r495+208];
	ld.shared.v4.u32 	{%r578, %r579, %r580, %r581}, [%r495+224];
	st.global.v4.u32 	[%rd84], {%r522, %r523, %r524, %r525};
	st.global.v4.u32 	[%rd84+16], {%r526, %r527, %r528, %r529};
	st.global.v4.u32 	[%rd84+32], {%r530, %r531, %r532, %r533};
	st.global.v4.u32 	[%rd84+48], {%r534, %r535, %r536, %r537};
	st.global.v4.u32 	[%rd84+64], {%r538, %r539, %r540, %r541};
	st.global.v4.u32 	[%rd84+80], {%r542, %r543, %r544, %r545};
	st.global.v4.u32 	[%rd84+96], {%r546, %r547, %r548, %r549};
	st.global.v4.u32 	[%rd84+112], {%r550, %r551, %r552, %r553};
	st.global.v4.u32 	[%rd84+128], {%r554, %r555, %r556, %r557};
	st.global.v4.u32 	[%rd84+144], {%r558, %r559, %r560, %r561};
	st.global.v4.u32 	[%rd84+160], {%r562, %r563, %r564, %r565};
	st.global.v4.u32 	[%rd84+176], {%r566, %r567, %r568, %r569};
	st.global.v4.u32 	[%rd84+192], {%r570, %r571, %r572, %r573};
	st.global.v4.u32 	[%rd84+208], {%r574, %r575, %r576, %r577};
	st.global.v4.u32 	[%rd84+224], {%r578, %r579, %r580, %r581};
	bra.uni 	$L__BB5_35;
$L__BB5_14:
	ld.param.s8 	%rs172, [_ZN3cub18CUB_300001_SM_10006detail10merge_sort26DeviceMergeSortMergeKernelINS2_10policy_hubIN6thrust24THRUST_300001_SM_1000_NS10device_ptrI15DetectionResultEEE9Policy600ES9_PNS0_8NullTypeES9_SD_j22DetectionResultCompareS8_SC_EEvbT2_T3_T4_PT6_PT7_T5_PSH_SH_NS1_7vsmem_tE_param_0];
	mul.wide.u32 	%rd11, %r1, 4;
	add.s64 	%rd12, %rd2, %rd11;
	ld.global.u32 	%r90, [%rd12];
	ld.global.u32 	%r91, [%rd12+4];
	neg.s32 	%r92, %r87;
	and.b32  	%r93, %r1, %r92;
	shl.b32 	%r36, %r93, 6;
	shl.b32 	%r94, %r87, 5;
	and.b32  	%r37, %r94, -64;
	sub.s32 	%r95, %r1, %r93;
	shl.b32 	%r96, %r95, 6;
	sub.s32 	%r38, %r90, %r36;
	sub.s32 	%r97, %r91, %r36;
	sub.s32 	%r98, %r86, %r36;
	max.u32 	%r99, %r98, %r37;
	sub.s32 	%r100, %r99, %r37;
	sub.s32 	%r101, %r96, %r38;
	min.u32 	%r39, %r101, %r100;
	setp.eq.s32 	%p6, %r96, -64;
	selp.b32 	%r102, 63, 64, %p6;
	add.s32 	%r103, %r102, %r96;
	sub.s32 	%r104, %r103, %r97;
	or.b32  	%r105, %r1, %r92;
	setp.eq.s32 	%p7, %r105, -1;
	min.u32 	%r106, %r37, %r98;
	selp.b32 	%r107, %r106, %r97, %p7;
	selp.b32 	%r108, %r37, %r104, %p7;
	min.u32 	%r109, %r108, %r100;
	sub.s32 	%r40, %r107, %r38;
	sub.s32 	%r41, %r109, %r39;
	// begin inline asm
	griddepcontrol.wait;
	// end inline asm
	setp.eq.s16 	%p8, %rs172, 0;
	@%p8 bra 	$L__BB5_19;
	cvt.u64.u32 	%rd5, %r36;
	add.s32 	%r111, %r41, %r40;
	setp.ge.s32 	%p9, %r2, %r111;
	@%p9 bra 	$L__BB5_21;
	setp.ge.s32 	%p10, %r2, %r40;
	@%p10 bra 	$L__BB5_18;
	cvt.u64.u32 	%rd20, %r2;
	add.s64 	%rd21, %rd5, %rd20;
	cvt.u64.u32 	%rd22, %r38;
	add.s64 	%rd23, %rd21, %rd22;
	mad.lo.s64 	%rd24, %rd23, 240, %rd3;
	ld.global.v4.f32 	{%f1040, %f1039, %f1038, %f1037}, [%rd24];
	ld.global.v4.u32 	{%r129, %r593, %r592, %r591}, [%rd24+16];
	mov.b32 	%f1036, %r129;
	ld.global.v4.f32 	{%f1035, %f1034, %f1033, %f1032}, [%rd24+32];
	ld.global.v4.f32 	{%f1031, %f1030, %f1029, %f1028}, [%rd24+48];
	ld.global.v4.f32 	{%f1027, %f1026, %f1025, %f1024}, [%rd24+64];
	ld.global.v4.f32 	{%f1023, %f1022, %f1021, %f1020}, [%rd24+80];
	ld.global.v4.f32 	{%f1019, %f1018, %f1017, %f1016}, [%rd24+96];
	ld.global.v4.f32 	{%f1015, %f1014, %f1013, %f1012}, [%rd24+112];
	ld.global.v4.f32 	{%f1011, %f1010, %f1009, %f1008}, [%rd24+128];
	ld.global.v4.f32 	{%f1007, %f1006, %f1005, %f1004}, [%rd24+144];
	ld.global.v4.f32 	{%f1003, %f1002, %f1001, %f1000}, [%rd24+160];
	ld.global.v4.f32 	{%f999, %f998, %f997, %f996}, [%rd24+176];
	ld.global.v4.f32 	{%f995, %f994, %f993, %f992}, [%rd24+192];
	ld.global.v4.f32 	{%f991, %f990, %f989, %f988}, [%rd24+208];
	ld.global.f32 	%f987, [%rd24+224];
	ld.global.u32 	%r130, [%rd24+228];
	bfe.u32 	%r131, %r130, 0, 8;
	cvt.u16.u32 	%rs199, %r131;
	bfe.u32 	%r132, %r130, 8, 8;
	cvt.u16.u32 	%rs198, %r132;
	bfe.u32 	%r133, %r130, 16, 8;
	cvt.u16.u32 	%rs197, %r133;
	bfe.u32 	%r134, %r130, 24, 8;
	cvt.u16.u32 	%rs196, %r134;
	ld.global.v2.b32 	{%r135, %r136}, [%rd24+232];
	bfe.u32 	%r137, %r135, 0, 8;
	cvt.u16.u32 	%rs195, %r137;
	bfe.u32 	%r138, %r135, 8, 8;
	cvt.u16.u32 	%rs194, %r138;
	bfe.u32 	%r139, %r135, 16, 8;
	cvt.u16.u32 	%rs193, %r139;
	bfe.u32 	%r140, %r135, 24, 8;
	cvt.u16.u32 	%rs192, %r140;
	bfe.u32 	%r141, %r136, 0, 8;
	cvt.u16.u32 	%rs191, %r141;
	bfe.u32 	%r142, %r136, 8, 8;
	cvt.u16.u32 	%rs190, %r142;
	bfe.u32 	%r143, %r136, 16, 8;
	cvt.u16.u32 	%rs189, %r143;
	bfe.u32 	%r144, %r136, 24, 8;
	cvt.u16.u32 	%rs188, %r144;
	bra.uni 	$L__BB5_21;
$L__BB5_18:
	sub.s32 	%r112, %r2, %r40;
	cvt.s64.s32 	%rd13, %r112;
	cvt.u64.u32 	%rd14, %r39;
	cvt.u64.u32 	%rd15, %r37;
	add.s64 	%rd16, %rd5, %rd15;
	add.s64 	%rd17, %rd16, %rd14;
	add.s64 	%rd18, %rd17, %rd13;
	mad.lo.s64 	%rd19, %rd18, 240, %rd3;
	ld.global.v4.f32 	{%f1040, %f1039, %f1038, %f1037}, [%rd19];
	ld.global.v4.u32 	{%r113, %r593, %r592, %r591}, [%rd19+16];
	mov.b32 	%f1036, %r113;
	ld.global.v4.f32 	{%f1035, %f1034, %f1033, %f1032}, [%rd19+32];
	ld.global.v4.f32 	{%f1031, %f1030, %f1029, %f1028}, [%rd19+48];
	ld.global.v4.f32 	{%f1027, %f1026, %f1025, %f1024}, [%rd19+64];
	ld.global.v4.f32 	{%f1023, %f1022, %f1021, %f1020}, [%rd19+80];
	ld.global.v4.f32 	{%f1019, %f1018, %f1017, %f1016}, [%rd19+96];
	ld.global.v4.f32 	{%f1015, %f1014, %f1013, %f1012}, [%rd19+112];
	ld.global.v4.f32 	{%f1011, %f1010, %f1009, %f1008}, [%rd19+128];
	ld.global.v4.f32 	{%f1007, %f1006, %f1005, %f1004}, [%rd19+144];
	ld.global.v4.f32 	{%f1003, %f1002, %f1001, %f1000}, [%rd19+160];
	ld.global.v4.f32 	{%f999, %f998, %f997, %f996}, [%rd19+176];
	ld.global.v4.f32 	{%f995, %f994, %f993, %f992}, [%rd19+192];
	ld.global.v4.f32 	{%f991, %f990, %f989, %f988}, [%rd19+208];
	ld.global.f32 	%f987, [%rd19+224];
	ld.global.u32 	%r114, [%rd19+228];
	bfe.u32 	%r115, %r114, 0, 8;
	cvt.u16.u32 	%rs199, %r115;
	bfe.u32 	%r116, %r114, 8, 8;
	cvt.u16.u32 	%rs198, %r116;
	bfe.u32 	%r117, %r114, 16, 8;
	cvt.u16.u32 	%rs197, %r117;
	bfe.u32 	%r118, %r114, 24, 8;
	cvt.u16.u32 	%rs196, %r118;
	ld.global.v2.b32 	{%r119, %r120}, [%rd19+232];
	bfe.u32 	%r121, %r119, 0, 8;
	cvt.u16.u32 	%rs195, %r121;
	bfe.u32 	%r122, %r119, 8, 8;
	cvt.u16.u32 	%rs194, %r122;
	bfe.u32 	%r123, %r119, 16, 8;
	cvt.u16.u32 	%rs193, %r123;
	bfe.u32 	%r124, %r119, 24, 8;
	cvt.u16.u32 	%rs192, %r124;
	bfe.u32 	%r125, %r120, 0, 8;
	cvt.u16.u32 	%rs191, %r125;
	bfe.u32 	%r126, %r120, 8, 8;
	cvt.u16.u32 	%rs190, %r126;
	bfe.u32 	%r127, %r120, 16, 8;
	cvt.u16.u32 	%rs189, %r127;
	bfe.u32 	%r128, %r120, 24, 8;
	cvt.u16.u32 	%rs188, %r128;
	bra.uni 	$L__BB5_21;
$L__BB5_19:
	add.s32 	%r146, %r41, %r40;
	setp.ge.s32 	%p11, %r2, %r146;
	@%p11 bra 	$L__BB5_21;
	cvt.u64.u32 	%rd25, %r36;
	setp.lt.s32 	%p12, %r2, %r40;
	sub.s32 	%r147, %r2, %r40;
	cvt.s64.s32 	%rd26, %r147;
	cvt.u64.u32 	%rd27, %r2;
	cvt.u64.u32 	%rd28, %r39;
	cvt.u64.u32 	%rd29, %r37;
	add.s64 	%rd30, %rd25, %rd29;
	add.s64 	%rd31, %rd30, %rd28;
	cvt.u64.u32 	%rd32, %r38;
	add.s64 	%rd33, %rd32, %rd25;
	selp.b64 	%rd34, %rd33, %rd31, %p12;
	selp.b64 	%rd35, %rd27, %rd26, %p12;
	add.s64 	%rd36, %rd35, %rd34;
	mad.lo.s64 	%rd37, %rd36, 240, %rd1;
	ld.global.v4.f32 	{%f1040, %f1039, %f1038, %f1037}, [%rd37];
	ld.global.v4.u32 	{%r148, %r593, %r592, %r591}, [%rd37+16];
	mov.b32 	%f1036, %r148;
	ld.global.v4.f32 	{%f1035, %f1034, %f1033, %f1032}, [%rd37+32];
	ld.global.v4.f32 	{%f1031, %f1030, %f1029, %f1028}, [%rd37+48];
	ld.global.v4.f32 	{%f1027, %f1026, %f1025, %f1024}, [%rd37+64];
	ld.global.v4.f32 	{%f1023, %f1022, %f1021, %f1020}, [%rd37+80];
	ld.global.v4.f32 	{%f1019, %f1018, %f1017, %f1016}, [%rd37+96];
	ld.global.v4.f32 	{%f1015, %f1014, %f1013, %f1012}, [%rd37+112];
	ld.global.v4.f32 	{%f1011, %f1010, %f1009, %f1008}, [%rd37+128];
	ld.global.v4.f32 	{%f1007, %f1006, %f1005, %f1004}, [%rd37+144];
	ld.global.v4.f32 	{%f1003, %f1002, %f1001, %f1000}, [%rd37+160];
	ld.global.v4.f32 	{%f999, %f998, %f997, %f996}, [%rd37+176];
	ld.global.v4.f32 	{%f995, %f994, %f993, %f992}, [%rd37+192];
	ld.global.v4.f32 	{%f991, %f990, %f989, %f988}, [%rd37+208];
	ld.global.f32 	%f987, [%rd37+224];
	ld.global.u32 	%r149, [%rd37+228];
	bfe.u32 	%r150, %r149, 0, 8;
	cvt.u16.u32 	%rs199, %r150;
	bfe.u32 	%r151, %r149, 8, 8;
	cvt.u16.u32 	%rs198, %r151;
	bfe.u32 	%r152, %r149, 16, 8;
	cvt.u16.u32 	%rs197, %r152;
	bfe.u32 	%r153, %r149, 24, 8;
	cvt.u16.u32 	%rs196, %r153;
	ld.global.v2.b32 	{%r154, %r155}, [%rd37+232];
	bfe.u32 	%r156, %r154, 0, 8;
	cvt.u16.u32 	%rs195, %r156;
	bfe.u32 	%r157, %r154, 8, 8;
	cvt.u16.u32 	%rs194, %r157;
	bfe.u32 	%r158, %r154, 16, 8;
	cvt.u16.u32 	%rs193, %r158;
	bfe.u32 	%r159, %r154, 24, 8;
	cvt.u16.u32 	%rs192, %r159;
	bfe.u32 	%r160, %r155, 0, 8;
	cvt.u16.u32 	%rs191, %r160;
	bfe.u32 	%r161, %r155, 8, 8;
	cvt.u16.u32 	%rs190, %r161;
	bfe.u32 	%r162, %r155, 16, 8;
	cvt.u16.u32 	%rs189, %r162;
	bfe.u32 	%r163, %r155, 24, 8;
	cvt.u16.u32 	%rs188, %r163;
$L__BB5_21:
	mov.u32 	%r164, _ZZN3cub18CUB_300001_SM_10006detail10merge_sort26DeviceMergeSortMergeKernelINS2_10policy_hubIN6thrust24THRUST_300001_SM_1000_NS10device_ptrI15DetectionResultEEE9Policy600ES9_PNS0_8NullTypeES9_SD_j22DetectionResultCompareS8_SC_EEvbT2_T3_T4_PT6_PT7_T5_PSH_SH_NS1_7vsmem_tEE19static_temp_storage;
	mad.lo.s32 	%r165, %r2, 240, %r164;
	st.shared.v4.f32 	[%r165], {%f1040, %f1039, %f1038, %f1037};
	mov.b32 	%r166, %f1036;
	st.shared.v4.u32 	[%r165+16], {%r166, %r593, %r592, %r591};
	st.shared.v4.f32 	[%r165+32], {%f1035, %f1034, %f1033, %f1032};
	st.shared.v4.f32 	[%r165+48], {%f1031, %f1030, %f1029, %f1028};
	st.shared.v4.f32 	[%r165+64], {%f1027, %f1026, %f1025, %f1024};
	st.shared.v4.f32 	[%r165+80], {%f1023, %f1022, %f1021, %f1020};
	st.shared.v4.f32 	[%r165+96], {%f1019, %f1018, %f1017, %f1016};
	st.shared.v4.f32 	[%r165+112], {%f1015, %f1014, %f1013, %f1012};
	st.shared.v4.f32 	[%r165+128], {%f1011, %f1010, %f1009, %f1008};
	st.shared.v4.f32 	[%r165+144], {%f1007, %f1006, %f1005, %f1004};
	st.shared.v4.f32 	[%r165+160], {%f1003, %f1002, %f1001, %f1000};
	st.shared.v4.f32 	[%r165+176], {%f999, %f998, %f997, %f996};
	st.shared.v4.f32 	[%r165+192], {%f995, %f994, %f993, %f992};
	st.shared.v4.f32 	[%r165+208], {%f991, %f990, %f989, %f988};
	st.shared.f32 	[%r165+224], %f987;
	cvt.u32.u16 	%r167, %rs196;
	cvt.u32.u16 	%r168, %rs197;
	prmt.b32 	%r169, %r168, %r167, 0x3340U;
	cvt.u32.u16 	%r170, %rs198;
	cvt.u32.u16 	%r171, %rs199;
	prmt.b32 	%r172, %r171, %r170, 0x3340U;
	prmt.b32 	%r173, %r172, %r169, 0x5410U;
	st.shared.u32 	[%r165+228], %r173;
	cvt.u32.u16 	%r174, %rs188;
	cvt.u32.u16 	%r175, %rs189;
	prmt.b32 	%r176, %r175, %r174, 0x3340U;
	cvt.u32.u16 	%r177, %rs190;
	cvt.u32.u16 	%r178, %rs191;
	prmt.b32 	%r179, %r178, %r177, 0x3340U;
	prmt.b32 	%r180, %r179, %r176, 0x5410U;
	cvt.u32.u16 	%r181, %rs192;
	cvt.u32.u16 	%r182, %rs193;
	prmt.b32 	%r183, %r182, %r181, 0x3340U;
	cvt.u32.u16 	%r184, %rs194;
	cvt.u32.u16 	%r185, %rs195;
	prmt.b32 	%r186, %r185, %r184, 0x3340U;
	prmt.b32 	%r187, %r186, %r183, 0x5410U;
	st.shared.v2.b32 	[%r165+232], {%r187, %r180};
	bar.sync 	0;
	// begin inline asm
	griddepcontrol.launch_dependents;
	// end inline asm
	add.s32 	%r54, %r41, %r40;
	min.s32 	%r55, %r2, %r54;
	setp.lt.s32 	%p13, %r55, %r41;
	sub.s32 	%r188, %r55, %r41;
	selp.b32 	%r596, 0, %r188, %p13;
	min.s32 	%r594, %r40, %r55;
	setp.ge.s32 	%p14, %r596, %r594;
	@%p14 bra 	$L__BB5_24;
	add.s32 	%r58, %r55, %r40;
$L__BB5_23:
	sub.s32 	%r189, %r594, %r596;
	shr.u32 	%r190, %r189, 31;
	add.s32 	%r191, %r189, %r190;
	shr.s32 	%r192, %r191, 1;
	add.s32 	%r193, %r192, %r596;
	mad.lo.s32 	%r195, %r193, 240, %r164;
	ld.shared.f32 	%f876, [%r195+16];
	not.b32 	%r196, %r193;
	add.s32 	%r197, %r58, %r196;
	mad.lo.s32 	%r198, %r197, 240, %r164;
	ld.shared.f32 	%f877, [%r198+16];
	setp.leu.f32 	%p15, %f877, %f876;
	add.s32 	%r199, %r193, 1;
	selp.b32 	%r596, %r199, %r596, %p15;
	selp.b32 	%r594, %r594, %r193, %p15;
	setp.lt.s32 	%p16, %r596, %r594;
	@%p16 bra 	$L__BB5_23;
$L__BB5_24:
	sub.s32 	%r200, %r55, %r596;
	add.s32 	%r201, %r200, %r40;
	mov.u32 	%r202, _ZZN3cub18CUB_300001_SM_10006detail10merge_sort26DeviceMergeSortMergeKernelINS2_10policy_hubIN6thrust24THRUST_300001_SM_1000_NS10device_ptrI15DetectionResultEEE9Policy600ES9_PNS0_8NullTypeES9_SD_j22DetectionResultCompareS8_SC_EEvbT2_T3_T4_PT6_PT7_T5_PSH_SH_NS1_7vsmem_tEE19static_temp_storage;
	mad.lo.s32 	%r203, %r596, 240, %r202;
	ld.shared.v2.b32 	{%r204, %r205}, [%r203+232];
	bfe.u32 	%r206, %r205, 24, 8;
	cvt.u16.u32 	%rs133, %r206;
	bfe.u32 	%r207, %r205, 16, 8;
	cvt.u16.u32 	%rs134, %r207;
	bfe.u32 	%r208, %r205, 8, 8;
	cvt.u16.u32 	%rs135, %r208;
	bfe.u32 	%r209, %r205, 0, 8;
	cvt.u16.u32 	%rs136, %r209;
	bfe.u32 	%r210, %r204, 24, 8;
	cvt.u16.u32 	%rs137, %r210;
	bfe.u32 	%r211, %r204, 16, 8;
	cvt.u16.u32 	%rs138, %r211;
	bfe.u32 	%r212, %r204, 8, 8;
	cvt.u16.u32 	%rs139, %r212;
	bfe.u32 	%r213, %r204, 0, 8;
	cvt.u16.u32 	%rs140, %r213;
	ld.shared.u32 	%r214, [%r203+228];
	bfe.u32 	%r215, %r214, 24, 8;
	cvt.u16.u32 	%rs141, %r215;
	bfe.u32 	%r216, %r214, 16, 8;
	cvt.u16.u32 	%rs142, %r216;
	bfe.u32 	%r217, %r214, 8, 8;
	cvt.u16.u32 	%rs143, %r217;
	bfe.u32 	%r218, %r214, 0, 8;
	cvt.u16.u32 	%rs144, %r218;
	ld.shared.f32 	%f601, [%r203+224];
	ld.shared.v4.f32 	{%f605, %f604, %f603, %f602}, [%r203+208];
	ld.shared.v4.f32 	{%f609, %f608, %f607, %f606}, [%r203+192];
	ld.shared.v4.f32 	{%f613, %f612, %f611, %f610}, [%r203+176];
	ld.shared.v4.f32 	{%f617, %f616, %f615, %f614}, [%r203+160];
	ld.shared.v4.f32 	{%f621, %f620, %f619, %f618}, [%r203+144];
	ld.shared.v4.f32 	{%f625, %f624, %f623, %f622}, [%r203+128];
	ld.shared.v4.f32 	{%f629, %f628, %f627, %f626}, [%r203+112];
	ld.shared.v4.f32 	{%f633, %f632, %f631, %f630}, [%r203+96];
	ld.shared.v4.f32 	{%f637, %f636, %f635, %f634}, [%r203+80];
	ld.shared.v4.f32 	{%f641, %f640, %f639, %f638}, [%r203+64];
	ld.shared.v4.f32 	{%f645, %f644, %f643, %f642}, [%r203+48];
	ld.shared.v4.f32 	{%f649, %f648, %f647, %f646}, [%r203+32];
	ld.shared.v4.u32 	{%r219, %r64, %r220, %r221}, [%r203+16];
	mov.b32 	%f650, %r219;
	mov.b32 	%f651, %r220;
	mov.b32 	%f652, %r221;
	ld.shared.v4.f32 	{%f656, %f655, %f654, %f653}, [%r203];
	mad.lo.s32 	%r222, %r201, 240, %r202;
	ld.shared.v2.b32 	{%r223, %r224}, [%r222+232];
	bfe.u32 	%r225, %r224, 24, 8;
	cvt.u16.u32 	%rs145, %r225;
	bfe.u32 	%r226, %r224, 16, 8;
	cvt.u16.u32 	%rs146, %r226;
	bfe.u32 	%r227, %r224, 8, 8;
	cvt.u16.u32 	%rs147, %r227;
	bfe.u32 	%r228, %r224, 0, 8;
	cvt.u16.u32 	%rs148, %r228;
	bfe.u32 	%r229, %r223, 24, 8;
	cvt.u16.u32 	%rs149, %r229;
	bfe.u32 	%r230, %r223, 16, 8;
	cvt.u16.u32 	%rs150, %r230;
	bfe.u32 	%r231, %r223, 8, 8;
	cvt.u16.u32 	%rs151, %r231;
	bfe.u32 	%r232, %r223, 0, 8;
	cvt.u16.u32 	%rs152, %r232;
	ld.shared.u32 	%r233, [%r222+228];
	bfe.u32 	%r234, %r233, 24, 8;
	cvt.u16.u32 	%rs153, %r234;
	bfe.u32 	%r235, %r233, 16, 8;
	cvt.u16.u32 	%rs154, %r235;
	bfe.u32 	%r236, %r233, 8, 8;
	cvt.u16.u32 	%rs155, %r236;
	bfe.u32 	%r237, %r233, 0, 8;
	cvt.u16.u32 	%rs156, %r237;
	ld.shared.f32 	%f657, [%r222+224];
	ld.shared.v4.f32 	{%f661, %f660, %f659, %f658}, [%r222+208];
	ld.shared.v4.f32 	{%f665, %f664, %f663, %f662}, [%r222+192];
	ld.shared.v4.f32 	{%f669, %f668, %f667, %f666}, [%r222+176];
	ld.shared.v4.f32 	{%f673, %f672, %f671, %f670}, [%r222+160];
	ld.shared.v4.f32 	{%f677, %f676, %f675, %f674}, [%r222+144];
	ld.shared.v4.f32 	{%f681, %f680, %f679, %f678}, [%r222+128];
	ld.shared.v4.f32 	{%f685, %f684, %f683, %f682}, [%r222+112];
	ld.shared.v4.f32 	{%f689, %f688, %f687, %f686}, [%r222+96];
	ld.shared.v4.f32 	{%f693, %f692, %f691, %f690}, [%r222+80];
	ld.shared.v4.f32 	{%f697, %f696, %f695, %f694}, [%r222+64];
	ld.shared.v4.f32 	{%f701, %f700, %f699, %f698}, [%r222+48];
	ld.shared.v4.f32 	{%f705, %f704, %f703, %f702}, [%r222+32];
	ld.shared.v4.u32 	{%r238, %r65, %r239, %r240}, [%r222+16];
	mov.b32 	%f706, %r238;
	mov.b32 	%f707, %r239;
	mov.b32 	%f708, %r240;
	ld.shared.v4.f32 	{%f712, %f711, %f710, %f709}, [%r222];
	setp.ge.s32 	%p18, %r201, %r54;
	mov.pred 	%p41, 0;
	@%p18 bra 	$L__BB5_26;
	setp.ge.s32 	%p19, %r596, %r40;
	setp.gt.f32 	%p20, %f706, %f650;
	or.pred  	%p41, %p19, %p20;
$L__BB5_26:
	ld.param.s8 	%rs173, [_ZN3cub18CUB_300001_SM_10006detail10merge_sort26DeviceMergeSortMergeKernelINS2_10policy_hubIN6thrust24THRUST_300001_SM_1000_NS10device_ptrI15DetectionResultEEE9Policy600ES9_PNS0_8NullTypeES9_SD_j22DetectionResultCompareS8_SC_EEvbT2_T3_T4_PT6_PT7_T5_PSH_SH_NS1_7vsmem_tE_param_0];
	mov.u32 	%r66, %tid.x;
	mov.u32 	%r241, %ctaid.x;
	shl.b32 	%r67, %r241, 6;
	setp.eq.s16 	%p21, %rs173, 0;
	selp.f32 	%f713, %f712, %f656, %p41;
	selp.f32 	%f714, %f711, %f655, %p41;
	selp.f32 	%f715, %f710, %f654, %p41;
	selp.f32 	%f716, %f709, %f653, %p41;
	selp.f32 	%f717, %f706, %f650, %p41;
	selp.b32 	%r68, %r65, %r64, %p41;
	selp.f32 	%f718, %f707, %f651, %p41;
	selp.f32 	%f719, %f708, %f652, %p41;
	selp.f32 	%f720, %f705, %f649, %p41;
	selp.f32 	%f721, %f704, %f648, %p41;
	selp.f32 	%f722, %f703, %f647, %p41;
	selp.f32 	%f723, %f702, %f646, %p41;
	selp.f32 	%f724, %f701, %f645, %p41;
	selp.f32 	%f725, %f700, %f644, %p41;
	selp.f32 	%f726, %f699, %f643, %p41;
	selp.f32 	%f727, %f698, %f642, %p41;
	selp.f32 	%f728, %f697, %f641, %p41;
	selp.f32 	%f729, %f696, %f640, %p41;
	selp.f32 	%f730, %f695, %f639, %p41;
	selp.f32 	%f731, %f694, %f638, %p41;
	selp.f32 	%f732, %f693, %f637, %p41;
	selp.f32 	%f733, %f692, %f636, %p41;
	selp.f32 	%f734, %f691, %f635, %p41;
	selp.f32 	%f735, %f690, %f634, %p41;
	selp.f32 	%f736, %f689, %f633, %p41;
	selp.f32 	%f737, %f688, %f632, %p41;
	selp.f32 	%f738, %f687, %f631, %p41;
	selp.f32 	%f739, %f686, %f630, %p41;
	selp.f32 	%f740, %f685, %f629, %p41;
	selp.f32 	%f741, %f684, %f628, %p41;
	selp.f32 	%f742, %f683, %f627, %p41;
	selp.f32 	%f743, %f682, %f626, %p41;
	selp.f32 	%f744, %f681, %f625, %p41;
	selp.f32 	%f745, %f680, %f624, %p41;
	selp.f32 	%f746, %f679, %f623, %p41;
	selp.f32 	%f747, %f678, %f622, %p41;
	selp.f32 	%f748, %f677, %f621, %p41;
	selp.f32 	%f749, %f676, %f620, %p41;
	selp.f32 	%f750, %f675, %f619, %p41;
	selp.f32 	%f751, %f674, %f618, %p41;
	selp.f32 	%f752, %f673, %f617, %p41;
	selp.f32 	%f753, %f672, %f616, %p41;
	selp.f32 	%f754, %f671, %f615, %p41;
	selp.f32 	%f755, %f670, %f614, %p41;
	selp.f32 	%f756, %f669, %f613, %p41;
	selp.f32 	%f757, %f668, %f612, %p41;
	selp.f32 	%f758, %f667, %f611, %p41;
	selp.f32 	%f759, %f666, %f610, %p41;
	selp.f32 	%f760, %f665, %f609, %p41;
	selp.f32 	%f761, %f664, %f608, %p41;
	selp.f32 	%f762, %f663, %f607, %p41;
	selp.f32 	%f763, %f662, %f606, %p41;
	selp.f32 	%f764, %f661, %f605, %p41;
	selp.f32 	%f765, %f660, %f604, %p41;
	selp.f32 	%f766, %f659, %f603, %p41;
	selp.f32 	%f767, %f658, %f602, %p41;
	selp.f32 	%f768, %f657, %f601, %p41;
	selp.b16 	%rs157, %rs156, %rs144, %p41;
	selp.b16 	%rs158, %rs155, %rs143, %p41;
	selp.b16 	%rs159, %rs154, %rs142, %p41;
	selp.b16 	%rs160, %rs153, %rs141, %p41;
	selp.b16 	%rs161, %rs152, %rs140, %p41;
	selp.b16 	%rs162, %rs151, %rs139, %p41;
	selp.b16 	%rs163, %rs150, %rs138, %p41;
	selp.b16 	%rs164, %rs149, %rs137, %p41;
	selp.b16 	%rs165, %rs148, %rs136, %p41;
	selp.b16 	%rs166, %rs147, %rs135, %p41;
	selp.b16 	%rs167, %rs146, %rs134, %p41;
	selp.b16 	%rs168, %rs145, %rs133, %p41;
	bar.sync 	0;
	@%p21 bra 	$L__BB5_31;
	// begin inline asm
	mov.u32 %r242, %laneid;
	// end inline asm
	and.b32  	%r69, %r66, 992;
	add.s32 	%r243, %r242, %r69;
	mov.u32 	%r244, _ZZN3cub18CUB_300001_SM_10006detail10merge_sort26DeviceMergeSortMergeKernelINS2_10policy_hubIN6thrust24THRUST_300001_SM_1000_NS10device_ptrI15DetectionResultEEE9Policy600ES9_PNS0_8NullTypeES9_SD_j22DetectionResultCompareS8_SC_EEvbT2_T3_T4_PT6_PT7_T5_PSH_SH_NS1_7vsmem_tEE19static_temp_storage;
	mad.lo.s32 	%r245, %r243, 240, %r244;
	st.shared.v4.f32 	[%r245], {%f713, %f714, %f715, %f716};
	mov.b32 	%r246, %f717;
	mov.b32 	%r247, %f718;
	mov.b32 	%r248, %f719;
	st.shared.v4.u32 	[%r245+16], {%r246, %r68, %r247, %r248};
	st.shared.v4.f32 	[%r245+32], {%f720, %f721, %f722, %f723};
	st.shared.v4.f32 	[%r245+48], {%f724, %f725, %f726, %f727};
	st.shared.v4.f32 	[%r245+64], {%f728, %f729, %f730, %f731};
	st.shared.v4.f32 	[%r245+80], {%f732, %f733, %f734, %f735};
	st.shared.v4.f32 	[%r245+96], {%f736, %f737, %f738, %f739};
	st.shared.v4.f32 	[%r245+112], {%f740, %f741, %f742, %f743};
	st.shared.v4.f32 	[%r245+128], {%f744, %f745, %f746, %f747};
	st.shared.v4.f32 	[%r245+144], {%f748, %f749, %f750, %f751};
	st.shared.v4.f32 	[%r245+160], {%f752, %f753, %f754, %f755};
	st.shared.v4.f32 	[%r245+176], {%f756, %f757, %f758, %f759};
	st.shared.v4.f32 	[%r245+192], {%f760, %f761, %f762, %f763};
	st.shared.v4.f32 	[%r245+208], {%f764, %f765, %f766, %f767};
	cvt.u32.u16 	%r249, %rs160;
	cvt.u32.u16 	%r250, %rs159;
	prmt.b32 	%r251, %r250, %r249, 0x3340U;
	cvt.u32.u16 	%r252, %rs158;
	cvt.u32.u16 	%r253, %rs157;
	prmt.b32 	%r254, %r253, %r252, 0x3340U;
	prmt.b32 	%r255, %r254, %r251, 0x5410U;
	cvt.u32.u16 	%r256, %rs164;
	cvt.u32.u16 	%r257, %rs163;
	prmt.b32 	%r258, %r257, %r256, 0x3340U;
	cvt.u32.u16 	%r259, %rs162;
	cvt.u32.u16 	%r260, %rs161;
	prmt.b32 	%r261, %r260, %r259, 0x3340U;
	prmt.b32 	%r262, %r261, %r258, 0x5410U;
	cvt.u32.u16 	%r263, %rs168;
	cvt.u32.u16 	%r264, %rs167;
	prmt.b32 	%r265, %r264, %r263, 0x3340U;
	cvt.u32.u16 	%r266, %rs166;
	cvt.u32.u16 	%r267, %rs165;
	prmt.b32 	%r268, %r267, %r266, 0x3340U;
	prmt.b32 	%r269, %r268, %r265, 0x5410U;
	mov.b32 	%r270, %f768;
	st.shared.v4.u32 	[%r245+224], {%r270, %r255, %r262, %r269};
	bar.warp.sync 	-1;
	ld.shared.v2.b32 	{%r70, %r71}, [%r245+232];
	ld.shared.u32 	%r72, [%r245+228];
	ld.shared.f32 	%f769, [%r245+224];
	ld.shared.v4.f32 	{%f770, %f771, %f772, %f773}, [%r245+208];
	ld.shared.v4.f32 	{%f774, %f775, %f776, %f777}, [%r245+192];
	ld.shared.v4.f32 	{%f778, %f779, %f780, %f781}, [%r245+176];
	ld.shared.v4.f32 	{%f782, %f783, %f784, %f785}, [%r245+160];
	ld.shared.v4.f32 	{%f786, %f787, %f788, %f789}, [%r245+144];
	ld.shared.v4.f32 	{%f790, %f791, %f792, %f793}, [%r245+128];
	ld.shared.v4.f32 	{%f794, %f795, %f796, %f797}, [%r245+112];
	ld.shared.v4.f32 	{%f798, %f799, %f800, %f801}, [%r245+96];
	ld.shared.v4.f32 	{%f802, %f803, %f804, %f805}, [%r245+80];
	ld.shared.v4.f32 	{%f806, %f807, %f808, %f809}, [%r245+64];
	ld.shared.v4.f32 	{%f810, %f811, %f812, %f813}, [%r245+48];
	ld.shared.v4.f32 	{%f814, %f815, %f816, %f817}, [%r245+32];
	ld.shared.v4.u32 	{%r73, %r74, %r75, %r76}, [%r245+16];
	ld.shared.v4.f32 	{%f818, %f819, %f820, %f821}, [%r245];
	setp.ne.s32 	%p22, %r66, 0;
	@%p22 bra 	$L__BB5_29;
	st.volatile.shared.u32 	[_ZZN3cub18CUB_300001_SM_10006detail10merge_sort26DeviceMergeSortMergeKernelINS2_10policy_hubIN6thrust24THRUST_300001_SM_1000_NS10device_ptrI15DetectionResultEEE9Policy600ES9_PNS0_8NullTypeES9_SD_j22DetectionResultCompareS8_SC_EEvbT2_T3_T4_PT6_PT7_T5_PSH_SH_NS1_7vsmem_tEE19static_temp_storage+15360], %r54;
$L__BB5_29:
	ld.param.u64 	%rd85, [_ZN3cub18CUB_300001_SM_10006detail10merge_sort26DeviceMergeSortMergeKernelINS2_10policy_hubIN6thrust24THRUST_300001_SM_1000_NS10device_ptrI15DetectionResultEEE9Policy600ES9_PNS0_8NullTypeES9_SD_j22DetectionResultCompareS8_SC_EEvbT2_T3_T4_PT6_PT7_T5_PSH_SH_NS1_7vsmem_tE_param_4];
	bar.sync 	0;
	ld.volatile.shared.u32 	%r271, [_ZZN3cub18CUB_300001_SM_10006detail10merge_sort26DeviceMergeSortMergeKernelINS2_10policy_hubIN6thrust24THRUST_300001_SM_1000_NS10device_ptrI15DetectionResultEEE9Policy600ES9_PNS0_8NullTypeES9_SD_j22DetectionResultCompareS8_SC_EEvbT2_T3_T4_PT6_PT7_T5_PSH_SH_NS1_7vsmem_tEE19static_temp_storage+15360];
	and.b32  	%r272, %r66, 31;
	add.s32 	%r273, %r69, %r272;
	cvt.u64.u32 	%rd38, %r273;
	cvt.u64.u32 	%rd39, %r67;
	add.s64 	%rd40, %rd38, %rd39;
	cvta.to.global.u64 	%rd41, %rd85;
	mad.lo.s64 	%rd6, %rd40, 240, %rd41;
	setp.ge.s32 	%p23, %r273, %r271;
	@%p23 bra 	$L__BB5_35;
	st.global.v4.f32 	[%rd6], {%f818, %f819, %f820, %f821};
	st.global.v4.u32 	[%rd6+16], {%r73, %r74, %r75, %r76};
	st.global.v4.f32 	[%rd6+32], {%f814, %f815, %f816, %f817};
	st.global.v4.f32 	[%rd6+48], {%f810, %f811, %f812, %f813};
	st.global.v4.f32 	[%rd6+64], {%f806, %f807, %f808, %f809};
	st.global.v4.f32 	[%rd6+80], {%f802, %f803, %f804, %f805};
	st.global.v4.f32 	[%rd6+96], {%f798, %f799, %f800, %f801};
	st.global.v4.f32 	[%rd6+112], {%f794, %f795, %f796, %f797};
	st.global.v4.f32 	[%rd6+128], {%f790, %f791, %f792, %f793};
	st.global.v4.f32 	[%rd6+144], {%f786, %f787, %f788, %f789};
	st.global.v4.f32 	[%rd6+160], {%f782, %f783, %f784, %f785};
	st.global.v4.f32 	[%rd6+176], {%f778, %f779, %f780, %f781};
	st.global.v4.f32 	[%rd6+192], {%f774, %f775, %f776, %f777};
	st.global.v4.f32 	[%rd6+208], {%f770, %f771, %f772, %f773};
	st.global.f32 	[%rd6+224], %f769;
	st.global.u32 	[%rd6+228], %r72;
	st.global.v2.b32 	[%rd6+232], {%r70, %r71};
	bra.uni 	$L__BB5_35;
$L__BB5_31:
	// begin inline asm
	mov.u32 %r274, %laneid;
	// end inline asm
	and.b32  	%r77, %r66, 992;
	add.s32 	%r275, %r274, %r77;
	mov.u32 	%r276, _ZZN3cub18CUB_300001_SM_10006detail10merge_sort26DeviceMergeSortMergeKernelINS2_10policy_hubIN6thrust24THRUST_300001_SM_1000_NS10device_ptrI15DetectionResultEEE9Policy600ES9_PNS0_8NullTypeES9_SD_j22DetectionResultCompareS8_SC_EEvbT2_T3_T4_PT6_PT7_T5_PSH_SH_NS1_7vsmem_tEE19static_temp_storage;
	mad.lo.s32 	%r277, %r275, 240, %r276;
	st.shared.v4.f32 	[%r277], {%f713, %f714, %f715, %f716};
	mov.b32 	%r278, %f717;
	mov.b32 	%r279, %f718;
	mov.b32 	%r280, %f719;
	st.shared.v4.u32 	[%r277+16], {%r278, %r68, %r279, %r280};
	st.shared.v4.f32 	[%r277+32], {%f720, %f721, %f722, %f723};
	st.shared.v4.f32 	[%r277+48], {%f724, %f725, %f726, %f727};
	st.shared.v4.f32 	[%r277+64], {%f728, %f729, %f730, %f731};
	st.shared.v4.f32 	[%r277+80], {%f732, %f733, %f734, %f735};
	st.shared.v4.f32 	[%r277+96], {%f736, %f737, %f738, %f739};
	st.shared.v4.f32 	[%r277+112], {%f740, %f741, %f742, %f743};
	st.shared.v4.f32 	[%r277+128], {%f744, %f745, %f746, %f747};
	st.shared.v4.f32 	[%r277+144], {%f748, %f749, %f750, %f751};
	st.shared.v4.f32 	[%r277+160], {%f752, %f753, %f754, %f755};
	st.shared.v4.f32 	[%r277+176], {%f756, %f757, %f758, %f759};
	st.shared.v4.f32 	[%r277+192], {%f760, %f761, %f762, %f763};
	st.shared.v4.f32 	[%r277+208], {%f764, %f765, %f766, %f767};
	cvt.u32.u16 	%r281, %rs160;
	cvt.u32.u16 	%r282, %rs159;
	prmt.b32 	%r283, %r282, %r281, 0x3340U;
	cvt.u32.u16 	%r284, %rs158;
	cvt.u32.u16 	%r285, %rs157;
	prmt.b32 	%r286, %r285, %r284, 0x3340U;
	prmt.b32 	%r287, %r286, %r283, 0x5410U;
	cvt.u32.u16 	%r288, %rs164;
	cvt.u32.u16 	%r289, %rs163;
	prmt.b32 	%r290, %r289, %r288, 0x3340U;
	cvt.u32.u16 	%r291, %rs162;
	cvt.u32.u16 	%r292, %rs161;
	prmt.b32 	%r293, %r292, %r291, 0x3340U;
	prmt.b32 	%r294, %r293, %r290, 0x5410U;
	cvt.u32.u16 	%r295, %rs168;
	cvt.u32.u16 	%r296, %rs167;
	prmt.b32 	%r297, %r296, %r295, 0x3340U;
	cvt.u32.u16 	%r298, %rs166;
	cvt.u32.u16 	%r299, %rs165;
	prmt.b32 	%r300, %r299, %r298, 0x3340U;
	prmt.b32 	%r301, %r300, %r297, 0x5410U;
	mov.b32 	%r302, %f768;
	st.shared.v4.u32 	[%r277+224], {%r302, %r287, %r294, %r301};
	bar.warp.sync 	-1;
	ld.shared.v4.f32 	{%f822, %f823, %f824, %f825}, [%r277];
	ld.shared.v4.u32 	{%r78, %r79, %r80, %r81}, [%r277+16];
	ld.shared.v4.f32 	{%f826, %f827, %f828, %f829}, [%r277+32];
	ld.shared.v4.f32 	{%f830, %f831, %f832, %f833}, [%r277+48];
	ld.shared.v4.f32 	{%f834, %f835, %f836, %f837}, [%r277+64];
	ld.shared.v4.f32 	{%f838, %f839, %f840, %f841}, [%r277+80];
	ld.shared.v4.f32 	{%f842, %f843, %f844, %f845}, [%r277+96];
	ld.shared.v4.f32 	{%f846, %f847, %f848, %f849}, [%r277+112];
	ld.shared.v4.f32 	{%f850, %f851, %f852, %f853}, [%r277+128];
	ld.shared.v4.f32 	{%f854, %f855, %f856, %f857}, [%r277+144];
	ld.shared.v4.f32 	{%f858, %f859, %f860, %f861}, [%r277+160];
	ld.shared.v4.f32 	{%f862, %f863, %f864, %f865}, [%r277+176];
	ld.shared.v4.f32 	{%f866, %f867, %f868, %f869}, [%r277+192];
	ld.shared.v4.f32 	{%f870, %f871, %f872, %f873}, [%r277+208];
	ld.shared.u32 	%r82, [%r277+224];
	ld.shared.u32 	%r83, [%r277+228];
	ld.shared.v2.b32 	{%r84, %r85}, [%r277+232];
	setp.ne.s32 	%p24, %r66, 0;
	@%p24 bra 	$L__BB5_33;
	st.volatile.shared.u32 	[_ZZN3cub18CUB_300001_SM_10006detail10merge_sort26DeviceMergeSortMergeKernelINS2_10policy_hubIN6thrust24THRUST_300001_SM_1000_NS10device_ptrI15DetectionResultEEE9Policy600ES9_PNS0_8NullTypeES9_SD_j22DetectionResultCompareS8_SC_EEvbT2_T3_T4_PT6_PT7_T5_PSH_SH_NS1_7vsmem_tEE19static_temp_storage+15360], %r54;
$L__BB5_33:
	bar.sync 	0;
	ld.volatile.shared.u32 	%r303, [_ZZN3cub18CUB_300001_SM_10006detail10merge_sort26DeviceMergeSortMergeKernelINS2_10policy_hubIN6thrust24THRUST_300001_SM_1000_NS10device_ptrI15DetectionResultEEE9Policy600ES9_PNS0_8NullTypeES9_SD_j22DetectionResultCompareS8_SC_EEvbT2_T3_T4_PT6_PT7_T5_PSH_SH_NS1_7vsmem_tEE19static_temp_storage+15360];
	and.b32  	%r304, %r66, 31;
	cvt.u64.u32 	%rd42, %r77;
	cvt.u64.u32 	%rd43, %r67;
	add.s64 	%rd44, %rd43, %rd42;
	cvt.u64.u32 	%rd45, %r304;
	add.s64 	%rd46, %rd44, %rd45;
	mad.lo.s64 	%rd7, %rd46, 240, %rd3;
	add.s32 	%r305, %r77, %r304;
	setp.ge.s32 	%p25, %r305, %r303;
	@%p25 bra 	$L__BB5_35;
	st.global.v4.f32 	[%rd7], {%f822, %f823, %f824, %f825};
	st.global.v4.u32 	[%rd7+16], {%r78, %r79, %r80, %r81};
	st.global.v4.f32 	[%rd7+32], {%f826, %f827, %f828, %f829};
	st.global.v4.f32 	[%rd7+48], {%f830, %f831, %f832, %f833};
	st.global.v4.f32 	[%rd7+64], {%f834, %f835, %f836, %f837};
	st.global.v4.f32 	[%rd7+80], {%f838, %f839, %f840, %f841};
	st.global.v4.f32 	[%rd7+96], {%f842, %f843, %f844, %f845};
	st.global.v4.f32 	[%rd7+112], {%f846, %f847, %f848, %f849};
	st.global.v4.f32 	[%rd7+128], {%f850, %f851, %f852, %f853};
	st.global.v4.f32 	[%rd7+144], {%f854, %f855, %f856, %f857};
	st.global.v4.f32 	[%rd7+160], {%f858, %f859, %f860, %f861};
	st.global.v4.f32 	[%rd7+176], {%f862, %f863, %f864, %f865};
	st.global.v4.f32 	[%rd7+192], {%f866, %f867, %f868, %f869};
	st.global.v4.f32 	[%rd7+208], {%f870, %f871, %f872, %f873};
	st.global.v4.u32 	[%rd7+224], {%r82, %r83, %r84, %r85};
$L__BB5_35:
	ret;

}
	// .globl	_ZN3cub18CUB_300001_SM_10006detail10merge_sort30DeviceMergeSortBlockSortKernelINS2_10policy_hubIN6thrust24THRUST_300001_SM_1000_NS10device_ptrI15DetectionResultEEE9Policy600ES9_PNS0_8NullTypeES9_SD_m22DetectionResultCompareS8_SC_EEvbT0_T1_T2_T3_T4_PT6_PT7_T5_NS1_7vsmem_tE
.visible .entry _ZN3cub18CUB_300001_SM_10006detail10merge_sort30DeviceMergeSortBlockSortKernelINS2_10policy_hubIN6thrust24THRUST_300001_SM_1000_NS10device_ptrI15DetectionResultEEE9Policy600ES9_PNS0_8NullTypeES9_SD_m22DetectionResultCompareS8_SC_EEvbT0_T1_T2_T3_T4_PT6_PT7_T5_NS1_7vsmem_tE(
	.param .u8 _ZN3cub18CUB_300001_SM_10006detail10merge_sort30DeviceMergeSortBlockSortKernelINS2_10policy_hubIN6thrust24THRUST_300001_SM_1000_NS10device_ptrI15DetectionResultEEE9Policy600ES9_PNS0_8NullTypeES9_SD_m22DetectionResultCompareS8_SC_EEvbT0_T1_T2_T3_T4_PT6_PT7_T5_NS1_7vsmem_tE_param_0,
	.param .align 8 .b8 _ZN3cub18CUB_300001_SM_10006detail10merge_sort30DeviceMergeSortBlockSortKernelINS2_10policy_hubIN6thrust24THRUST_300001_SM_1000_NS10device_ptrI15DetectionResultEEE9Policy600ES9_PNS0_8NullTypeES9_SD_m22DetectionResultCompareS8_SC_EEvbT0_T1_T2_T3_T4_PT6_PT7_T5_NS1_7vsmem_tE_param_1[8],
	.param .u64 .ptr .align 1 _ZN3cub18CUB_300001_SM_10006detail10merge_sort30DeviceMergeSortBlockSortKernelINS2_10policy_hubIN6thrust24THRUST_300001_SM_1000_NS10device_ptrI15DetectionResultEEE9Policy600ES9_PNS0_8NullTypeES9_SD_m22DetectionResultCompareS8_SC_EEvbT0_T1_T2_T3_T4_PT6_PT7_T5_NS1_7vsmem_tE_param_2,
	.param .align 8 .b8 _ZN3cub18CUB_300001_SM_10006detail10merge_sort30DeviceMergeSortBlockSortKernelINS2_10policy_hubIN6thrust24THRUST_300001_SM_1000_NS10device_ptrI15DetectionResultEEE9Policy600ES9_PNS0_8NullTypeES9_SD_m22DetectionResultCompareS8_SC_EEvbT0_T1_T2_T3_T4_PT6_PT7_T5_NS1_7vsmem_tE_param_3[8],
	.param .u64 .ptr .align 1 _ZN3cub18CUB_300001_SM_10006detail10merge_sort30DeviceMergeSortBlockSortKernelINS2_10policy_hubIN6thrust24THRUST_300001_SM_1000_NS10device_ptrI15DetectionResultEEE9Policy600ES9_PNS0_8NullTypeES9_SD_m22DetectionResultCompareS8_SC_EEvbT0_T1_T2_T3_T4_PT6_PT7_T5_NS1_7vsmem_tE_param_4,
	.param .u64 _ZN3cub18CUB_300001_SM_10006detail10merge_sort30DeviceMergeSortBlockSortKernelINS2_10policy_hubIN6thrust24THRUST_300001_SM_1000_NS10device_ptrI15DetectionResultEEE9Policy600ES9_PNS0_8NullTypeES9_SD_m22DetectionResultCompareS8_SC_EEvbT0_T1_T2_T3_T4_PT6_PT7_T5_NS1_7vsmem_tE_param_5,
	.param .u64 .ptr .align 1 _ZN3cub18CUB_300001_SM_10006detail10merge_sort30DeviceMergeSortBlockSortKernelINS2_10policy_hubIN6thrust24THRUST_300001_SM_1000_NS10device_ptrI15DetectionResultEEE9Policy600ES9_PNS0_8NullTypeES9_SD_m22DetectionResultCompareS8_SC_EEvbT0_T1_T2_T3_T4_PT6_PT7_T5_NS1_7vsmem_tE_param_6,
	.param .u64 .ptr .align 1 _ZN3cub18CUB_300001_SM_10006detail10merge_sort30DeviceMergeSortBlockSortKernelINS2_10policy_hubIN6thrust24THRUST_300001_SM_1000_NS10device_ptrI15DetectionResultEEE9Policy600ES9_PNS0_8NullTypeES9_SD_m22DetectionResultCompareS8_SC_EEvbT0_T1_T2_T3_T4_PT6_PT7_T5_NS1_7vsmem_tE_param_7,
	.param .align 1 .b8 _ZN3cub18CUB_300001_SM_10006detail10merge_sort30DeviceMergeSortBlockSortKernelINS2_10policy_hubIN6thrust24THRUST_300001_SM_1000_NS10device_ptrI15DetectionResultEEE9Policy600ES9_PNS0_8NullTypeES9_SD_m22DetectionResultCompareS8_SC_EEvbT0_T1_T2_T3_T4_PT6_PT7_T5_NS1_7vsmem_tE_param_8[1],
	.param .align 8 .b8 _ZN3cub18CUB_300001_SM_10006detail10merge_sort30DeviceMergeSortBlockSortKernelINS2_10policy_hubIN6thrust24THRUST_300001_SM_1000_NS10device_ptrI15DetectionResultEEE9Policy600ES9_PNS0_8NullTypeES9_SD_m22DetectionResultCompareS8_SC_EEvbT0_T1_T2_T3_T4_PT6_PT7_T5_NS1_7vsmem_tE_param_9[8]
)
.maxntid 64
{
	.reg .pred 	%p<33>;
	.reg .b16 	%rs<196>;
	.reg .b32 	%r<617>;
	.reg .b32 	%f<1048>;
	.reg .b64 	%rd<40>;
	// demoted variable
	.shared .align 16 .b8 _ZZN3cub18CUB_300001_SM_10006detail10merge_sort30DeviceMergeSortBlockSortKernelINS2_10policy_hubIN6thrust24THRUST_300001_SM_1000_NS10device_ptrI15DetectionResultEEE9Policy600ES9_PNS0_8NullTypeES9_SD_m22DetectionResultCompareS8_SC_EEvbT0_T1_T2_T3_T4_PT6_PT7_T5_NS1_7vsmem_tEE19static_temp_storage[15600];
	ld.param.u64 	%rd10, [_ZN3cub18CUB_300001_SM_10006detail10merge_sort30DeviceMergeSortBlockSortKernelINS2_10policy_hubIN6thrust24THRUST_300001_SM_1000_NS10device_ptrI15DetectionResultEEE9Policy600ES9_PNS0_8NullTypeES9_SD_m22DetectionResultCompareS8_SC_EEvbT0_T1_T2_T3_T4_PT6_PT7_T5_NS1_7vsmem_tE_param_3];
	ld.param.u64 	%rd11, [_ZN3cub18CUB_300001_SM_10006detail10merge_sort30DeviceMergeSortBlockSortKernelINS2_10policy_hubIN6thrust24THRUST_300001_SM_1000_NS10device_ptrI15DetectionResultEEE9Policy600ES9_PNS0_8NullTypeES9_SD_m22DetectionResultCompareS8_SC_EEvbT0_T1_T2_T3_T4_PT6_PT7_T5_NS1_7vsmem_tE_param_1];
	ld.param.u64 	%rd8, [_ZN3cub18CUB_300001_SM_10006detail10merge_sort30DeviceMergeSortBlockSortKernelINS2_10policy_hubIN6thrust24THRUST_300001_SM_1000_NS10device_ptrI15DetectionResultEEE9Policy600ES9_PNS0_8NullTypeES9_SD_m22DetectionResultCompareS8_SC_EEvbT0_T1_T2_T3_T4_PT6_PT7_T5_NS1_7vsmem_tE_param_5];
	cvta.to.global.u64 	%rd1, %rd11;
	cvta.to.global.u64 	%rd2, %rd10;
	mov.u32 	%r75, %ctaid.x;
	cvt.u64.u32 	%rd12, %r75;
	mov.u32 	%r76, %nctaid.x;
	cvt.u64.u32 	%rd13, %r76;
	mul.wide.u32 	%rd3, %r75, 64;
	add.s64 	%rd14, %rd13, -1;
	setp.le.u64 	%p5, %rd14, %rd12;
	@%p5 bra 	$L__BB6_11;
	// begin inline asm
	griddepcontrol.wait;
	// end inline asm
	mov.u32 	%r305, %tid.x;
	and.b32  	%r306, %r305, 992;
	cvt.u64.u32 	%rd24, %r305;
	add.s64 	%rd25, %rd3, %rd24;
	mad.lo.s64 	%rd26, %rd25, 240, %rd1;
	// begin inline asm
	mov.u32 %r303, %laneid;
	// end inline asm
	add.s32 	%r307, %r303, %r306;
	mov.u32 	%r308, _ZZN3cub18CUB_300001_SM_10006detail10merge_sort30DeviceMergeSortBlockSortKernelINS2_10policy_hubIN6thrust24THRUST_300001_SM_1000_NS10device_ptrI15DetectionResultEEE9Policy600ES9_PNS0_8NullTypeES9_SD_m22DetectionResultCompareS8_SC_EEvbT0_T1_T2_T3_T4_PT6_PT7_T5_NS1_7vsmem_tEE19static_temp_storage;
	mad.lo.s32 	%r1, %r307, 240, %r308;
	ld.global.v4.u32 	{%r309, %r310, %r311, %r312}, [%rd26];
	ld.global.v4.u32 	{%r313, %r314, %r315, %r316}, [%rd26+16];
	ld.global.v4.u32 	{%r317, %r318, %r319, %r320}, [%rd26+32];
	ld.global.v4.u32 	{%r321, %r322, %r323, %r324}, [%rd26+48];
	ld.global.v4.u32 	{%r325, %r326, %r327, %r328}, [%rd26+64];
	ld.global.v4.u32 	{%r329, %r330, %r331, %r332}, [%rd26+80];
	ld.global.v4.u32 	{%r333, %r334, %r335, %r336}, [%rd26+96];
	ld.global.v4.u32 	{%r337, %r338, %r339, %r340}, [%rd26+112];
	ld.global.v4.u32 	{%r341, %r342, %r343, %r344}, [%rd26+128];
	ld.global.v4.u32 	{%r345, %r346, %r347, %r348}, [%rd26+144];
	ld.global.v4.u32 	{%r349, %r350, %r351, %r352}, [%rd26+160];
	ld.global.v4.u32 	{%r353, %r354, %r355, %r356}, [%rd26+176];
	ld.global.v4.u32 	{%r357, %r358, %r359, %r360}, [%rd26+192];
	ld.global.v4.u32 	{%r361, %r362, %r363, %r364}, [%rd26+208];
	ld.global.v4.u32 	{%r365, %r366, %r367, %r368}, [%rd26+224];
	st.shared.v4.u32 	[%r1], {%r309, %r310, %r311, %r312};
	st.shared.v4.u32 	[%r1+16], {%r313, %r314, %r315, %r316};
	st.shared.v4.u32 	[%r1+32], {%r317, %r318, %r319, %r320};
	st.shared.v4.u32 	[%r1+48], {%r321, %r322, %r323, %r324};
	st.shared.v4.u32 	[%r1+64], {%r325, %r326, %r327, %r328};
	st.shared.v4.u32 	[%r1+80], {%r329, %r330, %r331, %r332};
	st.shared.v4.u32 	[%r1+96], {%r333, %r334, %r335, %r336};
	st.shared.v4.u32 	[%r1+112], {%r337, %r338, %r339, %r340};
	st.shared.v4.u32 	[%r1+128], {%r341, %r342, %r343, %r344};
	st.shared.v4.u32 	[%r1+144], {%r345, %r346, %r347, %r348};
	st.shared.v4.u32 	[%r1+160], {%r349, %r350, %r351, %r352};
	st.shared.v4.u32 	[%r1+176], {%r353, %r354, %r355, %r356};
	st.shared.v4.u32 	[%r1+192], {%r357, %r358, %r359, %r360};
	st.shared.v4.u32 	[%r1+208], {%r361, %r362, %r363, %r364};
	st.shared.v4.u32 	[%r1+224], {%r365, %r366, %r367, %r368};
	bar.warp.sync 	-1;
	ld.shared.v2.b32 	{%r369, %r370}, [%r1+232];
	bfe.u32 	%r371, %r369, 0, 8;
	cvt.u16.u32 	%rs164, %r371;
	bfe.u32 	%r372, %r369, 8, 8;
	cvt.u16.u32 	%rs165, %r372;
	bfe.u32 	%r373, %r369, 16, 8;
	cvt.u16.u32 	%rs166, %r373;
	bfe.u32 	%r374, %r369, 24, 8;
	cvt.u16.u32 	%rs167, %r374;
	bfe.u32 	%r375, %r370, 0, 8;
	cvt.u16.u32 	%rs168, %r375;
	bfe.u32 	%r376, %r370, 8, 8;
	cvt.u16.u32 	%rs169, %r376;
	bfe.u32 	%r377, %r370, 16, 8;
	cvt.u16.u32 	%rs170, %r377;
	bfe.u32 	%r378, %r370, 24, 8;
	cvt.u16.u32 	%rs171, %r378;
	ld.shared.u32 	%r379, [%r1+228];
	bfe.u32 	%r380, %r379, 0, 8;
	cvt.u16.u32 	%rs160, %r380;
	bfe.u32 	%r381, %r379, 8, 8;
	cvt.u16.u32 	%rs161, %r381;
	bfe.u32 	%r382, %r379, 16, 8;
	cvt.u16.u32 	%rs162, %r382;
	bfe.u32 	%r383, %r379, 24, 8;
	cvt.u16.u32 	%rs163, %r383;
	ld.shared.f32 	%f937, [%r1+224];
	ld.shared.v4.f32 	{%f933, %f934, %f935, %f936}, [%r1+208];
	ld.shared.v4.f32 	{%f929, %f930, %f931, %f932}, [%r1+192];
	ld.shared.v4.f32 	{%f925, %f926, %f927, %f928}, [%r1+176];
	ld.shared.v4.f32 	{%f921, %f922, %f923, %f924}, [%r1+160];
	ld.shared.v4.f32 	{%f917, %f918, %f919, %f920}, [%r1+144];
	ld.shared.v4.f32 	{%f913, %f914, %f915, %f916}, [%r1+128];
	ld.shared.v4.f32 	{%f909, %f910, %f911, %f912}, [%r1+112];
	ld.shared.v4.f32 	{%f905, %f906, %f907, %f908}, [%r1+96];
	ld.shared.v4.f32 	{%f901, %f902, %f903, %f904}, [%r1+80];
	ld.shared.v4.f32 	{%f897, %f898, %f899, %f900}, [%r1+64];
	ld.shared.v4.f32 	{%f893, %f894, %f895, %f896}, [%r1+48];
	ld.shared.v4.f32 	{%f889, %f890, %f891, %f892}, [%r1+32];
	ld.shared.v4.u32 	{%r384, %r603, %r385, %r386}, [%r1+16];
	mov.b32 	%f886, %r384;
	mov.b32 	%f887, %r385;
	mov.b32 	%f888, %r386;
	ld.shared.v4.f32 	{%f882, %f883, %f884, %f885}, [%r1];
	bar.sync 	0;
	// begin inline asm
	griddepcontrol.launch_dependents;
	// end inline asm
	mov.b32 	%r602, 2;
$L__BB6_2:
	shr.u32 	%r387, %r602, 1;
	add.s32 	%r388, %r602, -1;
	bar.sync 	0;
	mov.u32 	%r389, %tid.x;
	mov.u32 	%r390, _ZZN3cub18CUB_300001_SM_10006detail10merge_sort30DeviceMergeSortBlockSortKernelINS2_10policy_hubIN6thrust24THRUST_300001_SM_1000_NS10device_ptrI15DetectionResultEEE9Policy600ES9_PNS0_8NullTypeES9_SD_m22DetectionResultCompareS8_SC_EEvbT0_T1_T2_T3_T4_PT6_PT7_T5_NS1_7vsmem_tEE19static_temp_storage;
	mad.lo.s32 	%r391, %r389, 240, %r390;
	st.shared.v4.f32 	[%r391], {%f882, %f883, %f884, %f885};
	mov.b32 	%r392, %f886;
	mov.b32 	%r393, %f887;
	mov.b32 	%r394, %f888;
	st.shared.v4.u32 	[%r391+16], {%r392, %r603, %r393, %r394};
	st.shared.v4.f32 	[%r391+32], {%f889, %f890, %f891, %f892};
	st.shared.v4.f32 	[%r391+48], {%f893, %f894, %f895, %f896};
	st.shared.v4.f32 	[%r391+64], {%f897, %f898, %f899, %f900};
	st.shared.v4.f32 	[%r391+80], {%f901, %f902, %f903, %f904};
	st.shared.v4.f32 	[%r391+96], {%f905, %f906, %f907, %f908};
	st.shared.v4.f32 	[%r391+112], {%f909, %f910, %f911, %f912};
	st.shared.v4.f32 	[%r391+128], {%f913, %f914, %f915, %f916};
	st.shared.v4.f32 	[%r391+144], {%f917, %f918, %f919, %f920};
	st.shared.v4.f32 	[%r391+160], {%f921, %f922, %f923, %f924};
	st.shared.v4.f32 	[%r391+176], {%f925, %f926, %f927, %f928};
	st.shared.v4.f32 	[%r391+192], {%f929, %f930, %f931, %f932};
	st.shared.v4.f32 	[%r391+208], {%f933, %f934, %f935, %f936};
	st.shared.f32 	[%r391+224], %f937;
	cvt.u32.u16 	%r395, %rs163;
	cvt.u32.u16 	%r396, %rs162;
	prmt.b32 	%r397, %r396, %r395, 0x3340U;
	cvt.u32.u16 	%r398, %rs161;
	cvt.u32.u16 	%r399, %rs160;
	prmt.b32 	%r400, %r399, %r398, 0x3340U;
	prmt.b32 	%r401, %r400, %r397, 0x5410U;
	st.shared.u32 	[%r391+228], %r401;
	cvt.u32.u16 	%r402, %rs171;
	cvt.u32.u16 	%r403, %rs170;
	prmt.b32 	%r404, %r403, %r402, 0x3340U;
	cvt.u32.u16 	%r405, %rs169;
	cvt.u32.u16 	%r406, %rs168;
	prmt.b32 	%r407, %r406, %r405, 0x3340U;
	prmt.b32 	%r408, %r407, %r404, 0x5410U;
	cvt.u32.u16 	%r409, %rs167;
	cvt.u32.u16 	%r410, %rs166;
	prmt.b32 	%r411, %r410, %r409, 0x3340U;
	cvt.u32.u16 	%r412, %rs165;
	cvt.u32.u16 	%r413, %rs164;
	prmt.b32 	%r414, %r413, %r412, 0x3340U;
	prmt.b32 	%r415, %r414, %r411, 0x5410U;
	st.shared.v2.b32 	[%r391+232], {%r415, %r408};
	bar.sync 	0;
	neg.s32 	%r416, %r602;
	and.b32  	%r417, %r389, %r416;
	and.b32  	%r418, %r388, %r389;
	min.u32 	%r5, %r418, 64;
	min.u32 	%r6, %r417, 64;
	add.s32 	%r419, %r6, %r387;
	min.u32 	%r7, %r419, 64;
	add.s32 	%r420, %r7, %r387;
	min.u32 	%r8, %r420, 64;
	sub.s32 	%r421, %r7, %r6;
	sub.s32 	%r422, %r8, %r7;
	setp.lt.s32 	%p21, %r5, %r422;
	sub.s32 	%r423, %r5, %r422;
	selp.b32 	%r606, 0, %r423, %p21;
	min.s32 	%r604, %r421, %r5;
	setp.ge.s32 	%p22, %r606, %r604;
	@%p22 bra 	$L__BB6_5;
	add.s32 	%r11, %r7, %r5;
$L__BB6_4:
	sub.s32 	%r424, %r604, %r606;
	shr.u32 	%r425, %r424, 31;
	add.s32 	%r426, %r424, %r425;
	shr.s32 	%r427, %r426, 1;
	add.s32 	%r428, %r427, %r606;
	add.s32 	%r429, %r428, %r6;
	mad.lo.s32 	%r431, %r429, 240, %r390;
	ld.shared.f32 	%f827, [%r431+16];
	not.b32 	%r432, %r428;
	add.s32 	%r433, %r11, %r432;
	mad.lo.s32 	%r434, %r433, 240, %r390;
	ld.shared.f32 	%f828, [%r434+16];
	setp.leu.f32 	%p23, %f828, %f827;
	add.s32 	%r435, %r428, 1;
	selp.b32 	%r606, %r435, %r606, %p23;
	selp.b32 	%r604, %r604, %r428, %p23;
	setp.lt.s32 	%p24, %r606, %r604;
	@%p24 bra 	$L__BB6_4;
$L__BB6_5:
	add.s32 	%r17, %r606, %r6;
	add.s32 	%r436, %r7, %r5;
	sub.s32 	%r437, %r436, %r606;
	mov.u32 	%r438, _ZZN3cub18CUB_300001_SM_10006detail10merge_sort30DeviceMergeSortBlockSortKernelINS2_10policy_hubIN6thrust24THRUST_300001_SM_1000_NS10device_ptrI15DetectionResultEEE9Policy600ES9_PNS0_8NullTypeES9_SD_m22DetectionResultCompareS8_SC_EEvbT0_T1_T2_T3_T4_PT6_PT7_T5_NS1_7vsmem_tEE19static_temp_storage;
	mad.lo.s32 	%r439, %r17, 240, %r438;
	ld.shared.v2.b32 	{%r440, %r441}, [%r439+232];
	bfe.u32 	%r442, %r441, 24, 8;
	cvt.u16.u32 	%rs25, %r442;
	bfe.u32 	%r443, %r441, 16, 8;
	cvt.u16.u32 	%rs26, %r443;
	bfe.u32 	%r444, %r441, 8, 8;
	cvt.u16.u32 	%rs27, %r444;
	bfe.u32 	%r445, %r441, 0, 8;
	cvt.u16.u32 	%rs28, %r445;
	bfe.u32 	%r446, %r440, 24, 8;
	cvt.u16.u32 	%rs29, %r446;
	bfe.u32 	%r447, %r440, 16, 8;
	cvt.u16.u32 	%rs30, %r447;
	bfe.u32 	%r448, %r440, 8, 8;
	cvt.u16.u32 	%rs31, %r448;
	bfe.u32 	%r449, %r440, 0, 8;
	cvt.u16.u32 	%rs32, %r449;
	ld.shared.u32 	%r450, [%r439+228];
	bfe.u32 	%r451, %r450, 24, 8;
	cvt.u16.u32 	%rs33, %r451;
	bfe.u32 	%r452, %r450, 16, 8;
	cvt.u16.u32 	%rs34, %r452;
	bfe.u32 	%r453, %r450, 8, 8;
	cvt.u16.u32 	%rs35, %r453;
	bfe.u32 	%r454, %r450, 0, 8;
	cvt.u16.u32 	%rs36, %r454;
	ld.shared.f32 	%f113, [%r439+224];
	ld.shared.v4.f32 	{%f117, %f116, %f115, %f114}, [%r439+208];
	ld.shared.v4.f32 	{%f121, %f120, %f119, %f118}, [%r439+192];
	ld.shared.v4.f32 	{%f125, %f124, %f123, %f122}, [%r439+176];
	ld.shared.v4.f32 	{%f129, %f128, %f127, %f126}, [%r439+160];
	ld.shared.v4.f32 	{%f133, %f132, %f131, %f130}, [%r439+144];
	ld.shared.v4.f32 	{%f137, %f136, %f135, %f134}, [%r439+128];
	ld.shared.v4.f32 	{%f141, %f140, %f139, %f138}, [%r439+112];
	ld.shared.v4.f32 	{%f145, %f144, %f143, %f142}, [%r439+96];
	ld.shared.v4.f32 	{%f149, %f148, %f147, %f146}, [%r439+80];
	ld.shared.v4.f32 	{%f153, %f152, %f151, %f150}, [%r439+64];
	ld.shared.v4.f32 	{%f157, %f156, %f155, %f154}, [%r439+48];
	ld.shared.v4.f32 	{%f161, %f160, %f159, %f158}, [%r439+32];
	ld.shared.v4.u32 	{%r455, %r18, %r456, %r457}, [%r439+16];
	mov.b32 	%f162, %r455;
	mov.b32 	%f163, %r456;
	mov.b32 	%f164, %r457;
	ld.shared.v4.f32 	{%f168, %f167, %f166, %f165}, [%r439];
	mad.lo.s32 	%r458, %r437, 240, %r438;
	ld.shared.v2.b32 	{%r459, %r460}, [%r458+232];
	bfe.u32 	%r461, %r460, 24, 8;
	cvt.u16.u32 	%rs37, %r461;
	bfe.u32 	%r462, %r460, 16, 8;
	cvt.u16.u32 	%rs38, %r462;
	bfe.u32 	%r463, %r460, 8, 8;
	cvt.u16.u32 	%rs39, %r463;
	bfe.u32 	%r464, %r460, 0, 8;
	cvt.u16.u32 	%rs40, %r464;
	bfe.u32 	%r465, %r459, 24, 8;
	cvt.u16.u32 	%rs41, %r465;
	bfe.u32 	%r466, %r459, 16, 8;
	cvt.u16.u32 	%rs42, %r466;
	bfe.u32 	%r467, %r459, 8, 8;
	cvt.u16.u32 	%rs43, %r467;
	bfe.u32 	%r468, %r459, 0, 8;
	cvt.u16.u32 	%rs44, %r468;
	ld.shared.u32 	%r469, [%r458+228];
	bfe.u32 	%r470, %r469, 24, 8;
	cvt.u16.u32 	%rs45, %r470;
	bfe.u32 	%r471, %r469, 16, 8;
	cvt.u16.u32 	%rs46, %r471;
	bfe.u32 	%r472, %r469, 8, 8;
	cvt.u16.u32 	%rs47, %r472;
	bfe.u32 	%r473, %r469, 0, 8;
	cvt.u16.u32 	%rs48, %r473;
	ld.shared.f32 	%f169, [%r458+224];
	ld.shared.v4.f32 	{%f173, %f172, %f171, %f170}, [%r458+208];
	ld.shared.v4.f32 	{%f177, %f176, %f175, %f174}, [%r458+192];
	ld.shared.v4.f32 	{%f181, %f180, %f179, %f178}, [%r458+176];
	ld.shared.v4.f32 	{%f185, %f184, %f183, %f182}, [%r458+160];
	ld.shared.v4.f32 	{%f189, %f188, %f187, %f186}, [%r458+144];
	ld.shared.v4.f32 	{%f193, %f192, %f191, %f190}, [%r458+128];
	ld.shared.v4.f32 	{%f197, %f196, %f195, %f194}, [%r458+112];
	ld.shared.v4.f32 	{%f201, %f200, %f199, %f198}, [%r458+96];
	ld.shared.v4.f32 	{%f205, %f204, %f203, %f202}, [%r458+80];
	ld.shared.v4.f32 	{%f209, %f208, %f207, %f206}, [%r458+64];
	ld.shared.v4.f32 	{%f213, %f212, %f211, %f210}, [%r458+48];
	ld.shared.v4.f32 	{%f217, %f216, %f215, %f214}, [%r458+32];
	ld.shared.v4.u32 	{%r474, %r19, %r475, %r476}, [%r458+16];
	mov.b32 	%f218, %r474;
	mov.b32 	%f219, %r475;
	mov.b32 	%f220, %r476;
	ld.shared.v4.f32 	{%f224, %f223, %f222, %f221}, [%r458];
	setp.ge.s32 	%p26, %r437, %r8;
	mov.pred 	%p31, 0;
	@%p26 bra 	$L__BB6_7;
	setp.ge.s32 	%p27, %r17, %r7;
	setp.gt.f32 	%p28, %f218, %f162;
	or.pred  	%p31, %p27, %p28;
$L__BB6_7:
	selp.f32 	%f882, %f224, %f168, %p31;
	selp.f32 	%f883, %f223, %f167, %p31;
	selp.f32 	%f884, %f222, %f166, %p31;
	selp.f32 	%f885, %f221, %f165, %p31;
	selp.f32 	%f886, %f218, %f162, %p31;
	selp.b32 	%r603, %r19, %r18, %p31;
	selp.f32 	%f887, %f219, %f163, %p31;
	selp.f32 	%f888, %f220, %f164, %p31;
	selp.f32 	%f889, %f217, %f161, %p31;
	selp.f32 	%f890, %f216, %f160, %p31;
	selp.f32 	%f891, %f215, %f159, %p31;
	selp.f32 	%f892, %f214, %f158, %p31;
	selp.f32 	%f893, %f213, %f157, %p31;
	selp.f32 	%f894, %f212, %f156, %p31;
	selp.f32 	%f895, %f211, %f155, %p31;
	selp.f32 	%f896, %f210, %f154, %p31;
	selp.f32 	%f897, %f209, %f153, %p31;
	selp.f32 	%f898, %f208, %f152, %p31;
	selp.f32 	%f899, %f207, %f151, %p31;
	selp.f32 	%f900, %f206, %f150, %p31;
	selp.f32 	%f901, %f205, %f149, %p31;
	selp.f32 	%f902, %f204, %f148, %p31;
	selp.f32 	%f903, %f203, %f147, %p31;
	selp.f32 	%f904, %f202, %f146, %p31;
	selp.f32 	%f905, %f201, %f145, %p31;
	selp.f32 	%f906, %f200, %f144, %p31;
	selp.f32 	%f907, %f199, %f143, %p31;
	selp.f32 	%f908, %f198, %f142, %p31;
	selp.f32 	%f909, %f197, %f141, %p31;
	selp.f32 	%f910, %f196, %f140, %p31;
	selp.f32 	%f911, %f195, %f139, %p31;
	selp.f32 	%f912, %f194, %f138, %p31;
	selp.f32 	%f913, %f193, %f137, %p31;
	selp.f32 	%f914, %f192, %f136, %p31;
	selp.f32 	%f915, %f191, %f135, %p31;
	selp.f32 	%f916, %f190, %f134, %p31;
	selp.f32 	%f917, %f189, %f133, %p31;
	selp.f32 	%f918, %f188, %f132, %p31;
	selp.f32 	%f919, %f187, %f131, %p31;
	selp.f32 	%f920, %f186, %f130, %p31;
	selp.f32 	%f921, %f185, %f129, %p31;
	selp.f32 	%f922, %f184, %f128, %p31;
	selp.f32 	%f923, %f183, %f127, %p31;
	selp.f32 	%f924, %f182, %f126, %p31;
	selp.f32 	%f925, %f181, %f125, %p31;
	selp.f32 	%f926, %f180, %f124, %p31;
	selp.f32 	%f927, %f179, %f123, %p31;
	selp.f32 	%f928, %f178, %f122, %p31;
	selp.f32 	%f929, %f177, %f121, %p31;
	selp.f32 	%f930, %f176, %f120, %p31;
	selp.f32 	%f931, %f175, %f119, %p31;
	selp.f32 	%f932, %f174, %f118, %p31;
	selp.f32 	%f933, %f173, %f117, %p31;
	selp.f32 	%f934, %f172, %f116, %p31;
	selp.f32 	%f935, %f171, %f115, %p31;
	selp.f32 	%f936, %f170, %f114, %p31;
	selp.f32 	%f937, %f169, %f113, %p31;
	selp.b16 	%rs160, %rs48, %rs36, %p31;
	selp.b16 	%rs161, %rs47, %rs35, %p31;
	selp.b16 	%rs162, %rs46, %rs34, %p31;
	selp.b16 	%rs163, %rs45, %rs33, %p31;
	selp.b16 	%rs164, %rs44, %rs32, %p31;
	selp.b16 	%rs165, %rs43, %rs31, %p31;
	selp.b16 	%rs166, %rs42, %rs30, %p31;
	selp.b16 	%rs167, %rs41, %rs29, %p31;
	selp.b16 	%rs168, %rs40, %rs28, %p31;
	selp.b16 	%rs169, %rs39, %rs27, %p31;
	selp.b16 	%rs170, %rs38, %rs26, %p31;
	selp.b16 	%rs171, %rs37, %rs25, %p31;
	shl.b32 	%r21, %r602, 1;
	setp.lt.u32 	%p29, %r602, 33;
	mov.u32 	%r602, %r21;
	@%p29 bra 	$L__BB6_2;
	ld.param.s8 	%rs159, [_ZN3cub18CUB_300001_SM_10006detail10merge_sort30DeviceMergeSortBlockSortKernelINS2_10policy_hubIN6thrust24THRUST_300001_SM_1000_NS10device_ptrI15DetectionResultEEE9Policy600ES9_PNS0_8NullTypeES9_SD_m22DetectionResultCompareS8_SC_EEvbT0_T1_T2_T3_T4_PT6_PT7_T5_NS1_7vsmem_tE_param_0];
	bar.sync 	0;
	setp.eq.s16 	%p30, %rs159, 0;
	@%p30 bra 	$L__BB6_10;
	st.shared.v4.f32 	[%r1], {%f882, %f883, %f884, %f885};
	mov.b32 	%r477, %f886;
	mov.b32 	%r478, %f887;
	mov.b32 	%r479, %f888;
	st.shared.v4.u32 	[%r1+16], {%r477, %r603, %r478, %r479};
	st.shared.v4.f32 	[%r1+32], {%f889, %f890, %f891, %f892};
	st.shared.v4.f32 	[%r1+48], {%f893, %f894, %f895, %f896};
	st.shared.v4.f32 	[%r1+64], {%f897, %f898, %f899, %f900};
	st.shared.v4.f32 	[%r1+80], {%f901, %f902, %f903, %f904};
	st.shared.v4.f32 	[%r1+96], {%f905, %f906, %f907, %f908};
	st.shared.v4.f32 	[%r1+112], {%f909, %f910, %f911, %f912};
	st.shared.v4.f32 	[%r1+128], {%f913, %f914, %f915, %f916};
	st.shared.v4.f32 	[%r1+144], {%f917, %f918, %f919, %f920};
	st.shared.v4.f32 	[%r1+160], {%f921, %f922, %f923, %f924};
	st.shared.v4.f32 	[%r1+176], {%f925, %f926, %f927, %f928};
	st.shared.v4.f32 	[%r1+192], {%f929, %f930, %f931, %f932};
	st.shared.v4.f32 	[%r1+208], {%f933, %f934, %f935, %f936};
	cvt.u32.u16 	%r480, %rs163;
	cvt.u32.u16 	%r481, %rs162;
	prmt.b32 	%r482, %r481, %r480, 0x3340U;
	cvt.u32.u16 	%r483, %rs161;
	cvt.u32.u16 	%r484, %rs160;
	prmt.b32 	%r485, %r484, %r483, 0x3340U;
	prmt.b32 	%r486, %r485, %r482, 0x5410U;
	cvt.u32.u16 	%r487, %rs167;
	cvt.u32.u16 	%r488, %rs166;
	prmt.b32 	%r489, %r488, %r487, 0x3340U;
	cvt.u32.u16 	%r490, %rs165;
	cvt.u32.u16 	%r491, %rs164;
	prmt.b32 	%r492, %r491, %r490, 0x3340U;
	prmt.b32 	%r493, %r492, %r489, 0x5410U;
	cvt.u32.u16 	%r494, %rs171;
	cvt.u32.u16 	%r495, %rs170;
	prmt.b32 	%r496, %r495, %r494, 0x3340U;
	cvt.u32.u16 	%r497, %rs169;
	cvt.u32.u16 	%r498, %rs168;
	prmt.b32 	%r499, %r498, %r497, 0x3340U;
	prmt.b32 	%r500, %r499, %r496, 0x5410U;
	mov.b32 	%r501, %f937;
	st.shared.v4.u32 	[%r1+224], {%r501, %r486, %r493, %r500};
	bar.warp.sync 	-1;
	mov.u32 	%r502, %tid.x;
	and.b32  	%r503, %r502, 992;
	cvt.u64.u32 	%rd27, %r503;
	mov.u32 	%r504, %ctaid.x;
	mul.wide.u32 	%rd28, %r504, 64;
	add.s64 	%rd29, %rd28, %rd27;
	and.b32  	%r505, %r502, 31;
	cvt.u64.u32 	%rd30, %r505;
	or.b64  	%rd31, %rd29, %rd30;
	mad.lo.s64 	%rd32, %rd31, 240, %rd2;
	ld.shared.v4.u32 	{%r506, %r507, %r508, %r509}, [%r1];
	ld.shared.v4.u32 	{%r510, %r511, %r512, %r513}, [%r1+16];
	ld.shared.v4.u32 	{%r514, %r515, %r516, %r517}, [%r1+32];
	ld.shared.v4.u32 	{%r518, %r519, %r520, %r521}, [%r1+48];
	ld.shared.v4.u32 	{%r522, %r523, %r524, %r525}, [%r1+64];
	ld.shared.v4.u32 	{%r526, %r527, %r528, %r529}, [%r1+80];
	ld.shared.v4.u32 	{%r530, %r531, %r532, %r533}, [%r1+96];
	ld.shared.v4.u32 	{%r534, %r535, %r536, %r537}, [%r1+112];
	ld.shared.v4.u32 	{%r538, %r539, %r540, %r541}, [%r1+128];
	ld.shared.v4.u32 	{%r542, %r543, %r544, %r545}, [%r1+144];
	ld.shared.v4.u32 	{%r546, %r547, %r548, %r549}, [%r1+160];
	ld.shared.v4.u32 	{%r550, %r551, %r552, %r553}, [%r1+176];
	ld.shared.v4.u32 	{%r554, %r555, %r556, %r557}, [%r1+192];
	ld.shared.v4.u32 	{%r558, %r559, %r560, %r561}, [%r1+208];
	ld.shared.v4.u32 	{%r562, %r563, %r564, %r565}, [%r1+224];
	st.global.v4.u32 	[%rd32], {%r506, %r507, %r508, %r509};
	st.global.v4.u32 	[%rd32+16], {%r510, %r511, %r512, %r513};
	st.global.v4.u32 	[%rd32+32], {%r514, %r515, %r516, %r517};
	st.global.v4.u32 	[%rd32+48], {%r518, %r519, %r520, %r521};
	st.global.v4.u32 	[%rd32+64], {%r522, %r523, %r524, %r525};
	st.global.v4.u32 	[%rd32+80], {%r526, %r527, %r528, %r529};
	st.global.v4.u32 	[%rd32+96], {%r530, %r531, %r532, %r533};
	st.global.v4.u32 	[%rd32+112], {%r534, %r535, %r536, %r537};
	st.global.v4.u32 	[%rd32+128], {%r538, %r539, %r540, %r541};
	st.global.v4.u32 	[%rd32+144], {%r542, %r543, %r544, %r545};
	st.global.v4.u32 	[%rd32+160], {%r546, %r547, %r548, %r549};
	st.global.v4.u32 	[%rd32+176], {%r550, %r551, %r552, %r553};
	st.global.v4.u32 	[%rd32+192], {%r554, %r555, %r556, %r557};
	st.global.v4.u32 	[%rd32+208], {%r558, %r559, %r560, %r561};
	st.global.v4.u32 	[%rd32+224], {%r562, %r563, %r564, %r565};
	bra.uni 	$L__BB6_29;
$L__BB6_10:
	ld.param.u64 	%rd39, [_ZN3cub18CUB_300001_SM_10006detail10merge_sort30DeviceMergeSortBlockSortKernelINS2_10policy_hubIN6thrust24THRUST_300001_SM_1000_NS10device_ptrI15DetectionResultEEE9Policy600ES9_PNS0_8NullTypeES9_SD_m22DetectionResultCompareS8_SC_EEvbT0_T1_T2_T3_T4_PT6_PT7_T5_NS1_7vsmem_tE_param_6];
	st.shared.v4.f32 	[%r1], {%f882, %f883, %f884, %f885};
	mov.b32 	%r566, %f886;
	mov.b32 	%r567, %f887;
	mov.b32 	%r568, %f888;
	st.shared.v4.u32 	[%r1+16], {%r566, %r603, %r567, %r568};
	st.shared.v4.f32 	[%r1+32], {%f889, %f890, %f891, %f892};
	st.shared.v4.f32 	[%r1+48], {%f893, %f894, %f895, %f896};
	st.shared.v4.f32 	[%r1+64], {%f897, %f898, %f899, %f900};
	st.shared.v4.f32 	[%r1+80], {%f901, %f902, %f903, %f904};
	st.shared.v4.f32 	[%r1+96], {%f905, %f906, %f907, %f908};
	st.shared.v4.f32 	[%r1+112], {%f909, %f910, %f911, %f912};
	st.shared.v4.f32 	[%r1+128], {%f913, %f914, %f915, %f916};
	st.shared.v4.f32 	[%r1+144], {%f917, %f918, %f919, %f920};
	st.shared.v4.f32 	[%r1+160], {%f921, %f922, %f923, %f924};
	st.shared.v4.f32 	[%r1+176], {%f925, %f926, %f927, %f928};
	st.shared.v4.f32 	[%r1+192], {%f929, %f930, %f931, %f932};
	st.shared.v4.f32 	[%r1+208], {%f933, %f934, %f935, %f936};
	cvt.u32.u16 	%r569, %rs163;
	cvt.u32.u16 	%r570, %rs162;
	prmt.b32 	%r571, %r570, %r569, 0x3340U;
	cvt.u32.u16 	%r572, %rs161;
	cvt.u32.u16 	%r573, %rs160;
	prmt.b32 	%r574, %r573, %r572, 0x3340U;
	prmt.b32 	%r575, %r574, %r571, 0x5410U;
	cvt.u32.u16 	%r576, %rs167;
	cvt.u32.u16 	%r577, %rs166;
	prmt.b32 	%r578, %r577, %r576, 0x3340U;
	cvt.u32.u16 	%r579, %rs165;
	cvt.u32.u16 	%r580, %rs164;
	prmt.b32 	%r581, %r580, %r579, 0x3340U;
	prmt.b32 	%r582, %r581, %r578, 0x5410U;
	cvt.u32.u16 	%r583, %rs171;
	cvt.u32.u16 	%r584, %rs170;
	prmt.b32 	%r585, %r584, %r583, 0x3340U;
	cvt.u32.u16 	%r586, %rs169;
	cvt.u32.u16 	%r587, %rs168;
	prmt.b32 	%r588, %r587, %r586, 0x3340U;
	prmt.b32 	%r589, %r588, %r585, 0x5410U;
	mov.b32 	%r590, %f937;
	st.shared.v4.u32 	[%r1+224], {%r590, %r575, %r582, %r589};
	bar.warp.sync 	-1;
	ld.shared.v2.b32 	{%r591, %r592}, [%r1+232];
	ld.shared.u32 	%r593, [%r1+228];
	ld.shared.f32 	%f829, [%r1+224];
	ld.shared.v4.f32 	{%f830, %f831, %f832, %f833}, [%r1+208];
	ld.shared.v4.f32 	{%f834, %f835, %f836, %f837}, [%r1+192];
	ld.shared.v4.f32 	{%f838, %f839, %f840, %f841}, [%r1+176];
	ld.shared.v4.f32 	{%f842, %f843, %f844, %f845}, [%r1+160];
	ld.shared.v4.f32 	{%f846, %f847, %f848, %f849}, [%r1+144];
	ld.shared.v4.f32 	{%f850, %f851, %f852, %f853}, [%r1+128];
	ld.shared.v4.f32 	{%f854, %f855, %f856, %f857}, [%r1+112];
	ld.shared.v4.f32 	{%f858, %f859, %f860, %f861}, [%r1+96];
	ld.shared.v4.f32 	{%f862, %f863, %f864, %f865}, [%r1+80];
	ld.shared.v4.f32 	{%f866, %f867, %f868, %f869}, [%r1+64];
	ld.shared.v4.f32 	{%f870, %f871, %f872, %f873}, [%r1+48];
	ld.shared.v4.f32 	{%f874, %f875, %f876, %f877}, [%r1+32];
	ld.shared.v4.u32 	{%r594, %r595, %r596, %r597}, [%r1+16];
	ld.shared.v4.f32 	{%f878, %f879, %f880, %f881}, [%r1];
	cvta.to.global.u64 	%rd33, %rd39;
	mov.u32 	%r598, %ctaid.x;
	mul.wide.u32 	%rd34, %r598, 64;
	mov.u32 	%r599, %tid.x;
	cvt.u64.u32 	%rd35, %r599;
	add.s64 	%rd36, %rd34, %rd35;
	mad.lo.s64 	%rd37, %rd36, 240, %rd33;
	st.global.v4.f32 	[%rd37], {%f878, %f879, %f880, %f881};
	st.global.v4.u32 	[%rd37+16], {%r594, %r595, %r596, %r597};
	st.global.v4.f32 	[%rd37+32], {%f874, %f875, %f876, %f877};
	st.global.v4.f32 	[%rd37+48], {%f870, %f871, %f872, %f873};
	st.global.v4.f32 	[%rd37+64], {%f866, %f867, %f868, %f869};
	st.global.v4.f32 	[%rd37+80], {%f862, %f863, %f864, %f865};
	st.global.v4.f32 	[%rd37+96], {%f858, %f859, %f860, %f861};
	st.global.v4.f32 	[%rd37+112], {%f854, %f855, %f856, %f857};
	st.global.v4.f32 	[%rd37+128], {%f850, %f851, %f852, %f853};
	st.global.v4.f32 	[%rd37+144], {%f846, %f847, %f848, %f849};
	st.global.v4.f32 	[%rd37+160], {%f842, %f843, %f844, %f845};
	st.global.v4.f32 	[%rd37+176], {%f838, %f839, %f840, %f841};
	st.global.v4.f32 	[%rd37+192], {%f834, %f835, %f836, %f837};
	st.global.v4.f32 	[%rd37+208], {%f830, %f831, %f832, %f833};
	st.global.f32 	[%rd37+224], %f829;
	st.global.u32 	[%rd37+228], %r593;
	st.global.v2.b32 	[%rd37+232], {%r591, %r592};
	bra.uni 	$L__BB6_29;
$L__BB6_11:
	cvt.u32.u64 	%r77, %rd3;
	cvt.u32.u64 	%r78, %rd8;
	sub.s32 	%r79, %r78, %r77;
	min.s32 	%r22, %r79, 64;
	// begin inline asm
	griddepcontrol.wait;
	// end inline asm
	mad.lo.s64 	%rd4, %rd3, 240, %rd1;
	ld.global.v4.f32 	{%f938, %f939, %f940, %f941}, [%rd4];
	ld.global.v4.u32 	{%r607, %r608, %r609, %r610}, [%rd4+16];
	ld.global.v4.f32 	{%f943, %f944, %f945, %f946}, [%rd4+32];
	ld.global.v4.f32 	{%f947, %f948, %f949, %f950}, [%rd4+48];
	ld.global.v4.f32 	{%f951, %f952, %f953, %f954}, [%rd4+64];
	ld.global.v4.f32 	{%f955, %f956, %f957, %f958}, [%rd4+80];
	ld.global.v4.f32 	{%f959, %f960, %f961, %f962}, [%rd4+96];
	ld.global.v4.f32 	{%f963, %f964, %f965, %f966}, [%rd4+112];
	ld.global.v4.f32 	{%f967, %f968, %f969, %f970}, [%rd4+128];
	ld.global.v4.f32 	{%f971, %f972, %f973, %f974}, [%rd4+144];
	ld.global.v4.f32 	{%f975, %f976, %f977, %f978}, [%rd4+160];
	ld.global.v4.f32 	{%f979, %f980, %f981, %f982}, [%rd4+176];
	ld.global.v4.f32 	{%f983, %f984, %f985, %f986}, [%rd4+192];
	ld.global.v4.f32 	{%f987, %f988, %f989, %f990}, [%rd4+208];
	ld.global.u32 	%r611, [%rd4+224];
	ld.global.u32 	%r81, [%rd4+228];
	bfe.u32 	%r82, %r81, 0, 8;
	cvt.u16.u32 	%rs172, %r82;
	bfe.u32 	%r83, %r81, 8, 8;
	cvt.u16.u32 	%rs173, %r83;
	bfe.u32 	%r84, %r81, 16, 8;
	cvt.u16.u32 	%rs174, %r84;
	bfe.u32 	%r85, %r81, 24, 8;
	cvt.u16.u32 	%rs175, %r85;
	ld.global.v2.b32 	{%r86, %r87}, [%rd4+232];
	bfe.u32 	%r88, %r86, 0, 8;
	cvt.u16.u32 	%rs176, %r88;
	bfe.u32 	%r89, %r86, 8, 8;
	cvt.u16.u32 	%rs177, %r89;
	bfe.u32 	%r90, %r86, 16, 8;
	cvt.u16.u32 	%rs178, %r90;
	bfe.u32 	%r91, %r86, 24, 8;
	cvt.u16.u32 	%rs179, %r91;
	bfe.u32 	%r92, %r87, 0, 8;
	cvt.u16.u32 	%rs180, %r92;
	bfe.u32 	%r93, %r87, 8, 8;
	cvt.u16.u32 	%rs181, %r93;
	bfe.u32 	%r94, %r87, 16, 8;
	cvt.u16.u32 	%rs182, %r94;
	bfe.u32 	%r95, %r87, 24, 8;
	cvt.u16.u32 	%rs183, %r95;
	mov.u32 	%r28, %tid.x;
	and.b32  	%r27, %r28, 992;
	setp.ge.s32 	%p6, %r28, %r22;
	@%p6 bra 	$L__BB6_13;
	mul.lo.s32 	%r96, %r28, 240;
	cvt.u64.u32 	%rd15, %r96;
	add.s64 	%rd16, %rd4, %rd15;
	ld.global.v4.f32 	{%f938, %f939, %f940, %f941}, [%rd16];
	ld.global.v4.u32 	{%r607, %r608, %r609, %r610}, [%rd16+16];
	ld.global.v4.f32 	{%f943, %f944, %f945, %f946}, [%rd16+32];
	ld.global.v4.f32 	{%f947, %f948, %f949, %f950}, [%rd16+48];
	ld.global.v4.f32 	{%f951, %f952, %f953, %f954}, [%rd16+64];
	ld.global.v4.f32 	{%f955, %f956, %f957, %f958}, [%rd16+80];
	ld.global.v4.f32 	{%f959, %f960, %f961, %f962}, [%rd16+96];
	ld.global.v4.f32 	{%f963, %f964, %f965, %f966}, [%rd16+112];
	ld.global.v4.f32 	{%f967, %f968, %f969, %f970}, [%rd16+128];
	ld.global.v4.f32 	{%f971, %f972, %f973, %f974}, [%rd16+144];
	ld.global.v4.f32 	{%f975, %f976, %f977, %f978}, [%rd16+160];
	ld.global.v4.f32 	{%f979, %f980, %f981, %f982}, [%rd16+176];
	ld.global.v4.f32 	{%f983, %f984, %f985, %f986}, [%rd16+192];
	ld.global.v4.f32 	{%f987, %f988, %f989, %f990}, [%rd16+208];
	ld.global.u32 	%r611, [%rd16+224];
	ld.global.u32 	%r98, [%rd16+228];
	bfe.u32 	%r99, %r98, 0, 8;
	cvt.u16.u32 	%rs172, %r99;
	bfe.u32 	%r100, %r98, 8, 8;
	cvt.u16.u32 	%rs173, %r100;
	bfe.u32 	%r101, %r98, 16, 8;
	cvt.u16.u32 	%rs174, %r101;
	bfe.u32 	%r102, %r98, 24, 8;
	cvt.u16.u32 	%rs175, %r102;
	ld.global.v2.b32 	{%r103, %r104}, [%rd16+232];
	bfe.u32 	%r105, %r103, 0, 8;
	cvt.u16.u32 	%rs176, %r105;
	bfe.u32 	%r106, %r103, 8, 8;
	cvt.u16.u32 	%rs177, %r106;
	bfe.u32 	%r107, %r103, 16, 8;
	cvt.u16.u32 	%rs178, %r107;
	bfe.u32 	%r108, %r103, 24, 8;
	cvt.u16.u32 	%rs179, %r108;
	bfe.u32 	%r109, %r104, 0, 8;
	cvt.u16.u32 	%rs180, %r109;
	bfe.u32 	%r110, %r104, 8, 8;
	cvt.u16.u32 	%rs181, %r110;
	bfe.u32 	%r111, %r104, 16, 8;
	cvt.u16.u32 	%rs182, %r111;
	bfe.u32 	%r112, %r104, 24, 8;
	cvt.u16.u32 	%rs183, %r112;
$L__BB6_13:
	// begin inline asm
	mov.u32 %r113, %laneid;
	// end inline asm
	add.s32 	%r115, %r113, %r27;
	mov.u32 	%r116, _ZZN3cub18CUB_300001_SM_10006detail10merge_sort30DeviceMergeSortBlockSortKernelINS2_10policy_hubIN6thrust24THRUST_300001_SM_1000_NS10device_ptrI15DetectionResultEEE9Policy600ES9_PNS0_8NullTypeES9_SD_m22DetectionResultCompareS8_SC_EEvbT0_T1_T2_T3_T4_PT6_PT7_T5_NS1_7vsmem_tEE19static_temp_storage;
	mad.lo.s32 	%r37, %r115, 240, %r116;
	st.shared.v4.f32 	[%r37], {%f938, %f939, %f940, %f941};
	st.shared.v4.u32 	[%r37+16], {%r607, %r608, %r609, %r610};
	st.shared.v4.f32 	[%r37+32], {%f943, %f944, %f945, %f946};
	st.shared.v4.f32 	[%r37+48], {%f947, %f948, %f949, %f950};
	st.shared.v4.f32 	[%r37+64], {%f951, %f952, %f953, %f954};
	st.shared.v4.f32 	[%r37+80], {%f955, %f956, %f957, %f958};
	st.shared.v4.f32 	[%r37+96], {%f959, %f960, %f961, %f962};
	st.shared.v4.f32 	[%r37+112], {%f963, %f964, %f965, %f966};
	st.shared.v4.f32 	[%r37+128], {%f967, %f968, %f969, %f970};
	st.shared.v4.f32 	[%r37+144], {%f971, %f972, %f973, %f974};
	st.shared.v4.f32 	[%r37+160], {%f975, %f976, %f977, %f978};
	st.shared.v4.f32 	[%r37+176], {%f979, %f980, %f981, %f982};
	st.shared.v4.f32 	[%r37+192], {%f983, %f984, %f985, %f986};
	st.shared.v4.f32 	[%r37+208], {%f987, %f988, %f989, %f990};
	cvt.u32.u16 	%r118, %rs175;
	cvt.u32.u16 	%r119, %rs174;
	prmt.b32 	%r120, %r119, %r118, 0x3340U;
	cvt.u32.u16 	%r121, %rs173;
	cvt.u32.u16 	%r122, %rs172;
	prmt.b32 	%r123, %r122, %r121, 0x3340U;
	prmt.b32 	%r124, %r123, %r120, 0x5410U;
	cvt.u32.u16 	%r125, %rs179;
	cvt.u32.u16 	%r126, %rs178;
	prmt.b32 	%r127, %r126, %r125, 0x3340U;
	cvt.u32.u16 	%r128, %rs177;
	cvt.u32.u16 	%r129, %rs176;
	prmt.b32 	%r130, %r129, %r128, 0x3340U;
	prmt.b32 	%r131, %r130, %r127, 0x5410U;
	cvt.u32.u16 	%r132, %rs183;
	cvt.u32.u16 	%r133, %rs182;
	prmt.b32 	%r134, %r133, %r132, 0x3340U;
	cvt.u32.u16 	%r135, %rs181;
	cvt.u32.u16 	%r136, %rs180;
	prmt.b32 	%r137, %r136, %r135, 0x3340U;
	prmt.b32 	%r138, %r137, %r134, 0x5410U;
	st.shared.v4.u32 	[%r37+224], {%r611, %r124, %r131, %r138};
	bar.warp.sync 	-1;
	ld.shared.v2.b32 	{%r139, %r140}, [%r37+232];
	bfe.u32 	%r141, %r139, 0, 8;
	cvt.u16.u32 	%rs188, %r141;
	bfe.u32 	%r142, %r139, 8, 8;
	cvt.u16.u32 	%rs189, %r142;
	bfe.u32 	%r143, %r139, 16, 8;
	cvt.u16.u32 	%rs190, %r143;
	bfe.u32 	%r144, %r139, 24, 8;
	cvt.u16.u32 	%rs191, %r144;
	bfe.u32 	%r145, %r140, 0, 8;
	cvt.u16.u32 	%rs192, %r145;
	bfe.u32 	%r146, %r140, 8, 8;
	cvt.u16.u32 	%rs193, %r146;
	bfe.u32 	%r147, %r140, 16, 8;
	cvt.u16.u32 	%rs194, %r147;
	bfe.u32 	%r148, %r140, 24, 8;
	cvt.u16.u32 	%rs195, %r148;
	ld.shared.u32 	%r149, [%r37+228];
	bfe.u32 	%r150, %r149, 0, 8;
	cvt.u16.u32 	%rs184, %r150;
	bfe.u32 	%r151, %r149, 8, 8;
	cvt.u16.u32 	%rs185, %r151;
	bfe.u32 	%r152, %r149, 16, 8;
	cvt.u16.u32 	%rs186, %r152;
	bfe.u32 	%r153, %r149, 24, 8;
	cvt.u16.u32 	%rs187, %r153;
	ld.shared.f32 	%f1046, [%r37+224];
	ld.shared.v4.f32 	{%f1042, %f1043, %f1044, %f1045}, [%r37+208];
	ld.shared.v4.f32 	{%f1038, %f1039, %f1040, %f1041}, [%r37+192];
	ld.shared.v4.f32 	{%f1034, %f1035, %f1036, %f1037}, [%r37+176];
	ld.shared.v4.f32 	{%f1030, %f1031, %f1032, %f1033}, [%r37+160];
	ld.shared.v4.f32 	{%f1026, %f1027, %f1028, %f1029}, [%r37+144];
	ld.shared.v4.f32 	{%f1022, %f1023, %f1024, %f1025}, [%r37+128];
	ld.shared.v4.f32 	{%f1018, %f1019, %f1020, %f1021}, [%r37+112];
	ld.shared.v4.f32 	{%f1014, %f1015, %f1016, %f1017}, [%r37+96];
	ld.shared.v4.f32 	{%f1010, %f1011, %f1012, %f1013}, [%r37+80];
	ld.shared.v4.f32 	{%f1006, %f1007, %f1008, %f1009}, [%r37+64];
	ld.shared.v4.f32 	{%f1002, %f1003, %f1004, %f1005}, [%r37+48];
	ld.shared.v4.f32 	{%f998, %f999, %f1000, %f1001}, [%r37+32];
	ld.shared.v4.u32 	{%r154, %r613, %r155, %r156}, [%r37+16];
	mov.b32 	%f995, %r154;
	mov.b32 	%f996, %r155;
	mov.b32 	%f997, %r156;
	ld.shared.v4.f32 	{%f991, %f992, %f993, %f994}, [%r37];
	bar.sync 	0;
	// begin inline asm
	griddepcontrol.launch_dependents;
	// end inline asm
	mov.b32 	%r612, 2;
$L__BB6_14:
	shr.u32 	%r157, %r612, 1;
	add.s32 	%r158, %r612, -1;
	bar.sync 	0;
	mov.u32 	%r159, %tid.x;
	mov.u32 	%r160, _ZZN3cub18CUB_300001_SM_10006detail10merge_sort30DeviceMergeSortBlockSortKernelINS2_10policy_hubIN6thrust24THRUST_300001_SM_1000_NS10device_ptrI15DetectionResultEEE9Policy600ES9_PNS0_8NullTypeES9_SD_m22DetectionResultCompareS8_SC_EEvbT0_T1_T2_T3_T4_PT6_PT7_T5_NS1_7vsmem_tEE19static_temp_storage;
	mad.lo.s32 	%r161, %r159, 240, %r160;
	st.shared.v4.f32 	[%r161], {%f991, %f992, %f993, %f994};
	mov.b32 	%r162, %f995;
	mov.b32 	%r163, %f996;
	mov.b32 	%r164, %f997;
	st.shared.v4.u32 	[%r161+16], {%r162, %r613, %r163, %r164};
	st.shared.v4.f32 	[%r161+32], {%f998, %f999, %f1000, %f1001};
	st.shared.v4.f32 	[%r161+48], {%f1002, %f1003, %f1004, %f1005};
	st.shared.v4.f32 	[%r161+64], {%f1006, %f1007, %f1008, %f1009};
	st.shared.v4.f32 	[%r161+80], {%f1010, %f1011, %f1012, %f1013};
	st.shared.v4.f32 	[%r161+96], {%f1014, %f1015, %f1016, %f1017};
	st.shared.v4.f32 	[%r161+112], {%f1018, %f1019, %f1020, %f1021};
	st.shared.v4.f32 	[%r161+128], {%f1022, %f1023, %f1024, %f1025};
	st.shared.v4.f32 	[%r161+144], {%f1026, %f1027, %f1028, %f1029};
	st.shared.v4.f32 	[%r161+160], {%f1030, %f1031, %f1032, %f1033};
	st.shared.v4.f32 	[%r161+176], {%f1034, %f1035, %f1036, %f1037};
	st.shared.v4.f32 	[%r161+192], {%f1038, %f1039, %f1040, %f1041};
	st.shared.v4.f32 	[%r161+208], {%f1042, %f1043, %f1044, %f1045};
	st.shared.f32 	[%r161+224], %f1046;
	cvt.u32.u16 	%r165, %rs187;
	cvt.u32.u16 	%r166, %rs186;
	prmt.b32 	%r167, %r166, %r165, 0x3340U;
	cvt.u32.u16 	%r168, %rs185;
	cvt.u32.u16 	%r169, %rs184;
	prmt.b32 	%r170, %r169, %r168, 0x3340U;
	prmt.b32 	%r171, %r170, %r167, 0x5410U;
	st.shared.u32 	[%r161+228], %r171;
	cvt.u32.u16 	%r172, %rs195;
	cvt.u32.u16 	%r173, %rs194;
	prmt.b32 	%r174, %r173, %r172, 0x3340U;
	cvt.u32.u16 	%r175, %rs193;
	cvt.u32.u16 	%r176, %rs192;
	prmt.b32 	%r177, %r176, %r175, 0x3340U;
	prmt.b32 	%r178, %r177, %r174, 0x5410U;
	cvt.u32.u16 	%r179, %rs191;
	cvt.u32.u16 	%r180, %rs190;
	prmt.b32 	%r181, %r180, %r179, 0x3340U;
	cvt.u32.u16 	%r182, %rs189;
	cvt.u32.u16 	%r183, %rs188;
	prmt.b32 	%r184, %r183, %r182, 0x3340U;
	prmt.b32 	%r185, %r184, %r181, 0x5410U;
	st.shared.v2.b32 	[%r161+232], {%r185, %r178};
	bar.sync 	0;
	neg.s32 	%r186, %r612;
	and.b32  	%r187, %r159, %r186;
	and.b32  	%r188, %r158, %r159;
	min.s32 	%r41, %r188, %r22;
	min.s32 	%r42, %r187, %r22;
	add.s32 	%r189, %r42, %r157;
	min.s32 	%r43, %r189, %r22;
	add.s32 	%r190, %r43, %r157;
	min.s32 	%r44, %r190, %r22;
	sub.s32 	%r191, %r43, %r42;
	sub.s32 	%r192, %r44, %r43;
	setp.lt.s32 	%p7, %r41, %r192;
	sub.s32 	%r193, %r41, %r192;
	selp.b32 	%r616, 0, %r193, %p7;
	min.s32 	%r614, %r191, %r41;
	setp.ge.s32 	%p8, %r616, %r614;
	@%p8 bra 	$L__BB6_17;
	add.s32 	%r47, %r43, %r41;
$L__BB6_16:
	sub.s32 	%r194, %r614, %r616;
	shr.u32 	%r195, %r194, 31;
	add.s32 	%r196, %r194, %r195;
	shr.s32 	%r197, %r196, 1;
	add.s32 	%r198, %r197, %r616;
	add.s32 	%r199, %r198, %r42;
	mad.lo.s32 	%r201, %r199, 240, %r160;
	ld.shared.f32 	%f825, [%r201+16];
	not.b32 	%r202, %r198;
	add.s32 	%r203, %r47, %r202;
	mad.lo.s32 	%r204, %r203, 240, %r160;
	ld.shared.f32 	%f826, [%r204+16];
	setp.leu.f32 	%p9, %f826, %f825;
	add.s32 	%r205, %r198, 1;
	selp.b32 	%r616, %r205, %r616, %p9;
	selp.b32 	%r614, %r614, %r198, %p9;
	setp.lt.s32 	%p10, %r616, %r614;
	@%p10 bra 	$L__BB6_16;
$L__BB6_17:
	add.s32 	%r53, %r616, %r42;
	add.s32 	%r206, %r43, %r41;
	sub.s32 	%r207, %r206, %r616;
	mov.u32 	%r208, _ZZN3cub18CUB_300001_SM_10006detail10merge_sort30DeviceMergeSortBlockSortKernelINS2_10policy_hubIN6thrust24THRUST_300001_SM_1000_NS10device_ptrI15DetectionResultEEE9Policy600ES9_PNS0_8NullTypeES9_SD_m22DetectionResultCompareS8_SC_EEvbT0_T1_T2_T3_T4_PT6_PT7_T5_NS1_7vsmem_tEE19static_temp_storage;
	mad.lo.s32 	%r209, %r53, 240, %r208;
	ld.shared.v2.b32 	{%r210, %r211}, [%r209+232];
	bfe.u32 	%r212, %r211, 24, 8;
	cvt.u16.u32 	%rs121, %r212;
	bfe.u32 	%r213, %r211, 16, 8;
	cvt.u16.u32 	%rs122, %r213;
	bfe.u32 	%r214, %r211, 8, 8;
	cvt.u16.u32 	%rs123, %r214;
	bfe.u32 	%r215, %r211, 0, 8;
	cvt.u16.u32 	%rs124, %r215;
	bfe.u32 	%r216, %r210, 24, 8;
	cvt.u16.u32 	%rs125, %r216;
	bfe.u32 	%r217, %r210, 16, 8;
	cvt.u16.u32 	%rs126, %r217;
	bfe.u32 	%r218, %r210, 8, 8;
	cvt.u16.u32 	%rs127, %r218;
	bfe.u32 	%r219, %r210, 0, 8;
	cvt.u16.u32 	%rs128, %r219;
	ld.shared.u32 	%r220, [%r209+228];
	bfe.u32 	%r221, %r220, 24, 8;
	cvt.u16.u32 	%rs129, %r221;
	bfe.u32 	%r222, %r220, 16, 8;
	cvt.u16.u32 	%rs130, %r222;
	bfe.u32 	%r223, %r220, 8, 8;
	cvt.u16.u32 	%rs131, %r223;
	bfe.u32 	%r224, %r220, 0, 8;
	cvt.u16.u32 	%rs132, %r224;
	ld.shared.f32 	%f552, [%r209+224];
	ld.shared.v4.f32 	{%f556, %f555, %f554, %f553}, [%r209+208];
	ld.shared.v4.f32 	{%f560, %f559, %f558, %f557}, [%r209+192];
	ld.shared.v4.f32 	{%f564, %f563, %f562, %f561}, [%r209+176];
	ld.shared.v4.f32 	{%f568, %f567, %f566, %f565}, [%r209+160];
	ld.shared.v4.f32 	{%f572, %f571, %f570, %f569}, [%r209+144];
	ld.shared.v4.f32 	{%f576, %f575, %f574, %f573}, [%r209+128];
	ld.shared.v4.f32 	{%f580, %f579, %f578, %f577}, [%r209+112];
	ld.shared.v4.f32 	{%f584, %f583, %f582, %f581}, [%r209+96];
	ld.shared.v4.f32 	{%f588, %f587, %f586, %f585}, [%r209+80];
	ld.shared.v4.f32 	{%f592, %f591, %f590, %f589}, [%r209+64];
	ld.shared.v4.f32 	{%f596, %f595, %f594, %f593}, [%r209+48];
	ld.shared.v4.f32 	{%f600, %f599, %f598, %f597}, [%r209+32];
	ld.shared.v4.u32 	{%r225, %r54, %r226, %r227}, [%r209+16];
	mov.b32 	%f601, %r225;
	mov.b32 	%f602, %r226;
	mov.b32 	%f603, %r227;
	ld.shared.v4.f32 	{%f607, %f606, %f605, %f604}, [%r209];
	mad.lo.s32 	%r228, %r207, 240, %r208;
	ld.shared.v2.b32 	{%r229, %r230}, [%r228+232];
	bfe.u32 	%r231, %r230, 24, 8;
	cvt.u16.u32 	%rs133, %r231;
	bfe.u32 	%r232, %r230, 16, 8;
	cvt.u16.u32 	%rs134, %r232;
	bfe.u32 	%r233, %r230, 8, 8;
	cvt.u16.u32 	%rs135, %r233;
	bfe.u32 	%r234, %r230, 0, 8;
	cvt.u16.u32 	%rs136, %r234;
	bfe.u32 	%r235, %r229, 24, 8;
	cvt.u16.u32 	%rs137, %r235;
	bfe.u32 	%r236, %r229, 16, 8;
	cvt.u16.u32 	%rs138, %r236;
	bfe.u32 	%r237, %r229, 8, 8;
	cvt.u16.u32 	%rs139, %r237;
	bfe.u32 	%r238, %r229, 0, 8;
	cvt.u16.u32 	%rs140, %r238;
	ld.shared.u32 	%r239, [%r228+228];
	bfe.u32 	%r240, %r239, 24, 8;
	cvt.u16.u32 	%rs141, %r240;
	bfe.u32 	%r241, %r239, 16, 8;
	cvt.u16.u32 	%rs142, %r241;
	bfe.u32 	%r242, %r239, 8, 8;
	cvt.u16.u32 	%rs143, %r242;
	bfe.u32 	%r243, %r239, 0, 8;
	cvt.u16.u32 	%rs144, %r243;
	ld.shared.f32 	%f608, [%r228+224];
	ld.shared.v4.f32 	{%f612, %f611, %f610, %f609}, [%r228+208];
	ld.shared.v4.f32 	{%f616, %f615, %f614, %f613}, [%r228+192];
	ld.shared.v4.f32 	{%f620, %f619, %f618, %f617}, [%r228+176];
	ld.shared.v4.f32 	{%f624, %f623, %f622, %f621}, [%r228+160];
	ld.shared.v4.f32 	{%f628, %f627, %f626, %f625}, [%r228+144];
	ld.shared.v4.f32 	{%f632, %f631, %f630, %f629}, [%r228+128];
	ld.shared.v4.f32 	{%f636, %f635, %f634, %f633}, [%r228+112];
	ld.shared.v4.f32 	{%f640, %f639, %f638, %f637}, [%r228+96];
	ld.shared.v4.f32 	{%f644, %f643, %f642, %f641}, [%r228+80];
	ld.shared.v4.f32 	{%f648, %f647, %f646, %f645}, [%r228+64];
	ld.shared.v4.f32 	{%f652, %f651, %f650, %f649}, [%r228+48];
	ld.shared.v4.f32 	{%f656, %f655, %f654, %f653}, [%r228+32];
	ld.shared.v4.u32 	{%r244, %r55, %r245, %r246}, [%r228+16];
	mov.b32 	%f657, %r244;
	mov.b32 	%f658, %r245;
	mov.b32 	%f659, %r246;
	ld.shared.v4.f32 	{%f663, %f662, %f661, %f660}, [%r228];
	setp.ge.s32 	%p12, %r207, %r44;
	mov.pred 	%p32, 0;
	@%p12 bra 	$L__BB6_19;
	setp.ge.s32 	%p13, %r53, %r43;
	setp.gt.f32 	%p14, %f657, %f601;
	or.pred  	%p32, %p13, %p14;
$L__BB6_19:
	selp.f32 	%f991, %f663, %f607, %p32;
	selp.f32 	%f992, %f662, %f606, %p32;
	selp.f32 	%f993, %f661, %f605, %p32;
	selp.f32 	%f994, %f660, %f604, %p32;
	selp.f32 	%f995, %f657, %f601, %p32;
	selp.b32 	%r613, %r55, %r54, %p32;
	selp.f32 	%f996, %f658, %f602, %p32;
	selp.f32 	%f997, %f659, %f603, %p32;
	selp.f32 	%f998, %f656, %f600, %p32;
	selp.f32 	%f999, %f655, %f599, %p32;
	selp.f32 	%f1000, %f654, %f598, %p32;
	selp.f32 	%f1001, %f653, %f597, %p32;
	selp.f32 	%f1002, %f652, %f596, %p32;
	selp.f32 	%f1003, %f651, %f595, %p32;
	selp.f32 	%f1004, %f650, %f594, %p32;
	selp.f32 	%f1005, %f649, %f593, %p32;
	selp.f32 	%f1006, %f648, %f592, %p32;
	selp.f32 	%f1007, %f647, %f591, %p32;
	selp.f32 	%f1008, %f646, %f590, %p32;
	selp.f32 	%f1009, %f645, %f589, %p32;
	selp.f32 	%f1010, %f644, %f588, %p32;
	selp.f32 	%f1011, %f643, %f587, %p32;
	selp.f32 	%f1012, %f642, %f586, %p32;
	selp.f32 	%f1013, %f641, %f585, %p32;
	selp.f32 	%f1014, %f640, %f584, %p32;
	selp.f32 	%f1015, %f639, %f583, %p32;
	selp.f32 	%f1016, %f638, %f582, %p32;
	selp.f32 	%f1017, %f637, %f581, %p32;
	selp.f32 	%f1018, %f636, %f580, %p32;
	selp.f32 	%f1019, %f635, %f579, %p32;
	selp.f32 	%f1020, %f634, %f578, %p32;
	selp.f32 	%f1021, %f633, %f577, %p32;
	selp.f32 	%f1022, %f632, %f576, %p32;
	selp.f32 	%f1023, %f631, %f575, %p32;
	selp.f32 	%f1024, %f630, %f574, %p32;
	selp.f32 	%f1025, %f629, %f573, %p32;
	selp.f32 	%f1026, %f628, %f572, %p32;
	selp.f32 	%f1027, %f627, %f571, %p32;
	selp.f32 	%f1028, %f626, %f570, %p32;
	selp.f32 	%f1029, %f625, %f569, %p32;
	selp.f32 	%f1030, %f624, %f568, %p32;
	selp.f32 	%f1031, %f623, %f567, %p32;
	selp.f32 	%f1032, %f622, %f566, %p32;
	selp.f32 	%f1033, %f621, %f565, %p32;
	selp.f32 	%f1034, %f620, %f564, %p32;
	selp.f32 	%f1035, %f619, %f563, %p32;
	selp.f32 	%f1036, %f618, %f562, %p32;
	selp.f32 	%f1037, %f617, %f561, %p32;
	selp.f32 	%f1038, %f616, %f560, %p32;
	selp.f32 	%f1039, %f615, %f559, %p32;
	selp.f32 	%f1040, %f614, %f558, %p32;
	selp.f32 	%f1041, %f613, %f557, %p32;
	selp.f32 	%f1042, %f612, %f556, %p32;
	selp.f32 	%f1043, %f611, %f555, %p32;
	selp.f32 	%f1044, %f610, %f554, %p32;
	selp.f32 	%f1045, %f609, %f553, %p32;
	selp.f32 	%f1046, %f608, %f552, %p32;
	selp.b16 	%rs184, %rs144, %rs132, %p32;
	selp.b16 	%rs185, %rs143, %rs131, %p32;
	selp.b16 	%rs186, %rs142, %rs130, %p32;
	selp.b16 	%rs187, %rs141, %rs129, %p32;
	selp.b16 	%rs188, %rs140, %rs128, %p32;
	selp.b16 	%rs189, %rs139, %rs127, %p32;
	selp.b16 	%rs190, %rs138, %rs126, %p32;
	selp.b16 	%rs191, %rs137, %rs125, %p32;
	selp.b16 	%rs192, %rs136, %rs124, %p32;
	selp.b16 	%rs193, %rs135, %rs123, %p32;
	selp.b16 	%rs194, %rs134, %rs122, %p32;
	selp.b16 	%rs195, %rs133, %rs121, %p32;
	shl.b32 	%r57, %r612, 1;
	setp.lt.u32 	%p15, %r612, 33;
	mov.u32 	%r612, %r57;
	@%p15 bra 	$L__BB6_14;
	ld.param.s8 	%rs158, [_ZN3cub18CUB_300001_SM_10006detail10merge_sort30DeviceMergeSortBlockSortKernelINS2_10policy_hubIN6thrust24THRUST_300001_SM_1000_NS10device_ptrI15DetectionResultEEE9Policy600ES9_PNS0_8NullTypeES9_SD_m22DetectionResultCompareS8_SC_EEvbT0_T1_T2_T3_T4_PT6_PT7_T5_NS1_7vsmem_tE_param_0];
	mov.u32 	%r58, %tid.x;
	mov.u32 	%r247, %ctaid.x;
	mul.wide.u32 	%rd5, %r247, 64;
	bar.sync 	0;
	setp.eq.s16 	%p16, %rs158, 0;
	@%p16 bra 	$L__BB6_25;
	st.shared.v4.f32 	[%r37], {%f991, %f992, %f993, %f994};
	mov.b32 	%r248, %f995;
	mov.b32 	%r249, %f996;
	mov.b32 	%r250, %f997;
	st.shared.v4.u32 	[%r37+16], {%r248, %r613, %r249, %r250};
	st.shared.v4.f32 	[%r37+32], {%f998, %f999, %f1000, %f1001};
	st.shared.v4.f32 	[%r37+48], {%f1002, %f1003, %f1004, %f1005};
	st.shared.v4.f32 	[%r37+64], {%f1006, %f1007, %f1008, %f1009};
	st.shared.v4.f32 	[%r37+80], {%f1010, %f1011, %f1012, %f1013};
	st.shared.v4.f32 	[%r37+96], {%f1014, %f1015, %f1016, %f1017};
	st.shared.v4.f32 	[%r37+112], {%f1018, %f1019, %f1020, %f1021};
	st.shared.v4.f32 	[%r37+128], {%f1022, %f1023, %f1024, %f1025};
	st.shared.v4.f32 	[%r37+144], {%f1026, %f1027, %f1028, %f1029};
	st.shared.v4.f32 	[%r37+160], {%f1030, %f1031, %f1032, %f1033};
	st.shared.v4.f32 	[%r37+176], {%f1034, %f1035, %f1036, %f1037};
	st.shared.v4.f32 	[%r37+192], {%f1038, %f1039, %f1040, %f1041};
	st.shared.v4.f32 	[%r37+208], {%f1042, %f1043, %f1044, %f1045};
	cvt.u32.u16 	%r251, %rs187;
	cvt.u32.u16 	%r252, %rs186;
	prmt.b32 	%r253, %r252, %r251, 0x3340U;
	cvt.u32.u16 	%r254, %rs185;
	cvt.u32.u16 	%r255, %rs184;
	prmt.b32 	%r256, %r255, %r254, 0x3340U;
	prmt.b32 	%r257, %r256, %r253, 0x5410U;
	cvt.u32.u16 	%r258, %rs191;
	cvt.u32.u16 	%r259, %rs190;
	prmt.b32 	%r260, %r259, %r258, 0x3340U;
	cvt.u32.u16 	%r261, %rs189;
	cvt.u32.u16 	%r262, %rs188;
	prmt.b32 	%r263, %r262, %r261, 0x3340U;
	prmt.b32 	%r264, %r263, %r260, 0x5410U;
	cvt.u32.u16 	%r265, %rs195;
	cvt.u32.u16 	%r266, %rs194;
	prmt.b32 	%r267, %r266, %r265, 0x3340U;
	cvt.u32.u16 	%r268, %rs193;
	cvt.u32.u16 	%r269, %rs192;
	prmt.b32 	%r270, %r269, %r268, 0x3340U;
	prmt.b32 	%r271, %r270, %r267, 0x5410U;
	mov.b32 	%r272, %f1046;
	st.shared.v4.u32 	[%r37+224], {%r272, %r257, %r264, %r271};
	bar.warp.sync 	-1;
	ld.shared.v4.f32 	{%f720, %f721, %f722, %f723}, [%r37];
	ld.shared.v4.u32 	{%r60, %r61, %r62, %r63}, [%r37+16];
	ld.shared.v4.f32 	{%f724, %f725, %f726, %f727}, [%r37+32];
	ld.shared.v4.f32 	{%f728, %f729, %f730, %f731}, [%r37+48];
	ld.shared.v4.f32 	{%f732, %f733, %f734, %f735}, [%r37+64];
	ld.shared.v4.f32 	{%f736, %f737, %f738, %f739}, [%r37+80];
	ld.shared.v4.f32 	{%f740, %f741, %f742, %f743}, [%r37+96];
	ld.shared.v4.f32 	{%f744, %f745, %f746, %f747}, [%r37+112];
	ld.shared.v4.f32 	{%f748, %f749, %f750, %f751}, [%r37+128];
	ld.shared.v4.f32 	{%f752, %f753, %f754, %f755}, [%r37+144];
	ld.shared.v4.f32 	{%f756, %f757, %f758, %f759}, [%r37+160];
	ld.shared.v4.f32 	{%f760, %f761, %f762, %f763}, [%r37+176];
	ld.shared.v4.f32 	{%f764, %f765, %f766, %f767}, [%r37+192];
	ld.shared.v4.f32 	{%f768, %f769, %f770, %f771}, [%r37+208];
	ld.shared.u32 	%r64, [%r37+224];
	ld.shared.u32 	%r65, [%r37+228];
	ld.shared.v2.b32 	{%r66, %r67}, [%r37+232];
	setp.ne.s32 	%p17, %r58, 0;
	@%p17 bra 	$L__BB6_23;
	st.volatile.shared.u32 	[_ZZN3cub18CUB_300001_SM_10006detail10merge_sort30DeviceMergeSortBlockSortKernelINS2_10policy_hubIN6thrust24THRUST_300001_SM_1000_NS10device_ptrI15DetectionResultEEE9Policy600ES9_PNS0_8NullTypeES9_SD_m22DetectionResultCompareS8_SC_EEvbT0_T1_T2_T3_T4_PT6_PT7_T5_NS1_7vsmem_tEE19static_temp_storage+15360], %r22;
$L__BB6_23:
	bar.sync 	0;
	ld.volatile.shared.u32 	%r273, [_ZZN3cub18CUB_300001_SM_10006detail10merge_sort30DeviceMergeSortBlockSortKernelINS2_10policy_hubIN6thrust24THRUST_300001_SM_1000_NS10device_ptrI15DetectionResultEEE9Policy600ES9_PNS0_8NullTypeES9_SD_m22DetectionResultCompareS8_SC_EEvbT0_T1_T2_T3_T4_PT6_PT7_T5_NS1_7vsmem_tEE19static_temp_storage+15360];
	and.b32  	%r275, %r58, 992;
	cvt.u64.u32 	%rd17, %r275;
	add.s64 	%rd18, %rd5, %rd17;
	and.b32  	%r276, %r58, 31;
	cvt.u64.u32 	%rd19, %r276;
	add.s64 	%rd20, %rd18, %rd19;
	mad.lo.s64 	%rd6, %rd20, 240, %rd2;
	setp.ge.s32 	%p18, %r58, %r273;
	@%p18 bra 	$L__BB6_29;
	st.global.v4.f32 	[%rd6], {%f720, %f721, %f722, %f723};
	st.global.v4.u32 	[%rd6+16], {%r60, %r61, %r62, %r63};
	st.global.v4.f32 	[%rd6+32], {%f724, %f725, %f726, %f727};
	st.global.v4.f32 	[%rd6+48], {%f728, %f729, %f730, %f731};
	st.global.v4.f32 	[%rd6+64], {%f732, %f733, %f734, %f735};
	st.global.v4.f32 	[%rd6+80], {%f736, %f737, %f738, %f739};
	st.global.v4.f32 	[%rd6+96], {%f740, %f741, %f742, %f743};
	st.global.v4.f32 	[%rd6+112], {%f744, %f745, %f746, %f747};
	st.global.v4.f32 	[%rd6+128], {%f748, %f749, %f750, %f751};
	st.global.v4.f32 	[%rd6+144], {%f752, %f753, %f754, %f755};
	st.global.v4.f32 	[%rd6+160], {%f756, %f757, %f758, %f759};
	st.global.v4.f32 	[%rd6+176], {%f760, %f761, %f762, %f763};
	st.global.v4.f32 	[%rd6+192], {%f764, %f765, %f766, %f767};
	st.global.v4.f32 	[%rd6+208], {%f768, %f769, %f770, %f771};
	st.global.v4.u32 	[%rd6+224], {%r64, %r65, %r66, %r67};
	bra.uni 	$L__BB6_29;
$L__BB6_25:
	st.shared.v4.f32 	[%r37], {%f991, %f992, %f993, %f994};
	mov.b32 	%r277, %f995;
	mov.b32 	%r278, %f996;
	mov.b32 	%r279, %f997;
	st.shared.v4.u32 	[%r37+16], {%r277, %r613, %r278, %r279};
	st.shared.v4.f32 	[%r37+32], {%f998, %f999, %f1000, %f1001};
	st.shared.v4.f32 	[%r37+48], {%f1002, %f1003, %f1004, %f1005};
	st.shared.v4.f32 	[%r37+64], {%f1006, %f1007, %f1008, %f1009};
	st.shared.v4.f32 	[%r37+80], {%f1010, %f1011, %f1012, %f1013};
	st.shared.v4.f32 	[%r37+96], {%f1014, %f1015, %f1016, %f1017};
	st.shared.v4.f32 	[%r37+112], {%f1018, %f1019, %f1020, %f1021};
	st.shared.v4.f32 	[%r37+128], {%f1022, %f1023, %f1024, %f1025};
	st.shared.v4.f32 	[%r37+144], {%f1026, %f1027, %f1028, %f1029};
	st.shared.v4.f32 	[%r37+160], {%f1030, %f1031, %f1032, %f1033};
	st.shared.v4.f32 	[%r37+176], {%f1034, %f1035, %f1036, %f1037};
	st.shared.v4.f32 	[%r37+192], {%f1038, %f1039, %f1040, %f1041};
	st.shared.v4.f32 	[%r37+208], {%f1042, %f1043, %f1044, %f1045};
	cvt.u32.u16 	%r280, %rs187;
	cvt.u32.u16 	%r281, %rs186;
	prmt.b32 	%r282, %r281, %r280, 0x3340U;
	cvt.u32.u16 	%r283, %rs185;
	cvt.u32.u16 	%r284, %rs184;
	prmt.b32 	%r285, %r284, %r283, 0x3340U;
	prmt.b32 	%r286, %r285, %r282, 0x5410U;
	cvt.u32.u16 	%r287, %rs191;
	cvt.u32.u16 	%r288, %rs190;
	prmt.b32 	%r289, %r288, %r287, 0x3340U;
	cvt.u32.u16 	%r290, %rs189;
	cvt.u32.u16 	%r291, %rs188;
	prmt.b32 	%r292, %r291, %r290, 0x3340U;
	prmt.b32 	%r293, %r292, %r289, 0x5410U;
	cvt.u32.u16 	%r294, %rs195;
	cvt.u32.u16 	%r295, %rs194;
	prmt.b32 	%r296, %r295, %r294, 0x3340U;
	cvt.u32.u16 	%r297, %rs193;
	cvt.u32.u16 	%r298, %rs192;
	prmt.b32 	%r299, %r298, %r297, 0x3340U;
	prmt.b32 	%r300, %r299, %r296, 0x5410U;
	mov.b32 	%r301, %f1046;
	st.shared.v4.u32 	[%r37+224], {%r301, %r286, %r293, %r300};
	bar.warp.sync 	-1;
	ld.shared.v2.b32 	{%r68, %r69}, [%r37+232];
	ld.shared.u32 	%r70, [%r37+228];
	ld.shared.f32 	%f772, [%r37+224];
	ld.shared.v4.f32 	{%f773, %f774, %f775, %f776}, [%r37+208];
	ld.shared.v4.f32 	{%f777, %f778, %f779, %f780}, [%r37+192];
	ld.shared.v4.f32 	{%f781, %f782, %f783, %f784}, [%r37+176];
	ld.shared.v4.f32 	{%f785, %f786, %f787, %f788}, [%r37+160];
	ld.shared.v4.f32 	{%f789, %f790, %f791, %f792}, [%r37+144];
	ld.shared.v4.f32 	{%f793, %f794, %f795, %f796}, [%r37+128];
	ld.shared.v4.f32 	{%f797, %f798, %f799, %f800}, [%r37+112];
	ld.shared.v4.f32 	{%f801, %f802, %f803, %f804}, [%r37+96];
	ld.shared.v4.f32 	{%f805, %f806, %f807, %f808}, [%r37+80];
	ld.shared.v4.f32 	{%f809, %f810, %f811, %f812}, [%r37+64];
	ld.shared.v4.f32 	{%f813, %f814, %f815, %f816}, [%r37+48];
	ld.shared.v4.f32 	{%f817, %f818, %f819, %f820}, [%r37+32];
	ld.shared.v4.u32 	{%r71, %r72, %r73, %r74}, [%r37+16];
	ld.shared.v4.f32 	{%f821, %f822, %f823, %f824}, [%r37];
	setp.ne.s32 	%p19, %r58, 0;
	@%p19 bra 	$L__BB6_27;
	st.volatile.shared.u32 	[_ZZN3cub18CUB_300001_SM_10006detail10merge_sort30DeviceMergeSortBlockSortKernelINS2_10policy_hubIN6thrust24THRUST_300001_SM_1000_NS10device_ptrI15DetectionResultEEE9Policy600ES9_PNS0_8NullTypeES9_SD_m22DetectionResultCompareS8_SC_EEvbT0_T1_T2_T3_T4_PT6_PT7_T5_NS1_7vsmem_tEE19static_temp_storage+15360], %r22;
$L__BB6_27:
	ld.param.u64 	%rd38, [_ZN3cub18CUB_300001_SM_10006detail10merge_sort30DeviceMergeSortBlockSortKernelINS2_10policy_hubIN6thrust24THRUST_300001_SM_1000_NS10device_ptrI15DetectionResultEEE9Policy600ES9_PNS0_8NullTypeES9_SD_m22DetectionResultCompareS8_SC_EEvbT0_T1_T2_T3_T4_PT6_PT7_T5_NS1_7vsmem_tE_param_6];
	bar.sync 	0;
	ld.volatile.shared.u32 	%r302, [_ZZN3cub18CUB_300001_SM_10006detail10merge_sort30DeviceMergeSortBlockSortKernelINS2_10policy_hubIN6thrust24THRUST_300001_SM_1000_NS10device_ptrI15DetectionResultEEE9Policy600ES9_PNS0_8NullTypeES9_SD_m22DetectionResultCompareS8_SC_EEvbT0_T1_T2_T3_T4_PT6_PT7_T5_NS1_7vsmem_tEE19static_temp_storage+15360];
	cvt.u64.u32 	%rd21, %r58;
	add.s64 	%rd22, %rd5, %rd21;
	cvta.to.global.u64 	%rd23, %rd38;
	mad.lo.s64 	%rd7, %rd22, 240, %rd23;
	setp.ge.s32 	%p20, %r58, %r302;
	@%p20 bra 	$L__BB6_29;
	st.global.v4.f32 	[%rd7], {%f821, %f822, %f823, %f824};
	st.global.v4.u32 	[%rd7+16], {%r71, %r72, %r73, %r74};
	st.global.v4.f32 	[%rd7+32], {%f817, %f818, %f819, %f820};
	st.global.v4.f32 	[%rd7+48], {%f813, %f814, %f815, %f816};
	st.global.v4.f32 	[%rd7+64], {%f809, %f810, %f811, %f812};
	st.global.v4.f32 	[%rd7+80], {%f805, %f806, %f807, %f808};
	st.global.v4.f32 	[%rd7+96], {%f801, %f802, %f803, %f804};
	st.global.v4.f32 	[%rd7+112], {%f797, %f798, %f799, %f800};
	st.global.v4.f32 	[%rd7+128], {%f793, %f794, %f795, %f796};
	st.global.v4.f32 	[%rd7+144], {%f789, %f790, %f791, %f792};
	st.global.v4.f32 	[%rd7+160], {%f785, %f786, %f787, %f788};
	st.global.v4.f32 	[%rd7+176], {%f781, %f782, %f783, %f784};
	st.global.v4.f32 	[%rd7+192], {%f777, %f778, %f779, %f780};
	st.global.v4.f32 	[%rd7+208], {%f773, %f774, %f775, %f776};
	st.global.f32 	[%rd7+224], %f772;
	st.global.u32 	[%rd7+228], %r70;
	st.global.v2.b32 	[%rd7+232], {%r68, %r69};
$L__BB6_29:
	ret;

}
	// .globl	_ZN3cub18CUB_300001_SM_10006detail10merge_sort30DeviceMergeSortPartitionKernelIN6thrust24THRUST_300001_SM_1000_NS10device_ptrI15DetectionResultEEm22DetectionResultCompareS7_EEvbT_PT2_T0_SD_PSD_T1_SD_i
.visible .entry _ZN3cub18CUB_300001_SM_10006detail10merge_sort30DeviceMergeSortPartitionKernelIN6thrust24THRUST_300001_SM_1000_NS10device_ptrI15DetectionResultEEm22DetectionResultCompareS7_EEvbT_PT2_T0_SD_PSD_T1_SD_i(
	.param .u8 _ZN3cub18CUB_300001_SM_10006detail10merge_sort30DeviceMergeSortPartitionKernelIN6thrust24THRUST_300001_SM_1000_NS10device_ptrI15DetectionResultEEm22DetectionResultCompareS7_EEvbT_PT2_T0_SD_PSD_T1_SD_i_param_0,
	.param .align 8 .b8 _ZN3cub18CUB_300001_SM_10006detail10merge_sort30DeviceMergeSortPartitionKernelIN6thrust24THRUST_300001_SM_1000_NS10device_ptrI15DetectionResultEEm22DetectionResultCompareS7_EEvbT_PT2_T0_SD_PSD_T1_SD_i_param_1[8],
	.param .u64 .ptr .align 1 _ZN3cub18CUB_300001_SM_10006detail10merge_sort30DeviceMergeSortPartitionKernelIN6thrust24THRUST_300001_SM_1000_NS10device_ptrI15DetectionResultEEm22DetectionResultCompareS7_EEvbT_PT2_T0_SD_PSD_T1_SD_i_param_2,
	.param .u64 _ZN3cub18CUB_300001_SM_10006detail10merge_sort30DeviceMergeSortPartitionKernelIN6thrust24THRUST_300001_SM_1000_NS10device_ptrI15DetectionResultEEm22DetectionResultCompareS7_EEvbT_PT2_T0_SD_PSD_T1_SD_i_param_3,
	.param .u64 _ZN3cub18CUB_300001_SM_10006detail10merge_sort30DeviceMergeSortPartitionKernelIN6thrust24THRUST_300001_SM_1000_NS10device_ptrI15DetectionResultEEm22DetectionResultCompareS7_EEvbT_PT2_T0_SD_PSD_T1_SD_i_param_4,
	.param .u64 .ptr .align 1 _ZN3cub18CUB_300001_SM_10006detail10merge_sort30DeviceMergeSortPartitionKernelIN6thrust24THRUST_300001_SM_1000_NS10device_ptrI15DetectionResultEEm22DetectionResultCompareS7_EEvbT_PT2_T0_SD_PSD_T1_SD_i_param_5,
	.param .align 1 .b8 _ZN3cub18CUB_300001_SM_10006detail10merge_sort30DeviceMergeSortPartitionKernelIN6thrust24THRUST_300001_SM_1000_NS10device_ptrI15DetectionResultEEm22DetectionResultCompareS7_EEvbT_PT2_T0_SD_PSD_T1_SD_i_param_6[1],
	.param .u64 _ZN3cub18CUB_300001_SM_10006detail10merge_sort30DeviceMergeSortPartitionKernelIN6thrust24THRUST_300001_SM_1000_NS10device_ptrI15DetectionResultEEm22DetectionResultCompareS7_EEvbT_PT2_T0_SD_PSD_T1_SD_i_param_7,
	.param .u32 _ZN3cub18CUB_300001_SM_10006detail10merge_sort30DeviceMergeSortPartitionKernelIN6thrust24THRUST_300001_SM_1000_NS10device_ptrI15DetectionResultEEm22DetectionResultCompareS7_EEvbT_PT2_T0_SD_PSD_T1_SD_i_param_8
)
{
	.reg .pred 	%p<10>;
	.reg .b16 	%rs<2>;
	.reg .b32 	%r<6>;
	.reg .b32 	%f<5>;
	.reg .b64 	%rd<82>;

	ld.param.u64 	%rd27, [_ZN3cub18CUB_300001_SM_10006detail10merge_sort30DeviceMergeSortPartitionKernelIN6thrust24THRUST_300001_SM_1000_NS10device_ptrI15DetectionResultEEm22DetectionResultCompareS7_EEvbT_PT2_T0_SD_PSD_T1_SD_i_param_1];
	ld.param.s8 	%rs1, [_ZN3cub18CUB_300001_SM_10006detail10merge_sort30DeviceMergeSortPartitionKernelIN6thrust24THRUST_300001_SM_1000_NS10device_ptrI15DetectionResultEEm22DetectionResultCompareS7_EEvbT_PT2_T0_SD_PSD_T1_SD_i_param_0];
	ld.param.u64 	%rd28, [_ZN3cub18CUB_300001_SM_10006detail10merge_sort30DeviceMergeSortPartitionKernelIN6thrust24THRUST_300001_SM_1000_NS10device_ptrI15DetectionResultEEm22DetectionResultCompareS7_EEvbT_PT2_T0_SD_PSD_T1_SD_i_param_2];
	ld.param.u64 	%rd29, [_ZN3cub18CUB_300001_SM_10006detail10merge_sort30DeviceMergeSortPartitionKernelIN6thrust24THRUST_300001_SM_1000_NS10device_ptrI15DetectionResultEEm22DetectionResultCompareS7_EEvbT_PT2_T0_SD_PSD_T1_SD_i_param_3];
	ld.param.u64 	%rd30, [_ZN3cub18CUB_300001_SM_10006detail10merge_sort30DeviceMergeSortPartitionKernelIN6thrust24THRUST_300001_SM_1000_NS10device_ptrI15DetectionResultEEm22DetectionResultCompareS7_EEvbT_PT2_T0_SD_PSD_T1_SD_i_param_4];
	ld.param.u64 	%rd32, [_ZN3cub18CUB_300001_SM_10006detail10merge_sort30DeviceMergeSortPartitionKernelIN6thrust24THRUST_300001_SM_1000_NS10device_ptrI15DetectionResultEEm22DetectionResultCompareS7_EEvbT_PT2_T0_SD_PSD_T1_SD_i_param_5];
	ld.param.u64 	%rd31, [_ZN3cub18CUB_300001_SM_10006detail10merge_sort30DeviceMergeSortPartitionKernelIN6thrust24THRUST_300001_SM_1000_NS10device_ptrI15DetectionResultEEm22DetectionResultCompareS7_EEvbT_PT2_T0_SD_PSD_T1_SD_i_param_7];
	ld.param.u32 	%r1, [_ZN3cub18CUB_300001_SM_10006detail10merge_sort30DeviceMergeSortPartitionKernelIN6thrust24THRUST_300001_SM_1000_NS10device_ptrI15DetectionResultEEm22DetectionResultCompareS7_EEvbT_PT2_T0_SD_PSD_T1_SD_i_param_8];
	cvta.to.global.u64 	%rd1, %rd32;
	mov.u32 	%r2, %ntid.x;
	mov.u32 	%r3, %ctaid.x;
	mov.u32 	%r4, %tid.x;
	mad.lo.s32 	%r5, %r2, %r3, %r4;
	cvt.u64.u32 	%rd2, %r5;
	setp.le.u64 	%p1, %rd30, %rd2;
	@%p1 bra 	$L__BB7_11;
	shr.u64 	%rd33, %rd31, 1;
	add.s64 	%rd4, %rd31, 4294967295;
	neg.s64 	%rd34, %rd31;
	and.b64  	%rd35, %rd34, %rd2;
	cvt.s64.s32 	%rd5, %r1;
	mul.lo.s64 	%rd36, %rd35, %rd5;
	mul.lo.s64 	%rd37, %rd33, %rd5;
	min.u64 	%rd6, %rd36, %rd29;
	not.b64 	%rd38, %rd36;
	min.u64 	%rd39, %rd37, %rd38;
	add.s64 	%rd40, %rd39, %rd36;
	min.u64 	%rd7, %rd40, %rd29;
	not.b64 	%rd41, %rd7;
	min.u64 	%rd42, %rd37, %rd41;
	add.s64 	%rd43, %rd42, %rd7;
	min.u64 	%rd8, %rd43, %rd29;
	// begin inline asm
	griddepcontrol.wait;
	// end inline asm
	add.s64 	%rd44, %rd2, 1;
	setp.ne.s64 	%p2, %rd44, %rd30;
	@%p2 bra 	$L__BB7_3;
	shl.b64 	%rd75, %rd2, 3;
	add.s64 	%rd76, %rd1, %rd75;
	st.global.u64 	[%rd76], %rd7;
	bra.uni 	$L__BB7_11;
$L__BB7_3:
	sub.s64 	%rd45, %rd8, %rd6;
	and.b64  	%rd46, %rd4, %rd2;
	mul.lo.s64 	%rd47, %rd46, %rd5;
	min.u64 	%rd9, %rd47, %rd45;
	setp.eq.s16 	%p3, %rs1, 0;
	@%p3 bra 	$L__BB7_7;
	sub.s64 	%rd48, %rd7, %rd6;
	sub.s64 	%rd49, %rd8, %rd7;
	max.u64 	%rd50, %rd9, %rd49;
	sub.s64 	%rd81, %rd50, %rd49;
	min.u64 	%rd77, %rd48, %rd9;
	setp.ge.u64 	%p4, %rd81, %rd77;
	@%p4 bra 	$L__BB7_10;
	cvta.to.global.u64 	%rd12, %rd27;
	add.s64 	%rd13, %rd9, %rd7;
$L__BB7_6:
	sub.s64 	%rd51, %rd77, %rd81;
	shr.u64 	%rd52, %rd51, 1;
	add.s64 	%rd53, %rd52, %rd81;
	add.s64 	%rd54, %rd53, %rd6;
	mad.lo.s64 	%rd55, %rd54, 240, %rd12;
	ld.global.f32 	%f1, [%rd55+16];
	not.b64 	%rd56, %rd53;
	add.s64 	%rd57, %rd13, %rd56;
	mad.lo.s64 	%rd58, %rd57, 240, %rd12;
	ld.global.f32 	%f2, [%rd58+16];
	setp.leu.f32 	%p5, %f2, %f1;
	add.s64 	%rd59, %rd53, 1;
	selp.b64 	%rd81, %rd59, %rd81, %p5;
	selp.b64 	%rd77, %rd77, %rd53, %p5;
	setp.lt.u64 	%p6, %rd81, %rd77;
	@%p6 bra 	$L__BB7_6;
	bra.uni 	$L__BB7_10;
$L__BB7_7:
	sub.s64 	%rd60, %rd7, %rd6;
	sub.s64 	%rd61, %rd8, %rd7;
	max.u64 	%rd62, %rd9, %rd61;
	sub.s64 	%rd81, %rd62, %rd61;
	min.u64 	%rd79, %rd60, %rd9;
	setp.ge.u64 	%p7, %rd81, %rd79;
	@%p7 bra 	$L__BB7_10;
	cvta.to.global.u64 	%rd20, %rd28;
	add.s64 	%rd21, %rd9, %rd7;
$L__BB7_9:
	sub.s64 	%rd63, %rd79, %rd81;
	shr.u64 	%rd64, %rd63, 1;
	add.s64 	%rd65, %rd64, %rd81;
	add.s64 	%rd66, %rd65, %rd6;
	mad.lo.s64 	%rd67, %rd66, 240, %rd20;
	ld.global.f32 	%f3, [%rd67+16];
	not.b64 	%rd68, %rd65;
	add.s64 	%rd69, %rd21, %rd68;
	mad.lo.s64 	%rd70, %rd69, 240, %rd20;
	ld.global.f32 	%f4, [%rd70+16];
	setp.leu.f32 	%p8, %f4, %f3;
	add.s64 	%rd71, %rd65, 1;
	selp.b64 	%rd81, %rd71, %rd81, %p8;
	selp.b64 	%rd79, %rd79, %rd65, %p8;
	setp.lt.u64 	%p9, %rd81, %rd79;
	@%p9 bra 	$L__BB7_9;
$L__BB7_10:
	add.s64 	%rd72, %rd81, %rd6;
	shl.b64 	%rd73, %rd2, 3;
	add.s64 	%rd74, %rd1, %rd73;
	st.global.u64 	[%rd74], %rd72;
$L__BB7_11:
	ret;

}
	// .globl	_ZN3cub18CUB_300001_SM_10006detail10merge_sort26DeviceMergeSortMergeKernelINS2_10policy_hubIN6thrust24THRUST_300001_SM_1000_NS10device_ptrI15DetectionResultEEE9Policy600ES9_PNS0_8NullTypeES9_SD_m22DetectionResultCompareS8_SC_EEvbT2_T3_T4_PT6_PT7_T5_PSH_SH_NS1_7vsmem_tE
.visible .entry _ZN3cub18CUB_300001_SM_10006detail10merge_sort26DeviceMergeSortMergeKernelINS2_10policy_hubIN6thrust24THRUST_300001_SM_1000_NS10device_ptrI15DetectionResultEEE9Policy600ES9_PNS0_8NullTypeES9_SD_m22DetectionResultCompareS8_SC_EEvbT2_T3_T4_PT6_PT7_T5_PSH_SH_NS1_7vsmem_tE(
	.param .u8 _ZN3cub18CUB_300001_SM_10006detail10merge_sort26DeviceMergeSortMergeKernelINS2_10policy_hubIN6thrust24THRUST_300001_SM_1000_NS10device_ptrI15DetectionResultEEE9Policy600ES9_PNS0_8NullTypeES9_SD_m22DetectionResultCompareS8_SC_EEvbT2_T3_T4_PT6_PT7_T5_PSH_SH_NS1_7vsmem_tE_param_0,
	.param .align 8 .b8 _ZN3cub18CUB_300001_SM_10006detail10merge_sort26DeviceMergeSortMergeKernelINS2_10policy_hubIN6thrust24THRUST_300001_SM_1000_NS10device_ptrI15DetectionResultEEE9Policy600ES9_PNS0_8NullTypeES9_SD_m22DetectionResultCompareS8_SC_EEvbT2_T3_T4_PT6_PT7_T5_PSH_SH_NS1_7vsmem_tE_param_1[8],
	.param .u64 .ptr .align 1 _ZN3cub18CUB_300001_SM_10006detail10merge_sort26DeviceMergeSortMergeKernelINS2_10policy_hubIN6thrust24THRUST_300001_SM_1000_NS10device_ptrI15DetectionResultEEE9Policy600ES9_PNS0_8NullTypeES9_SD_m22DetectionResultCompareS8_SC_EEvbT2_T3_T4_PT6_PT7_T5_PSH_SH_NS1_7vsmem_tE_param_2,
	.param .u64 _ZN3cub18CUB_300001_SM_10006detail10merge_sort26DeviceMergeSortMergeKernelINS2_10policy_hubIN6thrust24THRUST_300001_SM_1000_NS10device_ptrI15DetectionResultEEE9Policy600ES9_PNS0_8NullTypeES9_SD_m22DetectionResultCompareS8_SC_EEvbT2_T3_T4_PT6_PT7_T5_PSH_SH_NS1_7vsmem_tE_param_3,
	.param .u64 .ptr .align 1 _ZN3cub18CUB_300001_SM_10006detail10merge_sort26DeviceMergeSortMergeKernelINS2_10policy_hubIN6thrust24THRUST_300001_SM_1000_NS10device_ptrI15DetectionResultEEE9Policy600ES9_PNS0_8NullTypeES9_SD_m22DetectionResultCompareS8_SC_EEvbT2_T3_T4_PT6_PT7_T5_PSH_SH_NS1_7vsmem_tE_param_4,
	.param .u64 .ptr .align 1 _ZN3cub18CUB_300001_SM_10006detail10merge_sort26DeviceMergeSortMergeKernelINS2_10policy_hubIN6thrust24THRUST_300001_SM_1000_NS10device_ptrI15DetectionResultEEE9Policy600ES9_PNS0_8NullTypeES9_SD_m22DetectionResultCompareS8_SC_EEvbT2_T3_T4_PT6_PT7_T5_PSH_SH_NS1_7vsmem_tE_param_5,
	.param .align 1 .b8 _ZN3cub18CUB_300001_SM_10006detail10merge_sort26DeviceMergeSortMergeKernelINS2_10policy_hubIN6thrust24THRUST_300001_SM_1000_NS10device_ptrI15DetectionResultEEE9Policy600ES9_PNS0_8NullTypeES9_SD_m22DetectionResultCompareS8_SC_EEvbT2_T3_T4_PT6_PT7_T5_PSH_SH_NS1_7vsmem_tE_param_6[1],
	.param .u64 .ptr .align 1 _ZN3cub18CUB_300001_SM_10006detail10merge_sort26DeviceMergeSortMergeKernelINS2_10policy_hubIN6thrust24THRUST_300001_SM_1000_NS10device_ptrI15DetectionResultEEE9Policy600ES9_PNS0_8NullTypeES9_SD_m22DetectionResultCompareS8_SC_EEvbT2_T3_T4_PT6_PT7_T5_PSH_SH_NS1_7vsmem_tE_param_7,
	.param .u64 _ZN3cub18CUB_300001_SM_10006detail10merge_sort26DeviceMergeSortMergeKernelINS2_10policy_hubIN6thrust24THRUST_300001_SM_1000_NS10device_ptrI15DetectionResultEEE9Policy600ES9_PNS0_8NullTypeES9_SD_m22DetectionResultCompareS8_SC_EEvbT2_T3_T4_PT6_PT7_T5_PSH_SH_NS1_7vsmem_tE_param_8,
	.param .align 8 .b8 _ZN3cub18CUB_300001_SM_10006detail10merge_sort26DeviceMergeSortMergeKernelINS2_10policy_hubIN6thrust24THRUST_300001_SM_1000_NS10device_ptrI15DetectionResultEEE9Policy600ES9_PNS0_8NullTypeES9_SD_m22DetectionResultCompareS8_SC_EEvbT2_T3_T4_PT6_PT7_T5_PSH_SH_NS1_7vsmem_tE_param_9[8]
)
.maxntid 64
{
	.reg .pred 	%p<42>;
	.reg .b16 	%rs<200>;
	.reg .b32 	%r<553>;
	.reg .b32 	%f<1043>;
	.reg .b64 	%rd<116>;
	// demoted variable
	.shared .align 16 .b8 _ZZN3cub18CUB_300001_SM_10006detail10merge_sort26DeviceMergeSortMergeKernelINS2_10policy_hubIN6thrust24THRUST_300001_SM_1000_NS10device_ptrI15DetectionResultEEE9Policy600ES9_PNS0_8NullTypeES9_SD_m22DetectionResultCompareS8_SC_EEvbT2_T3_T4_PT6_PT7_T5_PSH_SH_NS1_7vsmem_tEE19static_temp_storage[15600];
	ld.param.u64 	%rd23, [_ZN3cub18CUB_300001_SM_10006detail10merge_sort26DeviceMergeSortMergeKernelINS2_10policy_hubIN6thrust24THRUST_300001_SM_1000_NS10device_ptrI15DetectionResultEEE9Policy600ES9_PNS0_8NullTypeES9_SD_m22DetectionResultCompareS8_SC_EEvbT2_T3_T4_PT6_PT7_T5_PSH_SH_NS1_7vsmem_tE_param_1];
	ld.param.u64 	%rd20, [_ZN3cub18CUB_300001_SM_10006detail10merge_sort26DeviceMergeSortMergeKernelINS2_10policy_hubIN6thrust24THRUST_300001_SM_1000_NS10device_ptrI15DetectionResultEEE9Policy600ES9_PNS0_8NullTypeES9_SD_m22DetectionResultCompareS8_SC_EEvbT2_T3_T4_PT6_PT7_T5_PSH_SH_NS1_7vsmem_tE_param_3];
	ld.param.u64 	%rd21, [_ZN3cub18CUB_300001_SM_10006detail10merge_sort26DeviceMergeSortMergeKernelINS2_10policy_hubIN6thrust24THRUST_300001_SM_1000_NS10device_ptrI15DetectionResultEEE9Policy600ES9_PNS0_8NullTypeES9_SD_m22DetectionResultCompareS8_SC_EEvbT2_T3_T4_PT6_PT7_T5_PSH_SH_NS1_7vsmem_tE_param_4];
	ld.param.u64 	%rd24, [_ZN3cub18CUB_300001_SM_10006detail10merge_sort26DeviceMergeSortMergeKernelINS2_10policy_hubIN6thrust24THRUST_300001_SM_1000_NS10device_ptrI15DetectionResultEEE9Policy600ES9_PNS0_8NullTypeES9_SD_m22DetectionResultCompareS8_SC_EEvbT2_T3_T4_PT6_PT7_T5_PSH_SH_NS1_7vsmem_tE_param_7];
	ld.param.u64 	%rd22, [_ZN3cub18CUB_300001_SM_10006detail10merge_sort26DeviceMergeSortMergeKernelINS2_10policy_hubIN6thrust24THRUST_300001_SM_1000_NS10device_ptrI15DetectionResultEEE9Policy600ES9_PNS0_8NullTypeES9_SD_m22DetectionResultCompareS8_SC_EEvbT2_T3_T4_PT6_PT7_T5_PSH_SH_NS1_7vsmem_tE_param_8];
	cvta.to.global.u64 	%rd1, %rd21;
	cvta.to.global.u64 	%rd2, %rd24;
	cvta.to.global.u64 	%rd3, %rd23;
	mov.u32 	%r75, %ctaid.x;
	mov.u32 	%r76, %nctaid.x;
	cvt.u64.u32 	%rd4, %r75;
	mov.u32 	%r1, %tid.x;
	add.s32 	%r77, %r76, -1;
	setp.ge.u32 	%p5, %r75, %r77;
	@%p5 bra 	$L__BB8_14;
	ld.param.s8 	%rs174, [_ZN3cub18CUB_300001_SM_10006detail10merge_sort26DeviceMergeSortMergeKernelINS2_10policy_hubIN6thrust24THRUST_300001_SM_1000_NS10device_ptrI15DetectionResultEEE9Policy600ES9_PNS0_8NullTypeES9_SD_m22DetectionResultCompareS8_SC_EEvbT2_T3_T4_PT6_PT7_T5_PSH_SH_NS1_7vsmem_tE_param_0];
	shl.b64 	%rd68, %rd4, 3;
	add.s64 	%rd69, %rd2, %rd68;
	ld.global.u64 	%rd5, [%rd69];
	ld.global.u64 	%rd70, [%rd69+8];
	neg.s64 	%rd71, %rd22;
	and.b64  	%rd72, %rd71, %rd4;
	shl.b64 	%rd6, %rd72, 6;
	shl.b64 	%rd73, %rd22, 5;
	and.b64  	%rd7, %rd73, -64;
	sub.s64 	%rd74, %rd4, %rd72;
	shl.b64 	%rd75, %rd74, 6;
	sub.s64 	%rd76, %rd5, %rd6;
	sub.s64 	%rd77, %rd70, %rd6;
	sub.s64 	%rd78, %rd20, %rd6;
	max.u64 	%rd79, %rd78, %rd7;
	sub.s64 	%rd80, %rd79, %rd7;
	sub.s64 	%rd81, %rd75, %rd76;
	min.u64 	%rd8, %rd81, %rd80;
	setp.eq.s64 	%p26, %rd74, -1;
	selp.b64 	%rd82, 63, 64, %p26;
	add.s64 	%rd83, %rd82, %rd75;
	sub.s64 	%rd84, %rd83, %rd77;
	or.b64  	%rd85, %rd71, %rd4;
	setp.eq.s64 	%p27, %rd85, -1;
	min.u64 	%rd86, %rd7, %rd78;
	selp.b64 	%rd87, %rd86, %rd77, %p27;
	selp.b64 	%rd88, %rd7, %rd84, %p27;
	min.u64 	%rd89, %rd88, %rd80;
	cvt.u32.u64 	%r278, %rd76;
	cvt.u32.u64 	%r279, %rd87;
	sub.s32 	%r2, %r279, %r278;
	cvt.u32.u64 	%r280, %rd89;
	cvt.u32.u64 	%r281, %rd8;
	sub.s32 	%r3, %r280, %r281;
	// begin inline asm
	griddepcontrol.wait;
	// end inline asm
	setp.eq.s16 	%p28, %rs174, 0;
	@%p28 bra 	$L__BB8_5;
	add.s64 	%rd90, %rd6, %rd7;
	add.s64 	%rd9, %rd90, %rd8;
	setp.ge.s32 	%p29, %r1, %r2;
	@%p29 bra 	$L__BB8_4;
	cvt.u64.u32 	%rd94, %r1;
	add.s64 	%rd95, %rd5, %rd94;
	mad.lo.s64 	%rd96, %rd95, 240, %rd3;
	ld.global.v4.f32 	{%f933, %f934, %f935, %f936}, [%rd96];
	ld.global.v4.u32 	{%r540, %r541, %r542, %r543}, [%rd96+16];
	ld.global.v4.f32 	{%f938, %f939, %f940, %f941}, [%rd96+32];
	ld.global.v4.f32 	{%f942, %f943, %f944, %f945}, [%rd96+48];
	ld.global.v4.f32 	{%f946, %f947, %f948, %f949}, [%rd96+64];
	ld.global.v4.f32 	{%f950, %f951, %f952, %f953}, [%rd96+80];
	ld.global.v4.f32 	{%f954, %f955, %f956, %f957}, [%rd96+96];
	ld.global.v4.f32 	{%f958, %f959, %f960, %f961}, [%rd96+112];
	ld.global.v4.f32 	{%f962, %f963, %f964, %f965}, [%rd96+128];
	ld.global.v4.f32 	{%f966, %f967, %f968, %f969}, [%rd96+144];
	ld.global.v4.f32 	{%f970, %f971, %f972, %f973}, [%rd96+160];
	ld.global.v4.f32 	{%f974, %f975, %f976, %f977}, [%rd96+176];
	ld.global.v4.f32 	{%f978, %f979, %f980, %f981}, [%rd96+192];
	ld.global.v4.f32 	{%f982, %f983, %f984, %f985}, [%rd96+208];
	ld.global.f32 	%f986, [%rd96+224];
	ld.global.u32 	%r300, [%rd96+228];
	bfe.u32 	%r301, %r300, 0, 8;
	cvt.u16.u32 	%rs176, %r301;
	bfe.u32 	%r302, %r300, 8, 8;
	cvt.u16.u32 	%rs177, %r302;
	bfe.u32 	%r303, %r300, 16, 8;
	cvt.u16.u32 	%rs178, %r303;
	bfe.u32 	%r304, %r300, 24, 8;
	cvt.u16.u32 	%rs179, %r304;
	ld.global.v2.b32 	{%r305, %r306}, [%rd96+232];
	bfe.u32 	%r307, %r305, 0, 8;
	cvt.u16.u32 	%rs180, %r307;
	bfe.u32 	%r308, %r305, 8, 8;
	cvt.u16.u32 	%rs181, %r308;
	bfe.u32 	%r309, %r305, 16, 8;
	cvt.u16.u32 	%rs182, %r309;
	bfe.u32 	%r310, %r305, 24, 8;
	cvt.u16.u32 	%rs183, %r310;
	bfe.u32 	%r311, %r306, 0, 8;
	cvt.u16.u32 	%rs184, %r311;
	bfe.u32 	%r312, %r306, 8, 8;
	cvt.u16.u32 	%rs185, %r312;
	bfe.u32 	%r313, %r306, 16, 8;
	cvt.u16.u32 	%rs186, %r313;
	bfe.u32 	%r314, %r306, 24, 8;
	cvt.u16.u32 	%rs187, %r314;
	bra.uni 	$L__BB8_6;
$L__BB8_4:
	sub.s32 	%r282, %r1, %r2;
	cvt.s64.s32 	%rd91, %r282;
	add.s64 	%rd92, %rd9, %rd91;
	mad.lo.s64 	%rd93, %rd92, 240, %rd3;
	ld.global.v4.f32 	{%f933, %f934, %f935, %f936}, [%rd93];
	ld.global.v4.u32 	{%r540, %r541, %r542, %r543}, [%rd93+16];
	ld.global.v4.f32 	{%f938, %f939, %f940, %f941}, [%rd93+32];
	ld.global.v4.f32 	{%f942, %f943, %f944, %f945}, [%rd93+48];
	ld.global.v4.f32 	{%f946, %f947, %f948, %f949}, [%rd93+64];
	ld.global.v4.f32 	{%f950, %f951, %f952, %f953}, [%rd93+80];
	ld.global.v4.f32 	{%f954, %f955, %f956, %f957}, [%rd93+96];
	ld.global.v4.f32 	{%f958, %f959, %f960, %f961}, [%rd93+112];
	ld.global.v4.f32 	{%f962, %f963, %f964, %f965}, [%rd93+128];
	ld.global.v4.f32 	{%f966, %f967, %f968, %f969}, [%rd93+144];
	ld.global.v4.f32 	{%f970, %f971, %f972, %f973}, [%rd93+160];
	ld.global.v4.f32 	{%f974, %f975, %f976, %f977}, [%rd93+176];
	ld.global.v4.f32 	{%f978, %f979, %f980, %f981}, [%rd93+192];
	ld.global.v4.f32 	{%f982, %f983, %f984, %f985}, [%rd93+208];
	ld.global.f32 	%f986, [%rd93+224];
	ld.global.u32 	%r284, [%rd93+228];
	bfe.u32 	%r285, %r284, 0, 8;
	cvt.u16.u32 	%rs176, %r285;
	bfe.u32 	%r286, %r284, 8, 8;
	cvt.u16.u32 	%rs177, %r286;
	bfe.u32 	%r287, %r284, 16, 8;
	cvt.u16.u32 	%rs178, %r287;
	bfe.u32 	%r288, %r284, 24, 8;
	cvt.u16.u32 	%rs179, %r288;
	ld.global.v2.b32 	{%r289, %r290}, [%rd93+232];
	bfe.u32 	%r291, %r289, 0, 8;
	cvt.u16.u32 	%rs180, %r291;
	bfe.u32 	%r292, %r289, 8, 8;
	cvt.u16.u32 	%rs181, %r292;
	bfe.u32 	%r293, %r289, 16, 8;
	cvt.u16.u32 	%rs182, %r293;
	bfe.u32 	%r294, %r289, 24, 8;
	cvt.u16.u32 	%rs183, %r294;
	bfe.u32 	%r295, %r290, 0, 8;
	cvt.u16.u32 	%rs184, %r295;
	bfe.u32 	%r296, %r290, 8, 8;
	cvt.u16.u32 	%rs185, %r296;
	bfe.u32 	%r297, %r290, 16, 8;
	cvt.u16.u32 	%rs186, %r297;
	bfe.u32 	%r298, %r290, 24, 8;
	cvt.u16.u32 	%rs187, %r298;
	bra.uni 	$L__BB8_6;
$L__BB8_5:
	add.s64 	%rd97, %rd6, %rd7;
	add.s64 	%rd98, %rd97, %rd8;
	setp.lt.s32 	%p30, %r1, %r2;
	sub.s32 	%r315, %r1, %r2;
	cvt.s64.s32 	%rd99, %r315;
	cvt.u64.u32 	%rd100, %r1;
	selp.b64 	%rd101, %rd5, %rd98, %p30;
	selp.b64 	%rd102, %rd100, %rd99, %p30;
	add.s64 	%rd103, %rd102, %rd101;
	mad.lo.s64 	%rd104, %rd103, 240, %rd1;
	ld.global.v4.f32 	{%f933, %f934, %f935, %f936}, [%rd104];
	ld.global.v4.u32 	{%r540, %r541, %r542, %r543}, [%rd104+16];
	ld.global.v4.f32 	{%f938, %f939, %f940, %f941}, [%rd104+32];
	ld.global.v4.f32 	{%f942, %f943, %f944, %f945}, [%rd104+48];
	ld.global.v4.f32 	{%f946, %f947, %f948, %f949}, [%rd104+64];
	ld.global.v4.f32 	{%f950, %f951, %f952, %f953}, [%rd104+80];
	ld.global.v4.f32 	{%f954, %f955, %f956, %f957}, [%rd104+96];
	ld.global.v4.f32 	{%f958, %f959, %f960, %f961}, [%rd104+112];
	ld.global.v4.f32 	{%f962, %f963, %f964, %f965}, [%rd104+128];
	ld.global.v4.f32 	{%f966, %f967, %f968, %f969}, [%rd104+144];
	ld.global.v4.f32 	{%f970, %f971, %f972, %f973}, [%rd104+160];
	ld.global.v4.f32 	{%f974, %f975, %f976, %f977}, [%rd104+176];
	ld.global.v4.f32 	{%f978, %f979, %f980, %f981}, [%rd104+192];
	ld.global.v4.f32 	{%f982, %f983, %f984, %f985}, [%rd104+208];
	ld.global.f32 	%f986, [%rd104+224];
	ld.global.u32 	%r317, [%rd104+228];
	bfe.u32 	%r318, %r317, 0, 8;
	cvt.u16.u32 	%rs176, %r318;
	bfe.u32 	%r319, %r317, 8, 8;
	cvt.u16.u32 	%rs177, %r319;
	bfe.u32 	%r320, %r317, 16, 8;
	cvt.u16.u32 	%rs178, %r320;
	bfe.u32 	%r321, %r317, 24, 8;
	cvt.u16.u32 	%rs179, %r321;
	ld.global.v2.b32 	{%r322, %r323}, [%rd104+232];
	bfe.u32 	%r324, %r322, 0, 8;
	cvt.u16.u32 	%rs180, %r324;
	bfe.u32 	%r325, %r322, 8, 8;
	cvt.u16.u32 	%rs181, %r325;
	bfe.u32 	%r326, %r322, 16, 8;
	cvt.u16.u32 	%rs182, %r326;
	bfe.u32 	%r327, %r322, 24, 8;
	cvt.u16.u32 	%rs183, %r327;
	bfe.u32 	%r328, %r323, 0, 8;
	cvt.u16.u32 	%rs184, %r328;
	bfe.u32 	%r329, %r323, 8, 8;
	cvt.u16.u32 	%rs185, %r329;
	bfe.u32 	%r330, %r323, 16, 8;
	cvt.u16.u32 	%rs186, %r330;
	bfe.u32 	%r331, %r323, 24, 8;
	cvt.u16.u32 	%rs187, %r331;
$L__BB8_6:
	mov.u32 	%r332, _ZZN3cub18CUB_300001_SM_10006detail10merge_sort26DeviceMergeSortMergeKernelINS2_10policy_hubIN6thrust24THRUST_300001_SM_1000_NS10device_ptrI15DetectionResultEEE9Policy600ES9_PNS0_8NullTypeES9_SD_m22DetectionResultCompareS8_SC_EEvbT2_T3_T4_PT6_PT7_T5_PSH_SH_NS1_7vsmem_tEE19static_temp_storage;
	mad.lo.s32 	%r333, %r1, 240, %r332;
	st.shared.v4.f32 	[%r333], {%f933, %f934, %f935, %f936};
	st.shared.v4.u32 	[%r333+16], {%r540, %r541, %r542, %r543};
	st.shared.v4.f32 	[%r333+32], {%f938, %f939, %f940, %f941};
	st.shared.v4.f32 	[%r333+48], {%f942, %f943, %f944, %f945};
	st.shared.v4.f32 	[%r333+64], {%f946, %f947, %f948, %f949};
	st.shared.v4.f32 	[%r333+80], {%f950, %f951, %f952, %f953};
	st.shared.v4.f32 	[%r333+96], {%f954, %f955, %f956, %f957};
	st.shared.v4.f32 	[%r333+112], {%f958, %f959, %f960, %f961};
	st.shared.v4.f32 	[%r333+128], {%f962, %f963, %f964, %f965};
	st.shared.v4.f32 	[%r333+144], {%f966, %f967, %f968, %f969};
	st.shared.v4.f32 	[%r333+160], {%f970, %f971, %f972, %f973};
	st.shared.v4.f32 	[%r333+176], {%f974, %f975, %f976, %f977};
	st.shared.v4.f32 	[%r333+192], {%f978, %f979, %f980, %f981};
	st.shared.v4.f32 	[%r333+208], {%f982, %f983, %f984, %f985};
	st.shared.f32 	[%r333+224], %f986;
	cvt.u32.u16 	%r335, %rs179;
	cvt.u32.u16 	%r336, %rs178;
	prmt.b32 	%r337, %r336, %r335, 0x3340U;
	cvt.u32.u16 	%r338, %rs177;
	cvt.u32.u16 	%r339, %rs176;
	prmt.b32 	%r340, %r339, %r338, 0x3340U;
	prmt.b32 	%r341, %r340, %r337, 0x5410U;
	st.shared.u32 	[%r333+228], %r341;
	cvt.u32.u16 	%r342, %rs187;
	cvt.u32.u16 	%r343, %rs186;
	prmt.b32 	%r344, %r343, %r342, 0x3340U;
	cvt.u32.u16 	%r345, %rs185;
	cvt.u32.u16 	%r346, %rs184;
	prmt.b32 	%r347, %r346, %r345, 0x3340U;
	prmt.b32 	%r348, %r347, %r344, 0x5410U;
	cvt.u32.u16 	%r349, %rs183;
	cvt.u32.u16 	%r350, %rs182;
	prmt.b32 	%r351, %r350, %r349, 0x3340U;
	cvt.u32.u16 	%r352, %rs181;
	cvt.u32.u16 	%r353, %rs180;
	prmt.b32 	%r354, %r353, %r352, 0x3340U;
	prmt.b32 	%r355, %r354, %r351, 0x5410U;
	st.shared.v2.b32 	[%r333+232], {%r355, %r348};
	bar.sync 	0;
	// begin inline asm
	griddepcontrol.launch_dependents;
	// end inline asm
	add.s32 	%r16, %r3, %r2;
	min.s32 	%r17, %r1, %r16;
	setp.lt.s32 	%p31, %r17, %r3;
	sub.s32 	%r356, %r17, %r3;
	selp.b32 	%r546, 0, %r356, %p31;
	min.s32 	%r544, %r17, %r2;
	setp.ge.s32 	%p32, %r546, %r544;
	@%p32 bra 	$L__BB8_9;
	add.s32 	%r20, %r17, %r2;
$L__BB8_8:
	sub.s32 	%r357, %r544, %r546;
	shr.u32 	%r358, %r357, 31;
	add.s32 	%r359, %r357, %r358;
	shr.s32 	%r360, %r359, 1;
	add.s32 	%r361, %r360, %r546;
	mad.lo.s32 	%r363, %r361, 240, %r332;
	ld.shared.f32 	%f878, [%r363+16];
	not.b32 	%r364, %r361;
	add.s32 	%r365, %r20, %r364;
	mad.lo.s32 	%r366, %r365, 240, %r332;
	ld.shared.f32 	%f879, [%r366+16];
	setp.leu.f32 	%p33, %f879, %f878;
	add.s32 	%r367, %r361, 1;
	selp.b32 	%r546, %r367, %r546, %p33;
	selp.b32 	%r544, %r544, %r361, %p33;
	setp.lt.s32 	%p34, %r546, %r544;
	@%p34 bra 	$L__BB8_8;
$L__BB8_9:
	sub.s32 	%r368, %r17, %r546;
	add.s32 	%r369, %r368, %r2;
	mov.u32 	%r370, _ZZN3cub18CUB_300001_SM_10006detail10merge_sort26DeviceMergeSortMergeKernelINS2_10policy_hubIN6thrust24THRUST_300001_SM_1000_NS10device_ptrI15DetectionResultEEE9Policy600ES9_PNS0_8NullTypeES9_SD_m22DetectionResultCompareS8_SC_EEvbT2_T3_T4_PT6_PT7_T5_PSH_SH_NS1_7vsmem_tEE19static_temp_storage;
	mad.lo.s32 	%r371, %r546, 240, %r370;
	ld.shared.v2.b32 	{%r372, %r373}, [%r371+232];
	bfe.u32 	%r374, %r373, 24, 8;
	cvt.u16.u32 	%rs49, %r374;
	bfe.u32 	%r375, %r373, 16, 8;
	cvt.u16.u32 	%rs50, %r375;
	bfe.u32 	%r376, %r373, 8, 8;
	cvt.u16.u32 	%rs51, %r376;
	bfe.u32 	%r377, %r373, 0, 8;
	cvt.u16.u32 	%rs52, %r377;
	bfe.u32 	%r378, %r372, 24, 8;
	cvt.u16.u32 	%rs53, %r378;
	bfe.u32 	%r379, %r372, 16, 8;
	cvt.u16.u32 	%rs54, %r379;
	bfe.u32 	%r380, %r372, 8, 8;
	cvt.u16.u32 	%rs55, %r380;
	bfe.u32 	%r381, %r372, 0, 8;
	cvt.u16.u32 	%rs56, %r381;
	ld.shared.u32 	%r382, [%r371+228];
	bfe.u32 	%r383, %r382, 24, 8;
	cvt.u16.u32 	%rs57, %r383;
	bfe.u32 	%r384, %r382, 16, 8;
	cvt.u16.u32 	%rs58, %r384;
	bfe.u32 	%r385, %r382, 8, 8;
	cvt.u16.u32 	%rs59, %r385;
	bfe.u32 	%r386, %r382, 0, 8;
	cvt.u16.u32 	%rs60, %r386;
	ld.shared.f32 	%f217, [%r371+224];
	ld.shared.v4.f32 	{%f221, %f220, %f219, %f218}, [%r371+208];
	ld.shared.v4.f32 	{%f225, %f224, %f223, %f222}, [%r371+192];
	ld.shared.v4.f32 	{%f229, %f228, %f227, %f226}, [%r371+176];
	ld.shared.v4.f32 	{%f233, %f232, %f231, %f230}, [%r371+160];
	ld.shared.v4.f32 	{%f237, %f236, %f235, %f234}, [%r371+144];
	ld.shared.v4.f32 	{%f241, %f240, %f239, %f238}, [%r371+128];
	ld.shared.v4.f32 	{%f245, %f244, %f243, %f242}, [%r371+112];
	ld.shared.v4.f32 	{%f249, %f248, %f247, %f246}, [%r371+96];
	ld.shared.v4.f32 	{%f253, %f252, %f251, %f250}, [%r371+80];
	ld.shared.v4.f32 	{%f257, %f256, %f255, %f254}, [%r371+64];
	ld.shared.v4.f32 	{%f261, %f260, %f259, %f258}, [%r371+48];
	ld.shared.v4.f32 	{%f265, %f264, %f263, %f262}, [%r371+32];
	ld.shared.v4.u32 	{%r387, %r26, %r388, %r389}, [%r371+16];
	mov.b32 	%f266, %r387;
	mov.b32 	%f267, %r388;
	mov.b32 	%f268, %r389;
	ld.shared.v4.f32 	{%f272, %f271, %f270, %f269}, [%r371];
	mad.lo.s32 	%r390, %r369, 240, %r370;
	ld.shared.v2.b32 	{%r391, %r392}, [%r390+232];
	bfe.u32 	%r393, %r392, 24, 8;
	cvt.u16.u32 	%rs61, %r393;
	bfe.u32 	%r394, %r392, 16, 8;
	cvt.u16.u32 	%rs62, %r394;
	bfe.u32 	%r395, %r392, 8, 8;
	cvt.u16.u32 	%rs63, %r395;
	bfe.u32 	%r396, %r392, 0, 8;
	cvt.u16.u32 	%rs64, %r396;
	bfe.u32 	%r397, %r391, 24, 8;
	cvt.u16.u32 	%rs65, %r397;
	bfe.u32 	%r398, %r391, 16, 8;
	cvt.u16.u32 	%rs66, %r398;
	bfe.u32 	%r399, %r391, 8, 8;
	cvt.u16.u32 	%rs67, %r399;
	bfe.u32 	%r400, %r391, 0, 8;
	cvt.u16.u32 	%rs68, %r400;
	ld.shared.u32 	%r401, [%r390+228];
	bfe.u32 	%r402, %r401, 24, 8;
	cvt.u16.u32 	%rs69, %r402;
	bfe.u32 	%r403, %r401, 16, 8;
	cvt.u16.u32 	%rs70, %r403;
	bfe.u32 	%r404, %r401, 8, 8;
	cvt.u16.u32 	%rs71, %r404;
	bfe.u32 	%r405, %r401, 0, 8;
	cvt.u16.u32 	%rs72, %r405;
	ld.shared.f32 	%f273, [%r390+224];
	ld.shared.v4.f32 	{%f277, %f276, %f275, %f274}, [%r390+208];
	ld.shared.v4.f32 	{%f281, %f280, %f279, %f278}, [%r390+192];
	ld.shared.v4.f32 	{%f285, %f284, %f283, %f282}, [%r390+176];
	ld.shared.v4.f32 	{%f289, %f288, %f287, %f286}, [%r390+160];
	ld.shared.v4.f32 	{%f293, %f292, %f291, %f290}, [%r390+144];
	ld.shared.v4.f32 	{%f297, %f296, %f295, %f294}, [%r390+128];
	ld.shared.v4.f32 	{%f301, %f300, %f299, %f298}, [%r390+112];
	ld.shared.v4.f32 	{%f305, %f304, %f303, %f302}, [%r390+96];
	ld.shared.v4.f32 	{%f309, %f308, %f307, %f306}, [%r390+80];
	ld.shared.v4.f32 	{%f313, %f312, %f311, %f310}, [%r390+64];
	ld.shared.v4.f32 	{%f317, %f316, %f315, %f314}, [%r390+48];
	ld.shared.v4.f32 	{%f321, %f320, %f319, %f318}, [%r390+32];
	ld.shared.v4.u32 	{%r406, %r27, %r407, %r408}, [%r390+16];
	mov.b32 	%f322, %r406;
	mov.b32 	%f323, %r407;
	mov.b32 	%f324, %r408;
	ld.shared.v4.f32 	{%f328, %f327, %f326, %f325}, [%r390];
	setp.ge.s32 	%p36, %r369, %r16;
	mov.pred 	%p40, 0;
	@%p36 bra 	$L__BB8_11;
	setp.ge.s32 	%p37, %r546, %r2;
	setp.gt.f32 	%p38, %f322, %f266;
	or.pred  	%p40, %p37, %p38;
$L__BB8_11:
	ld.param.s8 	%rs175, [_ZN3cub18CUB_300001_SM_10006detail10merge_sort26DeviceMergeSortMergeKernelINS2_10policy_hubIN6thrust24THRUST_300001_SM_1000_NS10device_ptrI15DetectionResultEEE9Policy600ES9_PNS0_8NullTypeES9_SD_m22DetectionResultCompareS8_SC_EEvbT2_T3_T4_PT6_PT7_T5_PSH_SH_NS1_7vsmem_tE_param_0];
	mov.u32 	%r28, %tid.x;
	mov.u32 	%r409, %ctaid.x;
	mul.wide.u32 	%rd10, %r409, 64;
	setp.eq.s16 	%p39, %rs175, 0;
	selp.f32 	%f329, %f328, %f272, %p40;
	selp.f32 	%f330, %f327, %f271, %p40;
	selp.f32 	%f331, %f326, %f270, %p40;
	selp.f32 	%f332, %f325, %f269, %p40;
	selp.f32 	%f333, %f322, %f266, %p40;
	selp.b32 	%r29, %r27, %r26, %p40;
	selp.f32 	%f334, %f323, %f267, %p40;
	selp.f32 	%f335, %f324, %f268, %p40;
	selp.f32 	%f336, %f321, %f265, %p40;
	selp.f32 	%f337, %f320, %f264, %p40;
	selp.f32 	%f338, %f319, %f263, %p40;
	selp.f32 	%f339, %f318, %f262, %p40;
	selp.f32 	%f340, %f317, %f261, %p40;
	selp.f32 	%f341, %f316, %f260, %p40;
	selp.f32 	%f342, %f315, %f259, %p40;
	selp.f32 	%f343, %f314, %f258, %p40;
	selp.f32 	%f344, %f313, %f257, %p40;
	selp.f32 	%f345, %f312, %f256, %p40;
	selp.f32 	%f346, %f311, %f255, %p40;
	selp.f32 	%f347, %f310, %f254, %p40;
	selp.f32 	%f348, %f309, %f253, %p40;
	selp.f32 	%f349, %f308, %f252, %p40;
	selp.f32 	%f350, %f307, %f251, %p40;
	selp.f32 	%f351, %f306, %f250, %p40;
	selp.f32 	%f352, %f305, %f249, %p40;
	selp.f32 	%f353, %f304, %f248, %p40;
	selp.f32 	%f354, %f303, %f247, %p40;
	selp.f32 	%f355, %f302, %f246, %p40;
	selp.f32 	%f356, %f301, %f245, %p40;
	selp.f32 	%f357, %f300, %f244, %p40;
	selp.f32 	%f358, %f299, %f243, %p40;
	selp.f32 	%f359, %f298, %f242, %p40;
	selp.f32 	%f360, %f297, %f241, %p40;
	selp.f32 	%f361, %f296, %f240, %p40;
	selp.f32 	%f362, %f295, %f239, %p40;
	selp.f32 	%f363, %f294, %f238, %p40;
	selp.f32 	%f364, %f293, %f237, %p40;
	selp.f32 	%f365, %f292, %f236, %p40;
	selp.f32 	%f366, %f291, %f235, %p40;
	selp.f32 	%f367, %f290, %f234, %p40;
	selp.f32 	%f368, %f289, %f233, %p40;
	selp.f32 	%f369, %f288, %f232, %p40;
	selp.f32 	%f370, %f287, %f231, %p40;
	selp.f32 	%f371, %f286, %f230, %p40;
	selp.f32 	%f372, %f285, %f229, %p40;
	selp.f32 	%f373, %f284, %f228, %p40;
	selp.f32 	%f374, %f283, %f227, %p40;
	selp.f32 	%f375, %f282, %f226, %p40;
	selp.f32 	%f376, %f281, %f225, %p40;
	selp.f32 	%f377, %f280, %f224, %p40;
	selp.f32 	%f378, %f279, %f223, %p40;
	selp.f32 	%f379, %f278, %f222, %p40;
	selp.f32 	%f380, %f277, %f221, %p40;
	selp.f32 	%f381, %f276, %f220, %p40;
	selp.f32 	%f382, %f275, %f219, %p40;
	selp.f32 	%f383, %f274, %f218, %p40;
	selp.f32 	%f384, %f273, %f217, %p40;
	selp.b16 	%rs73, %rs72, %rs60, %p40;
	selp.b16 	%rs74, %rs71, %rs59, %p40;
	selp.b16 	%rs75, %rs70, %rs58, %p40;
	selp.b16 	%rs76, %rs69, %rs57, %p40;
	selp.b16 	%rs77, %rs68, %rs56, %p40;
	selp.b16 	%rs78, %rs67, %rs55, %p40;
	selp.b16 	%rs79, %rs66, %rs54, %p40;
	selp.b16 	%rs80, %rs65, %rs53, %p40;
	selp.b16 	%rs81, %rs64, %rs52, %p40;
	selp.b16 	%rs82, %rs63, %rs51, %p40;
	selp.b16 	%rs83, %rs62, %rs50, %p40;
	selp.b16 	%rs84, %rs61, %rs49, %p40;
	bar.sync 	0;
	@%p39 bra 	$L__BB8_13;
	ld.param.u64 	%rd115, [_ZN3cub18CUB_300001_SM_10006detail10merge_sort26DeviceMergeSortMergeKernelINS2_10policy_hubIN6thrust24THRUST_300001_SM_1000_NS10device_ptrI15DetectionResultEEE9Policy600ES9_PNS0_8NullTypeES9_SD_m22DetectionResultCompareS8_SC_EEvbT2_T3_T4_PT6_PT7_T5_PSH_SH_NS1_7vsmem_tE_param_4];
	// begin inline asm
	mov.u32 %r410, %laneid;
	// end inline asm
	and.b32  	%r411, %r28, 992;
	add.s32 	%r412, %r410, %r411;
	mov.u32 	%r413, _ZZN3cub18CUB_300001_SM_10006detail10merge_sort26DeviceMergeSortMergeKernelINS2_10policy_hubIN6thrust24THRUST_300001_SM_1000_NS10device_ptrI15DetectionResultEEE9Policy600ES9_PNS0_8NullTypeES9_SD_m22DetectionResultCompareS8_SC_EEvbT2_T3_T4_PT6_PT7_T5_PSH_SH_NS1_7vsmem_tEE19static_temp_storage;
	mad.lo.s32 	%r414, %r412, 240, %r413;
	st.shared.v4.f32 	[%r414], {%f329, %f330, %f331, %f332};
	mov.b32 	%r415, %f333;
	mov.b32 	%r416, %f334;
	mov.b32 	%r417, %f335;
	st.shared.v4.u32 	[%r414+16], {%r415, %r29, %r416, %r417};
	st.shared.v4.f32 	[%r414+32], {%f336, %f337, %f338, %f339};
	st.shared.v4.f32 	[%r414+48], {%f340, %f341, %f342, %f343};
	st.shared.v4.f32 	[%r414+64], {%f344, %f345, %f346, %f347};
	st.shared.v4.f32 	[%r414+80], {%f348, %f349, %f350, %f351};
	st.shared.v4.f32 	[%r414+96], {%f352, %f353, %f354, %f355};
	st.shared.v4.f32 	[%r414+112], {%f356, %f357, %f358, %f359};
	st.shared.v4.f32 	[%r414+128], {%f360, %f361, %f362, %f363};
	st.shared.v4.f32 	[%r414+144], {%f364, %f365, %f366, %f367};
	st.shared.v4.f32 	[%r414+160], {%f368, %f369, %f370, %f371};
	st.shared.v4.f32 	[%r414+176], {%f372, %f373, %f374, %f375};
	st.shared.v4.f32 	[%r414+192], {%f376, %f377, %f378, %f379};
	st.shared.v4.f32 	[%r414+208], {%f380, %f381, %f382, %f383};
	cvt.u32.u16 	%r418, %rs76;
	cvt.u32.u16 	%r419, %rs75;
	prmt.b32 	%r420, %r419, %r418, 0x3340U;
	cvt.u32.u16 	%r421, %rs74;
	cvt.u32.u16 	%r422, %rs73;
	prmt.b32 	%r423, %r422, %r421, 0x3340U;
	prmt.b32 	%r424, %r423, %r420, 0x5410U;
	cvt.u32.u16 	%r425, %rs80;
	cvt.u32.u16 	%r426, %rs79;
	prmt.b32 	%r427, %r426, %r425, 0x3340U;
	cvt.u32.u16 	%r428, %rs78;
	cvt.u32.u16 	%r429, %rs77;
	prmt.b32 	%r430, %r429, %r428, 0x3340U;
	prmt.b32 	%r431, %r430, %r427, 0x5410U;
	cvt.u32.u16 	%r432, %rs84;
	cvt.u32.u16 	%r433, %rs83;
	prmt.b32 	%r434, %r433, %r432, 0x3340U;
	cvt.u32.u16 	%r435, %rs82;
	cvt.u32.u16 	%r436, %rs81;
	prmt.b32 	%r437, %r436, %r435, 0x3340U;
	prmt.b32 	%r438, %r437, %r434, 0x5410U;
	mov.b32 	%r439, %f384;
	st.shared.v4.u32 	[%r414+224], {%r439, %r424, %r431, %r438};
	bar.warp.sync 	-1;
	ld.shared.v2.b32 	{%r440, %r441}, [%r414+232];
	ld.shared.u32 	%r442, [%r414+228];
	ld.shared.f32 	%f880, [%r414+224];
	ld.shared.v4.f32 	{%f881, %f882, %f883, %f884}, [%r414+208];
	ld.shared.v4.f32 	{%f885, %f886, %f887, %f888}, [%r414+192];
	ld.shared.v4.f32 	{%f889, %f890, %f891, %f892}, [%r414+176];
	ld.shared.v4.f32 	{%f893, %f894, %f895, %f896}, [%r414+160];
	ld.shared.v4.f32 	{%f897, %f898, %f899, %f900}, [%r414+144];
	ld.shared.v4.f32 	{%f901, %f902, %f903, %f904}, [%r414+128];
	ld.shared.v4.f32 	{%f905, %f906, %f907, %f908}, [%r414+112];
	ld.shared.v4.f32 	{%f909, %f910, %f911, %f912}, [%r414+96];
	ld.shared.v4.f32 	{%f913, %f914, %f915, %f916}, [%r414+80];
	ld.shared.v4.f32 	{%f917, %f918, %f919, %f920}, [%r414+64];
	ld.shared.v4.f32 	{%f921, %f922, %f923, %f924}, [%r414+48];
	ld.shared.v4.f32 	{%f925, %f926, %f927, %f928}, [%r414+32];
	ld.shared.v4.u32 	{%r443, %r444, %r445, %r446}, [%r414+16];
	ld.shared.v4.f32 	{%f929, %f930, %f931, %f932}, [%r414];
	cvt.u64.u32 	%rd105, %r28;
	add.s64 	%rd106, %rd10, %rd105;
	cvta.to.global.u64 	%rd107, %rd115;
	mad.lo.s64 	%rd108, %rd106, 240, %rd107;
	st.global.v4.f32 	[%rd108], {%f929, %f930, %f931, %f932};
	st.global.v4.u32 	[%rd108+16], {%r443, %r444, %r445, %r446};
	st.global.v4.f32 	[%rd108+32], {%f925, %f926, %f927, %f928};
	st.global.v4.f32 	[%rd108+48], {%f921, %f922, %f923, %f924};
	st.global.v4.f32 	[%rd108+64], {%f917, %f918, %f919, %f920};
	st.global.v4.f32 	[%rd108+80], {%f913, %f914, %f915, %f916};
	st.global.v4.f32 	[%rd108+96], {%f909, %f910, %f911, %f912};
	st.global.v4.f32 	[%rd108+112], {%f905, %f906, %f907, %f908};
	st.global.v4.f32 	[%rd108+128], {%f901, %f902, %f903, %f904};
	st.global.v4.f32 	[%rd108+144], {%f897, %f898, %f899, %f900};
	st.global.v4.f32 	[%rd108+160], {%f893, %f894, %f895, %f896};
	st.global.v4.f32 	[%rd108+176], {%f889, %f890, %f891, %f892};
	st.global.v4.f32 	[%rd108+192], {%f885, %f886, %f887, %f888};
	st.global.v4.f32 	[%rd108+208], {%f881, %f882, %f883, %f884};
	st.global.f32 	[%rd108+224], %f880;
	st.global.u32 	[%rd108+228], %r442;
	st.global.v2.b32 	[%rd108+232], {%r440, %r441};
	bra.uni 	$L__BB8_35;
$L__BB8_13:
	// begin inline asm
	mov.u32 %r447, %laneid;
	// end inline asm
	and.b32  	%r448, %r28, 992;
	add.s32 	%r449, %r447, %r448;
	mov.u32 	%r450, _ZZN3cub18CUB_300001_SM_10006detail10merge_sort26DeviceMergeSortMergeKernelINS2_10policy_hubIN6thrust24THRUST_300001_SM_1000_NS10device_ptrI15DetectionResultEEE9Policy600ES9_PNS0_8NullTypeES9_SD_m22DetectionResultCompareS8_SC_EEvbT2_T3_T4_PT6_PT7_T5_PSH_SH_NS1_7vsmem_tEE19static_temp_storage;
	mad.lo.s32 	%r451, %r449, 240, %r450;
	st.shared.v4.f32 	[%r451], {%f329, %f330, %f331, %f332};
	mov.b32 	%r452, %f333;
	mov.b32 	%r453, %f334;
	mov.b32 	%r454, %f335;
	st.shared.v4.u32 	[%r451+16], {%r452, %r29, %r453, %r454};
	st.shared.v4.f32 	[%r451+32], {%f336, %f337, %f338, %f339};
	st.shared.v4.f32 	[%r451+48], {%f340, %f341, %f342, %f343};
	st.shared.v4.f32 	[%r451+64], {%f344, %f345, %f346, %f347};
	st.shared.v4.f32 	[%r451+80], {%f348, %f349, %f350, %f351};
	st.shared.v4.f32 	[%r451+96], {%f352, %f353, %f354, %f355};
	st.shared.v4.f32 	[%r451+112], {%f356, %f357, %f358, %f359};
	st.shared.v4.f32 	[%r451+128], {%f360, %f361, %f362, %f363};
	st.shared.v4.f32 	[%r451+144], {%f364, %f365, %f366, %f367};
	st.shared.v4.f32 	[%r451+160], {%f368, %f369, %f370, %f371};
	st.shared.v4.f32 	[%r451+176], {%f372, %f373, %f374, %f375};
	st.shared.v4.f32 	[%r451+192], {%f376, %f377, %f378, %f379};
	st.shared.v4.f32 	[%r451+208], {%f380, %f381, %f382, %f383};
	cvt.u32.u16 	%r455, %rs76;
	cvt.u32.u16 	%r456, %rs75;
	prmt.b32 	%r457, %r456, %r455, 0x3340U;
	cvt.u32.u16 	%r458, %rs74;
	cvt.u32.u16 	%r459, %rs73;
	prmt.b32 	%r460, %r459, %r458, 0x3340U;
	prmt.b32 	%r461, %r460, %r457, 0x5410U;
	cvt.u32.u16 	%r462, %rs80;
	cvt.u32.u16 	%r463, %rs79;
	prmt.b32 	%r464, %r463, %r462, 0x3340U;
	cvt.u32.u16 	%r465, %rs78;
	cvt.u32.u16 	%r466, %rs77;
	prmt.b32 	%r467, %r466, %r465, 0x3340U;
	prmt.b32 	%r468, %r467, %r464, 0x5410U;
	cvt.u32.u16 	%r469, %rs84;
	cvt.u32.u16 	%r470, %rs83;
	prmt.b32 	%r471, %r470, %r469, 0x3340U;
	cvt.u32.u16 	%r472, %rs82;
	cvt.u32.u16 	%r473, %rs81;
	prmt.b32 	%r474, %r473, %r472, 0x3340U;
	prmt.b32 	%r475, %r474, %r471, 0x5410U;
	mov.b32 	%r476, %f384;
	st.shared.v4.u32 	[%r451+224], {%r476, %r461, %r468, %r475};
	bar.warp.sync 	-1;
	and.b32  	%r477, %r28, 31;
	cvt.u64.u32 	%rd109, %r448;
	add.s64 	%rd110, %rd10, %rd109;
	cvt.u64.u32 	%rd111, %r477;
	add.s64 	%rd112, %rd110, %rd111;
	mad.lo.s64 	%rd113, %rd112, 240, %rd3;
	ld.shared.v4.u32 	{%r478, %r479, %r480, %r481}, [%r451];
	ld.shared.v4.u32 	{%r482, %r483, %r484, %r485}, [%r451+16];
	ld.shared.v4.u32 	{%r486, %r487, %r488, %r489}, [%r451+32];
	ld.shared.v4.u32 	{%r490, %r491, %r492, %r493}, [%r451+48];
	ld.shared.v4.u32 	{%r494, %r495, %r496, %r497}, [%r451+64];
	ld.shared.v4.u32 	{%r498, %r499, %r500, %r501}, [%r451+80];
	ld.shared.v4.u32 	{%r502, %r503, %r504, %r505}, [%r451+96];
	ld.shared.v4.u32 	{%r506, %r507, %r508, %r509}, [%r451+112];
	ld.shared.v4.u32 	{%r510, %r511, %r512, %r513}, [%r451+128];
	ld.shared.v4.u32 	{%r514, %r515, %r516, %r517}, [%r451+144];
	ld.shared.v4.u32 	{%r518, %r519, %r520, %r521}, [%r451+160];
	ld.shared.v4.u32 	{%r522, %r523, %r524, %r525}, [%r451+176];
	ld.shared.v4.u32 	{%r526, %r527, %r528, %r529}, [%r451+192];
	ld.shared.v4.u32 	{%r530, %r531, %r532, %r533}, [%r451+208];
	ld.shared.v4.u32 	{%r534, %r535, %r536, %r537}, [%r451+224];
	st.global.v4.u32 	[%rd113], {%r478, %r479, %r480, %r481};
	st.global.v4.u32 	[%rd113+16], {%r482, %r483, %r484, %r485};
	st.global.v4.u32 	[%rd113+32], {%r486, %r487, %r488, %r489};
	st.global.v4.u32 	[%rd113+48], {%r490, %r491, %r492, %r493};
	st.global.v4.u32 	[%rd113+64], {%r494, %r495, %r496, %r497};
	st.global.v4.u32 	[%rd113+80], {%r498, %r499, %r500, %r501};
	st.global.v4.u32 	[%rd113+96], {%r502, %r503, %r504, %r505};
	st.global.v4.u32 	[%rd113+112], {%r506, %r507, %r508, %r509};
	st.global.v4.u32 	[%rd113+128], {%r510, %r511, %r512, %r513};
	st.global.v4.u32 	[%rd113+144], {%r514, %r515, %r516, %r517};
	st.global.v4.u32 	[%rd113+160], {%r518, %r519, %r520, %r521};
	st.global.v4.u32 	[%rd113+176], {%r522, %r523, %r524, %r525};
	st.global.v4.u32 	[%rd113+192], {%r526, %r527, %r528, %r529};
	st.global.v4.u32 	[%rd113+208], {%r530, %r531, %r532, %r533};
	st.global.v4.u32 	[%rd113+224], {%r534, %r535, %r536, %r537};
	bra.uni 	$L__BB8_35;
$L__BB8_14:
	ld.param.s8 	%rs172, [_ZN3cub18CUB_300001_SM_10006detail10merge_sort26DeviceMergeSortMergeKernelINS2_10policy_hubIN6thrust24THRUST_300001_SM_1000_NS10device_ptrI15DetectionResultEEE9Policy600ES9_PNS0_8NullTypeES9_SD_m22DetectionResultCompareS8_SC_EEvbT2_T3_T4_PT6_PT7_T5_PSH_SH_NS1_7vsmem_tE_param_0];
	shl.b64 	%rd25, %rd4, 3;
	add.s64 	%rd26, %rd2, %rd25;
	ld.global.u64 	%rd11, [%rd26];
	ld.global.u64 	%rd27, [%rd26+8];
	neg.s64 	%rd28, %rd22;
	and.b64  	%rd29, %rd28, %rd4;
	shl.b64 	%rd12, %rd29, 6;
	shl.b64 	%rd30, %rd22, 5;
	and.b64  	%rd13, %rd30, -64;
	sub.s64 	%rd31, %rd4, %rd29;
	shl.b64 	%rd32, %rd31, 6;
	sub.s64 	%rd33, %rd11, %rd12;
	sub.s64 	%rd34, %rd27, %rd12;
	sub.s64 	%rd35, %rd20, %rd12;
	max.u64 	%rd36, %rd35, %rd13;
	sub.s64 	%rd37, %rd36, %rd13;
	sub.s64 	%rd38, %rd32, %rd33;
	min.u64 	%rd14, %rd38, %rd37;
	setp.eq.s64 	%p6, %rd31, -1;
	selp.b64 	%rd39, 63, 64, %p6;
	add.s64 	%rd40, %rd39, %rd32;
	sub.s64 	%rd41, %rd40, %rd34;
	or.b64  	%rd42, %rd28, %rd4;
	setp.eq.s64 	%p7, %rd42, -1;
	min.u64 	%rd43, %rd13, %rd35;
	selp.b64 	%rd44, %rd43, %rd34, %p7;
	selp.b64 	%rd45, %rd13, %rd41, %p7;
	min.u64 	%rd46, %rd45, %rd37;
	cvt.u32.u64 	%r78, %rd33;
	cvt.u32.u64 	%r79, %rd44;
	sub.s32 	%r30, %r79, %r78;
	cvt.u32.u64 	%r80, %rd46;
	cvt.u32.u64 	%r81, %rd14;
	sub.s32 	%r31, %r80, %r81;
	// begin inline asm
	griddepcontrol.wait;
	// end inline asm
	setp.eq.s16 	%p8, %rs172, 0;
	@%p8 bra 	$L__BB8_19;
	add.s64 	%rd47, %rd12, %rd13;
	add.s64 	%rd15, %rd47, %rd14;
	add.s32 	%r83, %r31, %r30;
	setp.ge.s32 	%p9, %r1, %r83;
	@%p9 bra 	$L__BB8_21;
	setp.ge.s32 	%p10, %r1, %r30;
	@%p10 bra 	$L__BB8_18;
	cvt.u64.u32 	%rd51, %r1;
	add.s64 	%rd52, %rd11, %rd51;
	mad.lo.s64 	%rd53, %rd52, 240, %rd3;
	ld.global.v4.f32 	{%f1040, %f1039, %f1038, %f1037}, [%rd53];
	ld.global.v4.u32 	{%r101, %r549, %r548, %r547}, [%rd53+16];
	mov.b32 	%f1036, %r101;
	ld.global.v4.f32 	{%f1035, %f1034, %f1033, %f1032}, [%rd53+32];
	ld.global.v4.f32 	{%f1031, %f1030, %f1029, %f1028}, [%rd53+48];
	ld.global.v4.f32 	{%f1027, %f1026, %f1025, %f1024}, [%rd53+64];
	ld.global.v4.f32 	{%f1023, %f1022, %f1021, %f1020}, [%rd53+80];
	ld.global.v4.f32 	{%f1019, %f1018, %f1017, %f1016}, [%rd53+96];
	ld.global.v4.f32 	{%f1015, %f1014, %f1013, %f1012}, [%rd53+112];
	ld.global.v4.f32 	{%f1011, %f1010, %f1009, %f1008}, [%rd53+128];
	ld.global.v4.f32 	{%f1007, %f1006, %f1005, %f1004}, [%rd53+144];
	ld.global.v4.f32 	{%f1003, %f1002, %f1001, %f1000}, [%rd53+160];
	ld.global.v4.f32 	{%f999, %f998, %f997, %f996}, [%rd53+176];
	ld.global.v4.f32 	{%f995, %f994, %f993, %f992}, [%rd53+192];
	ld.global.v4.f32 	{%f991, %f990, %f989, %f988}, [%rd53+208];
	ld.global.f32 	%f987, [%rd53+224];
	ld.global.u32 	%r102, [%rd53+228];
	bfe.u32 	%r103, %r102, 0, 8;
	cvt.u16.u32 	%rs199, %r103;
	bfe.u32 	%r104, %r102, 8, 8;
	cvt.u16.u32 	%rs198, %r104;
	bfe.u32 	%r105, %r102, 16, 8;
	cvt.u16.u32 	%rs197, %r105;
	bfe.u32 	%r106, %r102, 24, 8;
	cvt.u16.u32 	%rs196, %r106;
	ld.global.v2.b32 	{%r107, %r108}, [%rd53+232];
	bfe.u32 	%r109, %r107, 0, 8;
	cvt.u16.u32 	%rs195, %r109;
	bfe.u32 	%r110, %r107, 8, 8;
	cvt.u16.u32 	%rs194, %r110;
	bfe.u32 	%r111, %r107, 16, 8;
	cvt.u16.u32 	%rs193, %r111;
	bfe.u32 	%r112, %r107, 24, 8;
	cvt.u16.u32 	%rs192, %r112;
	bfe.u32 	%r113, %r108, 0, 8;
	cvt.u16.u32 	%rs191, %r113;
	bfe.u32 	%r114, %r108, 8, 8;
	cvt.u16.u32 	%rs190, %r114;
	bfe.u32 	%r115, %r108, 16, 8;
	cvt.u16.u32 	%rs189, %r115;
	bfe.u32 	%r116, %r108, 24, 8;
	cvt.u16.u32 	%rs188, %r116;
	bra.uni 	$L__BB8_21;
$L__BB8_18:
	sub.s32 	%r84, %r1, %r30;
	cvt.s64.s32 	%rd48, %r84;
	add.s64 	%rd49, %rd15, %rd48;
	mad.lo.s64 	%rd50, %rd49, 240, %rd3;
	ld.global.v4.f32 	{%f1040, %f1039, %f1038, %f1037}, [%rd50];
	ld.global.v4.u32 	{%r85, %r549, %r548, %r547}, [%rd50+16];
	mov.b32 	%f1036, %r85;
	ld.global.v4.f32 	{%f1035, %f1034, %f1033, %f1032}, [%rd50+32];
	ld.global.v4.f32 	{%f1031, %f1030, %f1029, %f1028}, [%rd50+48];
	ld.global.v4.f32 	{%f1027, %f1026, %f1025, %f1024}, [%rd50+64];
	ld.global.v4.f32 	{%f1023, %f1022, %f1021, %f1020}, [%rd50+80];
	ld.global.v4.f32 	{%f1019, %f1018, %f1017, %f1016}, [%rd50+96];
	ld.global.v4.f32 	{%f1015, %f1014, %f1013, %f1012}, [%rd50+112];
	ld.global.v4.f32 	{%f1011, %f1010, %f1009, %f1008}, [%rd50+128];
	ld.global.v4.f32 	{%f1007, %f1006, %f1005, %f1004}, [%rd50+144];
	ld.global.v4.f32 	{%f1003, %f1002, %f1001, %f1000}, [%rd50+160];
	ld.global.v4.f32 	{%f999, %f998, %f997, %f996}, [%rd50+176];
	ld.global.v4.f32 	{%f995, %f994, %f993, %f992}, [%rd50+192];
	ld.global.v4.f32 	{%f991, %f990, %f989, %f988}, [%rd50+208];
	ld.global.f32 	%f987, [%rd50+224];
	ld.global.u32 	%r86, [%rd50+228];
	bfe.u32 	%r87, %r86, 0, 8;
	cvt.u16.u32 	%rs199, %r87;
	bfe.u32 	%r88, %r86, 8, 8;
	cvt.u16.u32 	%rs198, %r88;
	bfe.u32 	%r89, %r86, 16, 8;
	cvt.u16.u32 	%rs197, %r89;
	bfe.u32 	%r90, %r86, 24, 8;
	cvt.u16.u32 	%rs196, %r90;
	ld.global.v2.b32 	{%r91, %r92}, [%rd50+232];
	bfe.u32 	%r93, %r91, 0, 8;
	cvt.u16.u32 	%rs195, %r93;
	bfe.u32 	%r94, %r91, 8, 8;
	cvt.u16.u32 	%rs194, %r94;
	bfe.u32 	%r95, %r91, 16, 8;
	cvt.u16.u32 	%rs193, %r95;
	bfe.u32 	%r96, %r91, 24, 8;
	cvt.u16.u32 	%rs192, %r96;
	bfe.u32 	%r97, %r92, 0, 8;
	cvt.u16.u32 	%rs191, %r97;
	bfe.u32 	%r98, %r92, 8, 8;
	cvt.u16.u32 	%rs190, %r98;
	bfe.u32 	%r99, %r92, 16, 8;
	cvt.u16.u32 	%rs189, %r99;
	bfe.u32 	%r100, %r92, 24, 8;
	cvt.u16.u32 	%rs188, %r100;
	bra.uni 	$L__BB8_21;
$L__BB8_19:
	add.s64 	%rd54, %rd12, %rd13;
	add.s64 	%rd16, %rd54, %rd14;
	add.s32 	%r118, %r31, %r30;
	setp.ge.s32 	%p11, %r1, %r118;
	@%p11 bra 	$L__BB8_21;
	setp.lt.s32 	%p12, %r1, %r30;
	sub.s32 	%r119, %r1, %r30;
	cvt.s64.s32 	%rd55, %r119;
	cvt.u64.u32 	%rd56, %r1;
	selp.b64 	%rd57, %rd11, %rd16, %p12;
	selp.b64 	%rd58, %rd56, %rd55, %p12;
	add.s64 	%rd59, %rd58, %rd57;
	mad.lo.s64 	%rd60, %rd59, 240, %rd1;
	ld.global.v4.f32 	{%f1040, %f1039, %f1038, %f1037}, [%rd60];
	ld.global.v4.u32 	{%r120, %r549, %r548, %r547}, [%rd60+16];
	mov.b32 	%f1036, %r120;
	ld.global.v4.f32 	{%f1035, %f1034, %f1033, %f1032}, [%rd60+32];
	ld.global.v4.f32 	{%f1031, %f1030, %f1029, %f1028}, [%rd60+48];
	ld.global.v4.f32 	{%f1027, %f1026, %f1025, %f1024}, [%rd60+64];
	ld.global.v4.f32 	{%f1023, %f1022, %f1021, %f1020}, [%rd60+80];
	ld.global.v4.f32 	{%f1019, %f1018, %f1017, %f1016}, [%rd60+96];
	ld.global.v4.f32 	{%f1015, %f1014, %f1013, %f1012}, [%rd60+112];
	ld.global.v4.f32 	{%f1011, %f1010, %f1009, %f1008}, [%rd60+128];
	ld.global.v4.f32 	{%f1007, %f1006, %f1005, %f1004}, [%rd60+144];
	ld.global.v4.f32 	{%f1003, %f1002, %f1001, %f1000}, [%rd60+160];
	ld.global.v4.f32 	{%f999, %f998, %f997, %f996}, [%rd60+176];
	ld.global.v4.f32 	{%f995, %f994, %f993, %f992}, [%rd60+192];
	ld.global.v4.f32 	{%f991, %f990, %f989, %f988}, [%rd60+208];
	ld.global.f32 	%f987, [%rd60+224];
	ld.global.u32 	%r121, [%rd60+228];
	bfe.u32 	%r122, %r121, 0, 8;
	cvt.u16.u32 	%rs199, %r122;
	bfe.u32 	%r123, %r121, 8, 8;
	cvt.u16.u32 	%rs198, %r123;
	bfe.u32 	%r124, %r121, 16, 8;
	cvt.u16.u32 	%rs197, %r124;
	bfe.u32 	%r125, %r121, 24, 8;
	cvt.u16.u32 	%rs196, %r125;
	ld.global.v2.b32 	{%r126, %r127}, [%rd60+232];
	bfe.u32 	%r128, %r126, 0, 8;
	cvt.u16.u32 	%rs195, %r128;
	bfe.u32 	%r129, %r126, 8, 8;
	cvt.u16.u32 	%rs194, %r129;
	bfe.u32 	%r130, %r126, 16, 8;
	cvt.u16.u32 	%rs193, %r130;
	bfe.u32 	%r131, %r126, 24, 8;
	cvt.u16.u32 	%rs192, %r131;
	bfe.u32 	%r132, %r127, 0, 8;
	cvt.u16.u32 	%rs191, %r132;
	bfe.u32 	%r133, %r127, 8, 8;
	cvt.u16.u32 	%rs190, %r133;
	bfe.u32 	%r134, %r127, 16, 8;
	cvt.u16.u32 	%rs189, %r134;
	bfe.u32 	%r135, %r127, 24, 8;
	cvt.u16.u32 	%rs188, %r135;
$L__BB8_21:
	mov.u32 	%r136, _ZZN3cub18CUB_300001_SM_10006detail10merge_sort26DeviceMergeSortMergeKernelINS2_10policy_hubIN6thrust24THRUST_300001_SM_1000_NS10device_ptrI15DetectionResultEEE9Policy600ES9_PNS0_8NullTypeES9_SD_m22DetectionResultCompareS8_SC_EEvbT2_T3_T4_PT6_PT7_T5_PSH_SH_NS1_7vsmem_tEE19static_temp_storage;
	mad.lo.s32 	%r137, %r1, 240, %r136;
	st.shared.v4.f32 	[%r137], {%f1040, %f1039, %f1038, %f1037};
	mov.b32 	%r138, %f1036;
	st.shared.v4.u32 	[%r137+16], {%r138, %r549, %r548, %r547};
	st.shared.v4.f32 	[%r137+32], {%f1035, %f1034, %f1033, %f1032};
	st.shared.v4.f32 	[%r137+48], {%f1031, %f1030, %f1029, %f1028};
	st.shared.v4.f32 	[%r137+64], {%f1027, %f1026, %f1025, %f1024};
	st.shared.v4.f32 	[%r137+80], {%f1023, %f1022, %f1021, %f1020};
	st.shared.v4.f32 	[%r137+96], {%f1019, %f1018, %f1017, %f1016};
	st.shared.v4.f32 	[%r137+112], {%f1015, %f1014, %f1013, %f1012};
	st.shared.v4.f32 	[%r137+128], {%f1011, %f1010, %f1009, %f1008};
	st.shared.v4.f32 	[%r137+144], {%f1007, %f1006, %f1005, %f1004};
	st.shared.v4.f32 	[%r137+160], {%f1003, %f1002, %f1001, %f1000};
	st.shared.v4.f32 	[%r137+176], {%f999, %f998, %f997, %f996};
	st.shared.v4.f32 	[%r137+192], {%f995, %f994, %f993, %f992};
	st.shared.v4.f32 	[%r137+208], {%f991, %f990, %f989, %f988};
	st.shared.f32 	[%r137+224], %f987;
	cvt.u32.u16 	%r139, %rs196;
	cvt.u32.u16 	%r140, %rs197;
	prmt.b32 	%r141, %r140, %r139, 0x3340U;
	cvt.u32.u16 	%r142, %rs198;
	cvt.u32.u16 	%r143, %rs199;
	prmt.b32 	%r144, %r143, %r142, 0x3340U;
	prmt.b32 	%r145, %r144, %r141, 0x5410U;
	st.shared.u32 	[%r137+228], %r145;
	cvt.u32.u16 	%r146, %rs188;
	cvt.u32.u16 	%r147, %rs189;
	prmt.b32 	%r148, %r147, %r146, 0x3340U;
	cvt.u32.u16 	%r149, %rs190;
	cvt.u32.u16 	%r150, %rs191;
	prmt.b32 	%r151, %r150, %r149, 0x3340U;
	prmt.b32 	%r152, %r151, %r148, 0x5410U;
	cvt.u32.u16 	%r153, %rs192;
	cvt.u32.u16 	%r154, %rs193;
	prmt.b32 	%r155, %r154, %r153, 0x3340U;
	cvt.u32.u16 	%r156, %rs194;
	cvt.u32.u16 	%r157, %rs195;
	prmt.b32 	%r158, %r157, %r156, 0x3340U;
	prmt.b32 	%r159, %r158, %r155, 0x5410U;
	st.shared.v2.b32 	[%r137+232], {%r159, %r152};
	bar.sync 	0;
	// begin inline asm
	griddepcontrol.launch_dependents;
	// end inline asm
	add.s32 	%r44, %r31, %r30;
	min.s32 	%r45, %r1, %r44;
	setp.lt.s32 	%p13, %r45, %r31;
	sub.s32 	%r160, %r45, %r31;
	selp.b32 	%r552, 0, %r160, %p13;
	min.s32 	%r550, %r45, %r30;
	setp.ge.s32 	%p14, %r552, %r550;
	@%p14 bra 	$L__BB8_24;
	add.s32 	%r48, %r45, %r30;
$L__BB8_23:
	sub.s32 	%r161, %r550, %r552;
	shr.u32 	%r162, %r161, 31;
	add.s32 	%r163, %r161, %r162;
	shr.s32 	%r164, %r163, 1;
	add.s32 	%r165, %r164, %r552;
	mad.lo.s32 	%r167, %r165, 240, %r136;
	ld.shared.f32 	%f876, [%r167+16];
	not.b32 	%r168, %r165;
	add.s32 	%r169, %r48, %r168;
	mad.lo.s32 	%r170, %r169, 240, %r136;
	ld.shared.f32 	%f877, [%r170+16];
	setp.leu.f32 	%p15, %f877, %f876;
	add.s32 	%r171, %r165, 1;
	selp.b32 	%r552, %r171, %r552, %p15;
	selp.b32 	%r550, %r550, %r165, %p15;
	setp.lt.s32 	%p16, %r552, %r550;
	@%p16 bra 	$L__BB8_23;
$L__BB8_24:
	sub.s32 	%r172, %r45, %r552;
	add.s32 	%r173, %r172, %r30;
	mov.u32 	%r174, _ZZN3cub18CUB_300001_SM_10006detail10merge_sort26DeviceMergeSortMergeKernelINS2_10policy_hubIN6thrust24THRUST_300001_SM_1000_NS10device_ptrI15DetectionResultEEE9Policy600ES9_PNS0_8NullTypeES9_SD_m22DetectionResultCompareS8_SC_EEvbT2_T3_T4_PT6_PT7_T5_PSH_SH_NS1_7vsmem_tEE19static_temp_storage;
	mad.lo.s32 	%r175, %r552, 240, %r174;
	ld.shared.v2.b32 	{%r176, %r177}, [%r175+232];
	bfe.u32 	%r178, %r177, 24, 8;
	cvt.u16.u32 	%rs133, %r178;
	bfe.u32 	%r179, %r177, 16, 8;
	cvt.u16.u32 	%rs134, %r179;
	bfe.u32 	%r180, %r177, 8, 8;
	cvt.u16.u32 	%rs135, %r180;
	bfe.u32 	%r181, %r177, 0, 8;
	cvt.u16.u32 	%rs136, %r181;
	bfe.u32 	%r182, %r176, 24, 8;
	cvt.u16.u32 	%rs137, %r182;
	bfe.u32 	%r183, %r176, 16, 8;
	cvt.u16.u32 	%rs138, %r183;
	bfe.u32 	%r184, %r176, 8, 8;
	cvt.u16.u32 	%rs139, %r184;
	bfe.u32 	%r185, %r176, 0, 8;
	cvt.u16.u32 	%rs140, %r185;
	ld.shared.u32 	%r186, [%r175+228];
	bfe.u32 	%r187, %r186, 24, 8;
	cvt.u16.u32 	%rs141, %r187;
	bfe.u32 	%r188, %r186, 16, 8;
	cvt.u16.u32 	%rs142, %r188;
	bfe.u32 	%r189, %r186, 8, 8;
	cvt.u16.u32 	%rs143, %r189;
	bfe.u32 	%r190, %r186, 0, 8;
	cvt.u16.u32 	%rs144, %r190;
	ld.shared.f32 	%f601, [%r175+224];
	ld.shared.v4.f32 	{%f605, %f604, %f603, %f602}, [%r175+208];
	ld.shared.v4.f32 	{%f609, %f608, %f607, %f606}, [%r175+192];
	ld.shared.v4.f32 	{%f613, %f612, %f611, %f610}, [%r175+176];
	ld.shared.v4.f32 	{%f617, %f616, %f615, %f614}, [%r175+160];
	ld.shared.v4.f32 	{%f621, %f620, %f619, %f618}, [%r175+144];
	ld.shared.v4.f32 	{%f625, %f624, %f623, %f622}, [%r175+128];
	ld.shared.v4.f32 	{%f629, %f628, %f627, %f626}, [%r175+112];
	ld.shared.v4.f32 	{%f633, %f632, %f631, %f630}, [%r175+96];
	ld.shared.v4.f32 	{%f637, %f636, %f635, %f634}, [%r175+80];
	ld.shared.v4.f32 	{%f641, %f640, %f639, %f638}, [%r175+64];
	ld.shared.v4.f32 	{%f645, %f644, %f643, %f642}, [%r175+48];
	ld.shared.v4.f32 	{%f649, %f648, %f647, %f646}, [%r175+32];
	ld.shared.v4.u32 	{%r191, %r54, %r192, %r193}, [%r175+16];
	mov.b32 	%f650, %r191;
	mov.b32 	%f651, %r192;
	mov.b32 	%f652, %r193;
	ld.shared.v4.f32 	{%f656, %f655, %f654, %f653}, [%r175];
	mad.lo.s32 	%r194, %r173, 240, %r174;
	ld.shared.v2.b32 	{%r195, %r196}, [%r194+232];
	bfe.u32 	%r197, %r196, 24, 8;
	cvt.u16.u32 	%rs145, %r197;
	bfe.u32 	%r198, %r196, 16, 8;
	cvt.u16.u32 	%rs146, %r198;
	bfe.u32 	%r199, %r196, 8, 8;
	cvt.u16.u32 	%rs147, %r199;
	bfe.u32 	%r200, %r196, 0, 8;
	cvt.u16.u32 	%rs148, %r200;
	bfe.u32 	%r201, %r195, 24, 8;
	cvt.u16.u32 	%rs149, %r201;
	bfe.u32 	%r202, %r195, 16, 8;
	cvt.u16.u32 	%rs150, %r202;
	bfe.u32 	%r203, %r195, 8, 8;
	cvt.u16.u32 	%rs151, %r203;
	bfe.u32 	%r204, %r195, 0, 8;
	cvt.u16.u32 	%rs152, %r204;
	ld.shared.u32 	%r205, [%r194+228];
	bfe.u32 	%r206, %r205, 24, 8;
	cvt.u16.u32 	%rs153, %r206;
	bfe.u32 	%r207, %r205, 16, 8;
	cvt.u16.u32 	%rs154, %r207;
	bfe.u32 	%r208, %r205, 8, 8;
	cvt.u16.u32 	%rs155, %r208;
	bfe.u32 	%r209, %r205, 0, 8;
	cvt.u16.u32 	%rs156, %r209;
	ld.shared.f32 	%f657, [%r194+224];
	ld.shared.v4.f32 	{%f661, %f660, %f659, %f658}, [%r194+208];
	ld.shared.v4.f32 	{%f665, %f664, %f663, %f662}, [%r194+192];
	ld.shared.v4.f32 	{%f669, %f668, %f667, %f666}, [%r194+176];
	ld.shared.v4.f32 	{%f673, %f672, %f671, %f670}, [%r194+160];
	ld.shared.v4.f32 	{%f677, %f676, %f675, %f674}, [%r194+144];
	ld.shared.v4.f32 	{%f681, %f680, %f679, %f678}, [%r194+128];
	ld.shared.v4.f32 	{%f685, %f684, %f683, %f682}, [%r194+112];
	ld.shared.v4.f32 	{%f689, %f688, %f687, %f686}, [%r194+96];
	ld.shared.v4.f32 	{%f693, %f692, %f691, %f690}, [%r194+80];
	ld.shared.v4.f32 	{%f697, %f696, %f695, %f694}, [%r194+64];
	ld.shared.v4.f32 	{%f701, %f700, %f699, %f698}, [%r194+48];
	ld.shared.v4.f32 	{%f705, %f704, %f703, %f702}, [%r194+32];
	ld.shared.v4.u32 	{%r210, %r55, %r211, %r212}, [%r194+16];
	mov.b32 	%f706, %r210;
	mov.b32 	%f707, %r211;
	mov.b32 	%f708, %r212;
	ld.shared.v4.f32 	{%f712, %f711, %f710, %f709}, [%r194];
	setp.ge.s32 	%p18, %r173, %r44;
	mov.pred 	%p41, 0;
	@%p18 bra 	$L__BB8_26;
	setp.ge.s32 	%p19, %r552, %r30;
	setp.gt.f32 	%p20, %f706, %f650;
	or.pred  	%p41, %p19, %p20;
$L__BB8_26:
	ld.param.s8 	%rs173, [_ZN3cub18CUB_300001_SM_10006detail10merge_sort26DeviceMergeSortMergeKernelINS2_10policy_hubIN6thrust24THRUST_300001_SM_1000_NS10device_ptrI15DetectionResultEEE9Policy600ES9_PNS0_8NullTypeES9_SD_m22DetectionResultCompareS8_SC_EEvbT2_T3_T4_PT6_PT7_T5_PSH_SH_NS1_7vsmem_tE_param_0];
	mov.u32 	%r56, %tid.x;
	mov.u32 	%r213, %ctaid.x;
	mul.wide.u32 	%rd17, %r213, 64;
	setp.eq.s16 	%p21, %rs173, 0;
	selp.f32 	%f713, %f712, %f656, %p41;
	selp.f32 	%f714, %f711, %f655, %p41;
	selp.f32 	%f715, %f710, %f654, %p41;
	selp.f32 	%f716, %f709, %f653, %p41;
	selp.f32 	%f717, %f706, %f650, %p41;
	selp.b32 	%r57, %r55, %r54, %p41;
	selp.f32 	%f718, %f707, %f651, %p41;
	selp.f32 	%f719, %f708, %f652, %p41;
	selp.f32 	%f720, %f705, %f649, %p41;
	selp.f32 	%f721, %f704, %f648, %p41;
	selp.f32 	%f722, %f703, %f647, %p41;
	selp.f32 	%f723, %f702, %f646, %p41;
	selp.f32 	%f724, %f701, %f645, %p41;
	selp.f32 	%f725, %f700, %f644, %p41;
	selp.f32 	%f726, %f699, %f643, %p41;
	selp.f32 	%f727, %f698, %f642, %p41;
	selp.f32 	%f728, %f697, %f641, %p41;
	selp.f32 	%f729, %f696, %f640, %p41;
	selp.f32 	%f730, %f695, %f639, %p41;
	selp.f32 	%f731, %f694, %f638, %p41;
	selp.f32 	%f732, %f693, %f637, %p41;
	selp.f32 	%f733, %f692, %f636, %p41;
	selp.f32 	%f734, %f691, %f635, %p41;
	selp.f32 	%f735, %f690, %f634, %p41;
	selp.f32 	%f736, %f689, %f633, %p41;
	selp.f32 	%f737, %f688, %f632, %p41;
	selp.f32 	%f738, %f687, %f631, %p41;
	selp.f32 	%f739, %f686, %f630, %p41;
	selp.f32 	%f740, %f685, %f629, %p41;
	selp.f32 	%f741, %f684, %f628, %p41;
	selp.f32 	%f742, %f683, %f627, %p41;
	selp.f32 	%f743, %f682, %f626, %p41;
	selp.f32 	%f744, %f681, %f625, %p41;
	selp.f32 	%f745, %f680, %f624, %p41;
	selp.f32 	%f746, %f679, %f623, %p41;
	selp.f32 	%f747, %f678, %f622, %p41;
	selp.f32 	%f748, %f677, %f621, %p41;
	selp.f32 	%f749, %f676, %f620, %p41;
	selp.f32 	%f750, %f675, %f619, %p41;
	selp.f32 	%f751, %f674, %f618, %p41;
	selp.f32 	%f752, %f673, %f617, %p41;
	selp.f32 	%f753, %f672, %f616, %p41;
	selp.f32 	%f754, %f671, %f615, %p41;
	selp.f32 	%f755, %f670, %f614, %p41;
	selp.f32 	%f756, %f669, %f613, %p41;
	selp.f32 	%f757, %f668, %f612, %p41;
	selp.f32 	%f758, %f667, %f611, %p41;
	selp.f32 	%f759, %f666, %f610, %p41;
	selp.f32 	%f760, %f665, %f609, %p41;
	selp.f32 	%f761, %f664, %f608, %p41;
	selp.f32 	%f762, %f663, %f607, %p41;
	selp.f32 	%f763, %f662, %f606, %p41;
	selp.f32 	%f764, %f661, %f605, %p41;
	selp.f32 	%f765, %f660, %f604, %p41;
	selp.f32 	%f766, %f659, %f603, %p41;
	selp.f32 	%f767, %f658, %f602, %p41;
	selp.f32 	%f768, %f657, %f601, %p41;
	selp.b16 	%rs157, %rs156, %rs144, %p41;
	selp.b16 	%rs158, %rs155, %rs143, %p41;
	selp.b16 	%rs159, %rs154, %rs142, %p41;
	selp.b16 	%rs160, %rs153, %rs141, %p41;
	selp.b16 	%rs161, %rs152, %rs140, %p41;
	selp.b16 	%rs162, %rs151, %rs139, %p41;
	selp.b16 	%rs163, %rs150, %rs138, %p41;
	selp.b16 	%rs164, %rs149, %rs137, %p41;
	selp.b16 	%rs165, %rs148, %rs136, %p41;
	selp.b16 	%rs166, %rs147, %rs135, %p41;
	selp.b16 	%rs167, %rs146, %rs134, %p41;
	selp.b16 	%rs168, %rs145, %rs133, %p41;
	bar.sync 	0;
	@%p21 bra 	$L__BB8_31;
	// begin inline asm
	mov.u32 %r214, %laneid;
	// end inline asm
	and.b32  	%r58, %r56, 992;
	add.s32 	%r215, %r214, %r58;
	mov.u32 	%r216, _ZZN3cub18CUB_300001_SM_10006detail10merge_sort26DeviceMergeSortMergeKernelINS2_10policy_hubIN6thrust24THRUST_300001_SM_1000_NS10device_ptrI15DetectionResultEEE9Policy600ES9_PNS0_8NullTypeES9_SD_m22DetectionResultCompareS8_SC_EEvbT2_T3_T4_PT6_PT7_T5_PSH_SH_NS1_7vsmem_tEE19static_temp_storage;
	mad.lo.s32 	%r217, %r215, 240, %r216;
	st.shared.v4.f32 	[%r217], {%f713, %f714, %f715, %f716};
	mov.b32 	%r218, %f717;
	mov.b32 	%r219, %f718;
	mov.b32 	%r220, %f719;
	st.shared.v4.u32 	[%r217+16], {%r218, %r57, %r219, %r220};
	st.shared.v4.f32 	[%r217+32], {%f720, %f721, %f722, %f723};
	st.shared.v4.f32 	[%r217+48], {%f724, %f725, %f726, %f727};
	st.shared.v4.f32 	[%r217+64], {%f728, %f729, %f730, %f731};
	st.shared.v4.f32 	[%r217+80], {%f732, %f733, %f734, %f735};
	st.shared.v4.f32 	[%r217+96], {%f736, %f737, %f738, %f739};
	st.shared.v4.f32 	[%r217+112], {%f740, %f741, %f742, %f743};
	st.shared.v4.f32 	[%r217+128], {%f744, %f745, %f746, %f747};
	st.shared.v4.f32 	[%r217+144], {%f748, %f749, %f750, %f751};
	st.shared.v4.f32 	[%r217+160], {%f752, %f753, %f754, %f755};
	st.shared.v4.f32 	[%r217+176], {%f756, %f757, %f758, %f759};
	st.shared.v4.f32 	[%r217+192], {%f760, %f761, %f762, %f763};
	st.shared.v4.f32 	[%r217+208], {%f764, %f765, %f766, %f767};
	cvt.u32.u16 	%r221, %rs160;
	cvt.u32.u16 	%r222, %rs159;
	prmt.b32 	%r223, %r222, %r221, 0x3340U;
	cvt.u32.u16 	%r224, %rs158;
	cvt.u32.u16 	%r225, %rs157;
	prmt.b32 	%r226, %r225, %r224, 0x3340U;
	prmt.b32 	%r227, %r226, %r223, 0x5410U;
	cvt.u32.u16 	%r228, %rs164;
	cvt.u32.u16 	%r229, %rs163;
	prmt.b32 	%r230, %r229, %r228, 0x3340U;
	cvt.u32.u16 	%r231, %rs162;
	cvt.u32.u16 	%r232, %rs161;
	prmt.b32 	%r233, %r232, %r231, 0x3340U;
	prmt.b32 	%r234, %r233, %r230, 0x5410U;
	cvt.u32.u16 	%r235, %rs168;
	cvt.u32.u16 	%r236, %rs167;
	prmt.b32 	%r237, %r236, %r235, 0x3340U;
	cvt.u32.u16 	%r238, %rs166;
	cvt.u32.u16 	%r239, %rs165;
	prmt.b32 	%r240, %r239, %r238, 0x3340U;
	prmt.b32 	%r241, %r240, %r237, 0x5410U;
	mov.b32 	%r242, %f768;
	st.shared.v4.u32 	[%r217+224], {%r242, %r227, %r234, %r241};
	bar.warp.sync 	-1;
	ld.shared.v2.b32 	{%r59, %r60}, [%r217+232];
	ld.shared.u32 	%r61, [%r217+228];
	ld.shared.f32 	%f769, [%r217+224];
	ld.shared.v4.f32 	{%f770, %f771, %f772, %f773}, [%r217+208];
	ld.shared.v4.f32 	{%f774, %f775, %f776, %f777}, [%r217+192];
	ld.shared.v4.f32 	{%f778, %f779, %f780, %f781}, [%r217+176];
	ld.shared.v4.f32 	{%f782, %f783, %f784, %f785}, [%r217+160];
	ld.shared.v4.f32 	{%f786, %f787, %f788, %f789}, [%r217+144];
	ld.shared.v4.f32 	{%f790, %f791, %f792, %f793}, [%r217+128];
	ld.shared.v4.f32 	{%f794, %f795, %f796, %f797}, [%r217+112];
	ld.shared.v4.f32 	{%f798, %f799, %f800, %f801}, [%r217+96];
	ld.shared.v4.f32 	{%f802, %f803, %f804, %f805}, [%r217+80];
	ld.shared.v4.f32 	{%f806, %f807, %f808, %f809}, [%r217+64];
	ld.shared.v4.f32 	{%f810, %f811, %f812, %f813}, [%r217+48];
	ld.shared.v4.f32 	{%f814, %f815, %f816, %f817}, [%r217+32];
	ld.shared.v4.u32 	{%r62, %r63, %r64, %r65}, [%r217+16];
	ld.shared.v4.f32 	{%f818, %f819, %f820, %f821}, [%r217];
	setp.ne.s32 	%p22, %r56, 0;
	@%p22 bra 	$L__BB8_29;
	st.volatile.shared.u32 	[_ZZN3cub18CUB_300001_SM_10006detail10merge_sort26DeviceMergeSortMergeKernelINS2_10policy_hubIN6thrust24THRUST_300001_SM_1000_NS10device_ptrI15DetectionResultEEE9Policy600ES9_PNS0_8NullTypeES9_SD_m22DetectionResultCompareS8_SC_EEvbT2_T3_T4_PT6_PT7_T5_PSH_SH_NS1_7vsmem_tEE19static_temp_storage+15360], %r44;
$L__BB8_29:
	ld.param.u64 	%rd114, [_ZN3cub18CUB_300001_SM_10006detail10merge_sort26DeviceMergeSortMergeKernelINS2_10policy_hubIN6thrust24THRUST_300001_SM_1000_NS10device_ptrI15DetectionResultEEE9Policy600ES9_PNS0_8NullTypeES9_SD_m22DetectionResultCompareS8_SC_EEvbT2_T3_T4_PT6_PT7_T5_PSH_SH_NS1_7vsmem_tE_param_4];
	bar.sync 	0;
	ld.volatile.shared.u32 	%r243, [_ZZN3cub18CUB_300001_SM_10006detail10merge_sort26DeviceMergeSortMergeKernelINS2_10policy_hubIN6thrust24THRUST_300001_SM_1000_NS10device_ptrI15DetectionResultEEE9Policy600ES9_PNS0_8NullTypeES9_SD_m22DetectionResultCompareS8_SC_EEvbT2_T3_T4_PT6_PT7_T5_PSH_SH_NS1_7vsmem_tEE19static_temp_storage+15360];
	and.b32  	%r244, %r56, 31;
	add.s32 	%r245, %r58, %r244;
	cvt.u64.u32 	%rd61, %r245;
	add.s64 	%rd62, %rd17, %rd61;
	cvta.to.global.u64 	%rd63, %rd114;
	mad.lo.s64 	%rd18, %rd62, 240, %rd63;
	setp.ge.s32 	%p23, %r245, %r243;
	@%p23 bra 	$L__BB8_35;
	st.global.v4.f32 	[%rd18], {%f818, %f819, %f820, %f821};
	st.global.v4.u32 	[%rd18+16], {%r62, %r63, %r64, %r65};
	st.global.v4.f32 	[%rd18+32], {%f814, %f815, %f816, %f817};
	st.global.v4.f32 	[%rd18+48], {%f810, %f811, %f812, %f813};
	st.global.v4.f32 	[%rd18+64], {%f806, %f807, %f808, %f809};
	st.global.v4.f32 	[%rd18+80], {%f802, %f803, %f804, %f805};
	st.global.v4.f32 	[%rd18+96], {%f798, %f799, %f800, %f801};
	st.global.v4.f32 	[%rd18+112], {%f794, %f795, %f796, %f797};
	st.global.v4.f32 	[%rd18+128], {%f790, %f791, %f792, %f793};
	st.global.v4.f32 	[%rd18+144], {%f786, %f787, %f788, %f789};
	st.global.v4.f32 	[%rd18+160], {%f782, %f783, %f784, %f785};
	st.global.v4.f32 	[%rd18+176], {%f778, %f779, %f780, %f781};
	st.global.v4.f32 	[%rd18+192], {%f774, %f775, %f776, %f777};
	st.global.v4.f32 	[%rd18+208], {%f770, %f771, %f772, %f773};
	st.global.f32 	[%rd18+224], %f769;
	st.global.u32 	[%rd18+228], %r61;
	st.global.v2.b32 	[%rd18+232], {%r59, %r60};
	bra.uni 	$L__BB8_35;
$L__BB8_31:
	// begin inline asm
	mov.u32 %r246, %laneid;
	// end inline asm
	and.b32  	%r66, %r56, 992;
	add.s32 	%r247, %r246, %r66;
	mov.u32 	%r248, _ZZN3cub18CUB_300001_SM_10006detail10merge_sort26DeviceMergeSortMergeKernelINS2_10policy_hubIN6thrust24THRUST_300001_SM_1000_NS10device_ptrI15DetectionResultEEE9Policy600ES9_PNS0_8NullTypeES9_SD_m22DetectionResultCompareS8_SC_EEvbT2_T3_T4_PT6_PT7_T5_PSH_SH_NS1_7vsmem_tEE19static_temp_storage;
	mad.lo.s32 	%r249, %r247, 240, %r248;
	st.shared.v4.f32 	[%r249], {%f713, %f714, %f715, %f716};
	mov.b32 	%r250, %f717;
	mov.b32 	%r251, %f718;
	mov.b32 	%r252, %f719;
	st.shared.v4.u32 	[%r249+16], {%r250, %r57, %r251, %r252};
	st.shared.v4.f32 	[%r249+32], {%f720, %f721, %f722, %f723};
	st.shared.v4.f32 	[%r249+48], {%f724, %f725, %f726, %f727};
	st.shared.v4.f32 	[%r249+64], {%f728, %f729, %f730, %f731};
	st.shared.v4.f32 	[%r249+80], {%f732, %f733, %f734, %f735};
	st.shared.v4.f32 	[%r249+96], {%f736, %f737, %f738, %f739};
	st.shared.v4.f32 	[%r249+112], {%f740, %f741, %f742, %f743};
	st.shared.v4.f32 	[%r249+128], {%f744, %f745, %f746, %f747};
	st.shared.v4.f32 	[%r249+144], {%f748, %f749, %f750, %f751};
	st.shared.v4.f32 	[%r249+160], {%f752, %f753, %f754, %f755};
	st.shared.v4.f32 	[%r249+176], {%f756, %f757, %f758, %f759};
	st.shared.v4.f32 	[%r249+192], {%f760, %f761, %f762, %f763};
	st.shared.v4.f32 	[%r249+208], {%f764, %f765, %f766, %f767};
	cvt.u32.u16 	%r253, %rs160;
	cvt.u32.u16 	%r254, %rs159;
	prmt.b32 	%r255, %r254, %r253, 0x3340U;
	cvt.u32.u16 	%r256, %rs158;
	cvt.u32.u16 	%r257, %rs157;
	prmt.b32 	%r258, %r257, %r256, 0x3340U;
	prmt.b32 	%r259, %r258, %r255, 0x5410U;
	cvt.u32.u16 	%r260, %rs164;
	cvt.u32.u16 	%r261, %rs163;
	prmt.b32 	%r262, %r261, %r260, 0x3340U;
	cvt.u32.u16 	%r263, %rs162;
	cvt.u32.u16 	%r264, %rs161;
	prmt.b32 	%r265, %r264, %r263, 0x3340U;
	prmt.b32 	%r266, %r265, %r262, 0x5410U;
	cvt.u32.u16 	%r267, %rs168;
	cvt.u32.u16 	%r268, %rs167;
	prmt.b32 	%r269, %r268, %r267, 0x3340U;
	cvt.u32.u16 	%r270, %rs166;
	cvt.u32.u16 	%r271, %rs165;
	prmt.b32 	%r272, %r271, %r270, 0x3340U;
	prmt.b32 	%r273, %r272, %r269, 0x5410U;
	mov.b32 	%r274, %f768;
	st.shared.v4.u32 	[%r249+224], {%r274, %r259, %r266, %r273};
	bar.warp.sync 	-1;
	ld.shared.v4.f32 	{%f822, %f823, %f824, %f825}, [%r249];
	ld.shared.v4.u32 	{%r67, %r68, %r69, %r70}, [%r249+16];
	ld.shared.v4.f32 	{%f826, %f827, %f828, %f829}, [%r249+32];
	ld.shared.v4.f32 	{%f830, %f831, %f832, %f833}, [%r249+48];
	ld.shared.v4.f32 	{%f834, %f835, %f836, %f837}, [%r249+64];
	ld.shared.v4.f32 	{%f838, %f839, %f840, %f841}, [%r249+80];
	ld.shared.v4.f32 	{%f842, %f843, %f844, %f845}, [%r249+96];
	ld.shared.v4.f32 	{%f846, %f847, %f848, %f849}, [%r249+112];
	ld.shared.v4.f32 	{%f850, %f851, %f852, %f853}, [%r249+128];
	ld.shared.v4.f32 	{%f854, %f855, %f856, %f857}, [%r249+144];
	ld.shared.v4.f32 	{%f858, %f859, %f860, %f861}, [%r249+160];
	ld.shared.v4.f32 	{%f862, %f863, %f864, %f865}, [%r249+176];
	ld.shared.v4.f32 	{%f866, %f867, %f868, %f869}, [%r249+192];
	ld.shared.v4.f32 	{%f870, %f871, %f872, %f873}, [%r249+208];
	ld.shared.u32 	%r71, [%r249+224];
	ld.shared.u32 	%r72, [%r249+228];
	ld.shared.v2.b32 	{%r73, %r74}, [%r249+232];
	setp.ne.s32 	%p24, %r56, 0;
	@%p24 bra 	$L__BB8_33;
	st.volatile.shared.u32 	[_ZZN3cub18CUB_300001_SM_10006detail10merge_sort26DeviceMergeSortMergeKernelINS2_10policy_hubIN6thrust24THRUST_300001_SM_1000_NS10device_ptrI15DetectionResultEEE9Policy600ES9_PNS0_8NullTypeES9_SD_m22DetectionResultCompareS8_SC_EEvbT2_T3_T4_PT6_PT7_T5_PSH_SH_NS1_7vsmem_tEE19static_temp_storage+15360], %r44;
$L__BB8_33:
	bar.sync 	0;
	ld.volatile.shared.u32 	%r275, [_ZZN3cub18CUB_300001_SM_10006detail10merge_sort26DeviceMergeSortMergeKernelINS2_10policy_hubIN6thrust24THRUST_300001_SM_1000_NS10device_ptrI15DetectionResultEEE9Policy600ES9_PNS0_8NullTypeES9_SD_m22DetectionResultCompareS8_SC_EEvbT2_T3_T4_PT6_PT7_T5_PSH_SH_NS1_7vsmem_tEE19static_temp_storage+15360];
	and.b32  	%r276, %r56, 31;
	cvt.u64.u32 	%rd64, %r66;
	add.s64 	%rd65, %rd17, %rd64;
	cvt.u64.u32 	%rd66, %r276;
	add.s64 	%rd67, %rd65, %rd66;
	mad.lo.s64 	%rd19, %rd67, 240, %rd3;
	add.s32 	%r277, %r66, %r276;
	setp.ge.s32 	%p25, %r277, %r275;
	@%p25 bra 	$L__BB8_35;
	st.global.v4.f32 	[%rd19], {%f822, %f823, %f824, %f825};
	st.global.v4.u32 	[%rd19+16], {%r67, %r68, %r69, %r70};
	st.global.v4.f32 	[%rd19+32], {%f826, %f827, %f828, %f829};
	st.global.v4.f32 	[%rd19+48], {%f830, %f831, %f832, %f833};
	st.global.v4.f32 	[%rd19+64], {%f834, %f835, %f836, %f837};
	st.global.v4.f32 	[%rd19+80], {%f838, %f839, %f840, %f841};
	st.global.v4.f32 	[%rd19+96], {%f842, %f843, %f844, %f845};
	st.global.v4.f32 	[%rd19+112], {%f846, %f847, %f848, %f849};
	st.global.v4.f32 	[%rd19+128], {%f850, %f851, %f852, %f853};
	st.global.v4.f32 	[%rd19+144], {%f854, %f855, %f856, %f857};
	st.global.v4.f32 	[%rd19+160], {%f858, %f859, %f860, %f861};
	st.global.v4.f32 	[%rd19+176], {%f862, %f863, %f864, %f865};
	st.global.v4.f32 	[%rd19+192], {%f866, %f867, %f868, %f869};
	st.global.v4.f32 	[%rd19+208], {%f870, %f871, %f872, %f873};
	st.global.v4.u32 	[%rd19+224], {%r71, %r72, %r73, %r74};
$L__BB8_35:
	ret;

}


// ===== COMPILED SASS (sm_100) =====

	.target	sm_100

	.elftype	@"ET_EXEC"


//--------------------- .note.nv.tkinfo           --------------------------
	.section	.note.nv.tkinfo,"",@"SHT_NOTE"
	.sectionflags	@"SHF_NOTE_NV_TKINFO"
	.tkinfo
        /*0018*/ 	.word	0x00000002
        /*0030*/ 	.string	""
        /*0030*/ 	.string	"ptxas"
        /*0030*/ 	.string	"Cuda compilation tools, release 13.0, V13.0.88"
        /*0030*/ 	.string	"Build cuda_13.0.r13.0/compiler.36424714_0"
        /*0030*/ 	.string	"-arch sm_100 -m 64 "



//--------------------- .note.nv.cuinfo           --------------------------
	.section	.note.nv.cuinfo,"",@"SHT_NOTE"
	.sectionflags	@"SHF_NOTE_NV_CUINFO"
        /*0018*/ 	.short	0x0002
        /*001a*/ 	.short	0x0064
        /*001c*/ 	.short	0x0082
	.zero		2


//--------------------- .nv.info                  --------------------------
	.section	.nv.info,"",@"SHT_CUDA_INFO"
	.align	4


	//----- nvinfo : EIATTR_REGCOUNT
	.align		4
        /*0000*/ 	.byte	0x04, 0x2f
        /*0002*/ 	.short	(.L_46 - .L_45)
	.align		4
.L_45:
        /*0004*/ 	.word	index@(_Z22filterDetectionsKernelPKfP15DetectionResultPiiiiiifPfi)
        /*0008*/ 	.word	0x0000001e


	//----- nvinfo : EIATTR_FRAME_SIZE
	.align		4
.L_46:
        /*000c*/ 	.byte	0x04, 0x11
        /*000e*/ 	.short	(.L_48 - .L_47)
	.align		4
.L_47:
        /*0010*/ 	.word	index@($__internal_1_$__cuda_sm3x_div_rn_noftz_f32_slowpath)
        /*0014*/ 	.word	0x00000000


	//----- nvinfo : EIATTR_FRAME_SIZE
	.align		4
.L_48:
        /*0018*/ 	.byte	0x04, 0x11
        /*001a*/ 	.short	(.L_50 - .L_49)
	.align		4
.L_49:
        /*001c*/ 	.word	index@(_Z22filterDetectionsKernelPKfP15DetectionResultPiiiiiifPfi)
        /*0020*/ 	.word	0x00000000


	//----- nvinfo : EIATTR_REGCOUNT
	.align		4
.L_50:
        /*0024*/ 	.byte	0x04, 0x2f
        /*0026*/ 	.short	(.L_52 - .L_51)
	.align		4
.L_51:
        /*0028*/ 	.word	index@(_Z9nmsKernelPK15DetectionResultPiS2_if)
        /*002c*/ 	.word	0x00000014


	//----- nvinfo : EIATTR_FRAME_SIZE
	.align		4
.L_52:
        /*0030*/ 	.byte	0x04, 0x11
        /*0032*/ 	.short	(.L_54 - .L_53)
	.align		4
.L_53:
        /*0034*/ 	.word	index@($__internal_0_$__cuda_sm3x_div_rn_noftz_f32_slowpath)
        /*0038*/ 	.word	0x00000000


	//----- nvinfo : EIATTR_FRAME_SIZE
	.align		4
.L_54:
        /*003c*/ 	.byte	0x04, 0x11
        /*003e*/ 	.short	(.L_56 - .L_55)
	.align		4
.L_55:
        /*0040*/ 	.word	index@(_Z9nmsKernelPK15DetectionResultPiS2_if)
        /*0044*/ 	.word	0x00000000


	//----- nvinfo : EIATTR_REGCOUNT
	.align		4
.L_56:
        /*0048*/ 	.byte	0x04, 0x2f
        /*004a*/ 	.short	(.L_58 - .L_57)
	.align		4
.L_57:
        /*004c*/ 	.word	index@(_ZN3cub18CUB_300001_SM_10006detail11EmptyKernelIvEEvv)
        /*0050*/ 	.word	0x00000004


	//----- nvinfo : EIATTR_FRAME_SIZE
	.align		4
.L_58:
        /*0054*/ 	.byte	0x04, 0x11
        /*0056*/ 	.short	(.L_60 - .L_59)
	.align		4
.L_59:
        /*0058*/ 	.word	index@(_ZN3cub18CUB_300001_SM_10006detail11EmptyKernelIvEEvv)
        /*005c*/ 	.word	0x00000000


	//----- nvinfo : EIATTR_REGCOUNT
	.align		4
.L_60:
        /*0060*/ 	.byte	0x04, 0x2f
        /*0062*/ 	.short	(.L_62 - .L_61)
	.align		4
.L_61:
        /*0064*/ 	.word	index@(_ZN3cub18CUB_300001_SM_10006detail10merge_sort30DeviceMergeSortBlockSortKernelINS2_10policy_hubIN6thrust24THRUST_300001_SM_1000_NS10device_ptrI15DetectionResultEEE9Policy600ES9_PNS0_8NullTypeES9_SD_j22DetectionResultCompareS8_SC_EEvbT0_T1_T2_T3_T4_PT6_PT7_T5_NS1_7vsmem_tE)
        /*0068*/ 	.word	0x0000004f


	//----- nvinfo : EIATTR_FRAME_SIZE
	.align		4
.L_62:
        /*006c*/ 	.byte	0x04, 0x11
        /*006e*/ 	.short	(.L_64 - .L_63)
	.align		4
.L_63:
        /*0070*/ 	.word	index@(_ZN3cub18CUB_300001_SM_10006detail10merge_sort30DeviceMergeSortBlockSortKernelINS2_10policy_hubIN6thrust24THRUST_300001_SM_1000_NS10device_ptrI15DetectionResultEEE9Policy600ES9_PNS0_8NullTypeES9_SD_j22DetectionResultCompareS8_SC_EEvbT0_T1_T2_T3_T4_PT6_PT7_T5_NS1_7vsmem_tE)
        /*0074*/ 	.word	0x00000000


	//----- nvinfo : EIATTR_REGCOUNT
	.align		4
.L_64:
        /*0078*/ 	.byte	0x04, 0x2f
        /*007a*/ 	.short	(.L_66 - .L_65)
	.align		4
.L_65:
        /*007c*/ 	.word	index@(_ZN3cub18CUB_300001_SM_10006detail10merge_sort30DeviceMergeSortPartitionKernelIN6thrust24THRUST_300001_SM_1000_NS10device_ptrI15DetectionResultEEj22DetectionResultCompareS7_EEvbT_PT2_T0_SD_PSD_T1_SD_i)
        /*0080*/ 	.word	0x00000014


	//----- nvinfo : EIATTR_FRAME_SIZE
	.align		4
.L_66:
        /*0084*/ 	.byte	0x04, 0x11
        /*0086*/ 	.short	(.L_68 - .L_67)
	.align		4
.L_67:
        /*0088*/ 	.word	index@(_ZN3cub18CUB_300001_SM_10006detail10merge_sort30DeviceMergeSortPartitionKernelIN6thrust24THRUST_300001_SM_1000_NS10device_ptrI15DetectionResultEEj22DetectionResultCompareS7_EEvbT_PT2_T0_SD_PSD_T1_SD_i)
        /*008c*/ 	.word	0x00000000


	//----- nvinfo : EIATTR_REGCOUNT
	.align		4
.L_68:
        /*0090*/ 	.byte	0x04, 0x2f
        /*0092*/ 	.short	(.L_70 - .L_69)
	.align		4
.L_69:
        /*0094*/ 	.word	index@(_ZN3cub18CUB_300001_SM_10006detail10merge_sort26DeviceMergeSortMergeKernelINS2_10policy_hubIN6thrust24THRUST_300001_SM_1000_NS10device_ptrI15DetectionResultEEE9Policy600ES9_PNS0_8NullTypeES9_SD_j22DetectionResultCompareS8_SC_EEvbT2_T3_T4_PT6_PT7_T5_PSH_SH_NS1_7vsmem_tE)
        /*0098*/ 	.word	0x00000050


	//----- nvinfo : EIATTR_FRAME_SIZE
	.align		4
.L_70:
        /*009c*/ 	.byte	0x04, 0x11
        /*009e*/ 	.short	(.L_72 - .L_71)
	.align		4
.L_71:
        /*00a0*/ 	.word	index@(_ZN3cub18CUB_300001_SM_10006detail10merge_sort26DeviceMergeSortMergeKernelINS2_10policy_hubIN6thrust24THRUST_300001_SM_1000_NS10device_ptrI15DetectionResultEEE9Policy600ES9_PNS0_8NullTypeES9_SD_j22DetectionResultCompareS8_SC_EEvbT2_T3_T4_PT6_PT7_T5_PSH_SH_NS1_7vsmem_tE)
        /*00a4*/ 	.word	0x00000000


	//----- nvinfo : EIATTR_REGCOUNT
	.align		4
.L_72:
        /*00a8*/ 	.byte	0x04, 0x2f
        /*00aa*/ 	.short	(.L_74 - .L_73)
	.align		4
.L_73:
        /*00ac*/ 	.word	index@(_ZN3cub18CUB_300001_SM_10006detail10merge_sort30DeviceMergeSortBlockSortKernelINS2_10policy_hubIN6thrust24THRUST_300001_SM_1000_NS10device_ptrI15DetectionResultEEE9Policy600ES9_PNS0_8NullTypeES9_SD_m22DetectionResultCompareS8_SC_EEvbT0_T1_T2_T3_T4_PT6_PT7_T5_NS1_7vsmem_tE)
        /*00b0*/ 	.word	0x0000004f


	//----- nvinfo : EIATTR_FRAME_SIZE
	.align		4
.L_74:
        /*00b4*/ 	.byte	0x04, 0x11
        /*00b6*/ 	.short	(.L_76 - .L_75)
	.align		4
.L_75:
        /*00b8*/ 	.word	index@(_ZN3cub18CUB_300001_SM_10006detail10merge_sort30DeviceMergeSortBlockSortKernelINS2_10policy_hubIN6thrust24THRUST_300001_SM_1000_NS10device_ptrI15DetectionResultEEE9Policy600ES9_PNS0_8NullTypeES9_SD_m22DetectionResultCompareS8_SC_EEvbT0_T1_T2_T3_T4_PT6_PT7_T5_NS1_7vsmem_tE)
        /*00bc*/ 	.word	0x00000000


	//----- nvinfo : EIATTR_REGCOUNT
	.align		4
.L_76:
        /*00c0*/ 	.byte	0x04, 0x2f
        /*00c2*/ 	.short	(.L_78 - .L_77)
	.align		4
.L_77:
        /*00c4*/ 	.word	index@(_ZN3cub18CUB_300001_SM_10006detail10merge_sort30DeviceMergeSortPartitionKernelIN6thrust24THRUST_300001_SM_1000_NS10device_ptrI15DetectionResultEEm22DetectionResultCompareS7_EEvbT_PT2_T0_SD_PSD_T1_SD_i)
        /*00c8*/ 	.word	0x00000018


	//----- nvinfo : EIATTR_FRAME_SIZE
	.align		4
.L_78:
        /*00cc*/ 	.byte	0x04, 0x11
        /*00ce*/ 	.short	(.L_80 - .L_79)
	.align		4
.L_79:
        /*00d0*/ 	.word	index@(_ZN3cub18CUB_300001_SM_10006detail10merge_sort30DeviceMergeSortPartitionKernelIN6thrust24THRUST_300001_SM_1000_NS10device_ptrI15DetectionResultEEm22DetectionResultCompareS7_EEvbT_PT2_T0_SD_PSD_T1_SD_i)
        /*00d4*/ 	.word	0x00000000


	//----- nvinfo : EIATTR_REGCOUNT
	.align		4
.L_80:
        /*00d8*/ 	.byte	0x04, 0x2f
        /*00da*/ 	.short	(.L_82 - .L_81)
	.align		4
.L_81:
        /*00dc*/ 	.word	index@(_ZN3cub18CUB_300001_SM_10006detail10merge_sort26DeviceMergeSortMergeKernelINS2_10policy_hubIN6thrust24THRUST_300001_SM_1000_NS10device_ptrI15DetectionResultEEE9Policy600ES9_PNS0_8NullTypeES9_SD_m22DetectionResultCompareS8_SC_EEvbT2_T3_T4_PT6_PT7_T5_PSH_SH_NS1_7vsmem_tE)
        /*00e0*/ 	.word	0x00000052


	//----- nvinfo : EIATTR_FRAME_SIZE
	.align		4
.L_82:
        /*00e4*/ 	.byte	0x04, 0x11
        /*00e6*/ 	.short	(.L_84 - .L_83)
	.align		4
.L_83:
        /*00e8*/ 	.word	index@(_ZN3cub18CUB_300001_SM_10006detail10merge_sort26DeviceMergeSortMergeKernelINS2_10policy_hubIN6thrust24THRUST_300001_SM_1000_NS10device_ptrI15DetectionResultEEE9Policy600ES9_PNS0_8NullTypeES9_SD_m22DetectionResultCompareS8_SC_EEvbT2_T3_T4_PT6_PT7_T5_PSH_SH_NS1_7vsmem_tE)
        /*00ec*/ 	.word	0x00000000


	//----- nvinfo : EIATTR_MIN_STACK_SIZE
	.align		4
.L_84:
        /*00f0*/ 	.byte	0x04, 0x12
        /*00f2*/ 	.short	(.L_86 - .L_85)
	.align		4
.L_85:
        /*00f4*/ 	.word	index@(_ZN3cub18CUB_300001_SM_10006detail10merge_sort26DeviceMergeSortMergeKernelINS2_10policy_hubIN6thrust24THRUST_300001_SM_1000_NS10device_ptrI15DetectionResultEEE9Policy600ES9_PNS0_8NullTypeES9_SD_m22DetectionResultCompareS8_SC_EEvbT2_T3_T4_PT6_PT7_T5_PSH_SH_NS1_7vsmem_tE)
        /*00f8*/ 	.word	0x00000000


	//----- nvinfo : EIATTR_MIN_STACK_SIZE
	.align		4
.L_86:
        /*00fc*/ 	.byte	0x04, 0x12
        /*00fe*/ 	.short	(.L_88 - .L_87)
	.align		4
.L_87:
        /*0100*/ 	.word	index@(_ZN3cub18CUB_300001_SM_10006detail10merge_sort30DeviceMergeSortPartitionKernelIN6thrust24THRUST_300001_SM_1000_NS10device_ptrI15DetectionResultEEm22DetectionResultCompareS7_EEvbT_PT2_T0_SD_PSD_T1_SD_i)
        /*0104*/ 	.word	0x00000000


	//----- nvinfo : EIATTR_MIN_STACK_SIZE
	.align		4
.L_88:
        /*0108*/ 	.byte	0x04, 0x12
        /*010a*/ 	.short	(.L_90 - .L_89)
	.align		4
.L_89:
        /*010c*/ 	.word	index@(_ZN3cub18CUB_300001_SM_10006detail10merge_sort30DeviceMergeSortBlockSortKernelINS2_10policy_hubIN6thrust24THRUST_300001_SM_1000_NS10device_ptrI15DetectionResultEEE9Policy600ES9_PNS0_8NullTypeES9_SD_m22DetectionResultCompareS8_SC_EEvbT0_T1_T2_T3_T4_PT6_PT7_T5_NS1_7vsmem_tE)
        /*0110*/ 	.word	0x00000000


	//----- nvinfo : EIATTR_MIN_STACK_SIZE
	.align		4
.L_90:
        /*0114*/ 	.byte	0x04, 0x12
        /*0116*/ 	.short	(.L_92 - .L_91)
	.align		4
.L_91:
        /*0118*/ 	.word	index@(_ZN3cub18CUB_300001_SM_10006detail10merge_sort26DeviceMergeSortMergeKernelINS2_10policy_hubIN6thrust24THRUST_300001_SM_1000_NS10device_ptrI15DetectionResultEEE9Policy600ES9_PNS0_8NullTypeES9_SD_j22DetectionResultCompareS8_SC_EEvbT2_T3_T4_PT6_PT7_T5_PSH_SH_NS1_7vsmem_tE)
        /*011c*/ 	.word	0x00000000


	//----- nvinfo : EIATTR_MIN_STACK_SIZE
	.align		4
.L_92:
        /*0120*/ 	.byte	0x04, 0x12
        /*0122*/ 	.short	(.L_94 - .L_93)
	.align		4
.L_93:
        /*0124*/ 	.word	index@(_ZN3cub18CUB_300001_SM_10006detail10merge_sort30DeviceMergeSortPartitionKernelIN6thrust24THRUST_300001_SM_1000_NS10device_ptrI15DetectionResultEEj22DetectionResultCompareS7_EEvbT_PT2_T0_SD_PSD_T1_SD_i)
        /*0128*/ 	.word	0x00000000


	//----- nvinfo : EIATTR_MIN_STACK_SIZE
	.align		4
.L_94:
        /*012c*/ 	.byte	0x04, 0x12
        /*012e*/ 	.short	(.L_96 - .L_95)
	.align		4
.L_95:
        /*0130*/ 	.word	index@(_ZN3cub18CUB_300001_SM_10006detail10merge_sort30DeviceMergeSortBlockSortKernelINS2_10policy_hubIN6thrust24THRUST_300001_SM_1000_NS10device_ptrI15DetectionResultEEE9Policy600ES9_PNS0_8NullTypeES9_SD_j22DetectionResultCompareS8_SC_EEvbT0_T1_T2_T3_T4_PT6_PT7_T5_NS1_7vsmem_tE)
        /*0134*/ 	.word	0x00000000


	//----- nvinfo : EIATTR_MIN_STACK_SIZE
	.align		4
.L_96:
        /*0138*/ 	.byte	0x04, 0x12
        /*013a*/ 	.short	(.L_98 - .L_97)
	.align		4
.L_97:
        /*013c*/ 	.word	index@(_ZN3cub18CUB_300001_SM_10006detail11EmptyKernelIvEEvv)
        /*0140*/ 	.word	0x00000000


	//----- nvinfo : EIATTR_MIN_STACK_SIZE
	.align		4
.L_98:
        /*0144*/ 	.byte	0x04, 0x12
        /*0146*/ 	.short	(.L_100 - .L_99)
	.align		4
.L_99:
        /*0148*/ 	.word	index@(_Z9nmsKernelPK15DetectionResultPiS2_if)
        /*014c*/ 	.word	0x00000000


	//----- nvinfo : EIATTR_MIN_STACK_SIZE
	.align		4
.L_100:
        /*0150*/ 	.byte	0x04, 0x12
        /*0152*/ 	.short	(.L_102 - .L_101)
	.align		4
.L_101:
        /*0154*/ 	.word	index@(_Z22filterDetectionsKernelPKfP15DetectionResultPiiiiiifPfi)
        /*0158*/ 	.word	0x00000000
.L_102:


//--------------------- .nv.compat                --------------------------
	.section	.nv.compat,"",@"SHT_CUDA_COMPAT_INFO"
	.align	4
        /*0000*/ 	.byte	0x02, 0x09, 0x00, 0x00, 0x02, 0x02, 0x01, 0x00, 0x02, 0x05, 0x05, 0x00, 0x03, 0x07, 0x01, 0x01
        /*0010*/ 	.byte	0x02, 0x03, 0x00, 0x00, 0x02, 0x06, 0x01, 0x00, 0x04, 0x0b, 0x08, 0x00, 0x01, 0x00, 0x00, 0x00
        /*0020*/ 	.byte	0x00, 0x00, 0x00, 0x00


//--------------------- .nv.info._ZN3cub18CUB_300001_SM_10006detail10merge_sort26DeviceMergeSortMergeKernelINS2_10policy_hubIN6thrust24THRUST_300001_SM_1000_NS10device_ptrI15DetectionResultEEE9Policy600ES9_PNS0_8NullTypeES9_SD_m22DetectionResultCompareS8_SC_EEvbT2_T3_T4_PT6_PT7_T5_PSH_SH_NS1_7vsmem_tE --------------------------
	.section	.nv.info._ZN3cub18CUB_300001_SM_10006detail10merge_sort26DeviceMergeSortMergeKernelINS2_10policy_hubIN6thrust24THRUST_300001_SM_1000_NS10device_ptrI15DetectionResultEEE9Policy600ES9_PNS0_8NullTypeES9_SD_m22DetectionResultCompareS8_SC_EEvbT2_T3_T4_PT6_PT7_T5_PSH_SH_NS1_7vsmem_tE,"",@"SHT_CUDA_INFO"
	.sectionflags	@""
	.align	4


	//----- nvinfo : EIATTR_CUDA_API_VERSION
	.align		4
        /*0000*/ 	.byte	0x04, 0x37
        /*0002*/ 	.short	(.L_104 - .L_103)
.L_103:
        /*0004*/ 	.word	0x00000082


	//----- nvinfo : EIATTR_KPARAM_INFO
	.align		4
.L_104:
        /*0008*/ 	.byte	0x04, 0x17
        /*000a*/ 	.short	(.L_106 - .L_105)
.L_105:
        /*000c*/ 	.word	0x00000000
        /*0010*/ 	.short	0x0009
        /*0012*/ 	.short	0x0048
        /*0014*/ 	.byte	0x00, 0xf0, 0x21, 0x00


	//----- nvinfo : EIATTR_KPARAM_INFO
	.align		4
.L_106:
        /*0018*/ 	.byte	0x04, 0x17
        /*001a*/ 	.short	(.L_108 - .L_107)
.L_107:
        /*001c*/ 	.word	0x00000000
        /*0020*/ 	.short	0x0008
        /*0022*/ 	.short	0x0040
        /*0024*/ 	.byte	0x00, 0xf0, 0x21, 0x00


	//----- nvinfo : EIATTR_KPARAM_INFO
	.align		4
.L_108:
        /*0028*/ 	.byte	0x04, 0x17
        /*002a*/ 	.short	(.L_110 - .L_109)
.L_109:
        /*002c*/ 	.word	0x00000000
        /*0030*/ 	.short	0x0007
        /*0032*/ 	.short	0x0038
        /*0034*/ 	.byte	0x00, 0xf5, 0x21, 0x00


	//----- nvinfo : EIATTR_KPARAM_INFO
	.align		4
.L_110:
        /*0038*/ 	.byte	0x04, 0x17
        /*003a*/ 	.short	(.L_112 - .L_111)
.L_111:
        /*003c*/ 	.word	0x00000000
        /*0040*/ 	.short	0x0006
        /*0042*/ 	.short	0x0030
        /*0044*/ 	.byte	0x00, 0xf0, 0x05, 0x00


	//----- nvinfo : EIATTR_KPARAM_INFO
	.align		4
.L_112:
        /*0048*/ 	.byte	0x04, 0x17
        /*004a*/ 	.short	(.L_114 - .L_113)
.L_113:
        /*004c*/ 	.word	0x00000000
        /*0050*/ 	.short	0x0005
        /*0052*/ 	.short	0x0028
        /*0054*/ 	.byte	0x00, 0xf5, 0x21, 0x00


	//----- nvinfo : EIATTR_KPARAM_INFO
	.align		4
.L_114:
        /*0058*/ 	.byte	0x04, 0x17
        /*005a*/ 	.short	(.L_116 - .L_115)
.L_115:
        /*005c*/ 	.word	0x00000000
        /*0060*/ 	.short	0x0004
        /*0062*/ 	.short	0x0020
        /*0064*/ 	.byte	0x00, 0xf5, 0x21, 0x00


	//----- nvinfo : EIATTR_KPARAM_INFO
	.align		4
.L_116:
        /*0068*/ 	.byte	0x04, 0x17
        /*006a*/ 	.short	(.L_118 - .L_117)
.L_117:
        /*006c*/ 	.word	0x00000000
        /*0070*/ 	.short	0x0003
        /*0072*/ 	.short	0x0018
        /*0074*/ 	.byte	0x00, 0xf0, 0x21, 0x00


	//----- nvinfo : EIATTR_KPARAM_INFO
	.align		4
.L_118:
        /*0078*/ 	.byte	0x04, 0x17
        /*007a*/ 	.short	(.L_120 - .L_119)
.L_119:
        /*007c*/ 	.word	0x00000000
        /*0080*/ 	.short	0x0002
        /*0082*/ 	.short	0x0010
        /*0084*/ 	.byte	0x00, 0xf5, 0x21, 0x00


	//----- nvinfo : EIATTR_KPARAM_INFO
	.align		4
.L_120:
        /*0088*/ 	.byte	0x04, 0x17
        /*008a*/ 	.short	(.L_122 - .L_121)
.L_121:
        /*008c*/ 	.word	0x00000000
        /*0090*/ 	.short	0x0001
        /*0092*/ 	.short	0x0008
        /*0094*/ 	.byte	0x00, 0xf0, 0x21, 0x00


	//----- nvinfo : EIATTR_KPARAM_INFO
	.align		4
.L_122:
        /*0098*/ 	.byte	0x04, 0x17
        /*009a*/ 	.short	(.L_124 - .L_123)
.L_123:
        /*009c*/ 	.word	0x00000000
        /*00a0*/ 	.short	0x0000
        /*00a2*/ 	.short	0x0000
        /*00a4*/ 	.byte	0x00, 0xf0, 0x05, 0x00


	//----- nvinfo : EIATTR_SPARSE_MMA_MASK
	.align		4
.L_124:
        /*00a8*/ 	.byte	0x03, 0x50
        /*00aa*/ 	.short	0x0000


	//----- nvinfo : EIATTR_MAXREG_COUNT
	.align		4
        /*00ac*/ 	.byte	0x03, 0x1b
        /*00ae*/ 	.short	0x00ff


	//----- nvinfo : EIATTR_NUM_BARRIERS
	.align		4
        /*00b0*/ 	.byte	0x02, 0x4c
        /*00b2*/ 	.byte	0x01
	.zero		1


	//----- nvinfo : EIATTR_MERCURY_ISA_VERSION
	.align		4
        /*00b4*/ 	.byte	0x03, 0x5f
        /*00b6*/ 	.short	0x0101


	//----- nvinfo : EIATTR_COOP_GROUP_MASK_REGIDS
	.align		4
        /*00b8*/ 	.byte	0x04, 0x29
        /*00ba*/ 	.short	(.L_126 - .L_125)


	//   ....[0]....
.L_125:
        /*00bc*/ 	.word	0xffffffff


	//   ....[1]....
        /*00c0*/ 	.word	0xffffffff


	//   ....[2]....
        /*00c4*/ 	.word	0xffffffff


	//   ....[3]....
        /*00c8*/ 	.word	0xffffffff


	//----- nvinfo : EIATTR_COOP_GROUP_INSTR_OFFSETS
	.align		4
.L_126:
        /*00cc*/ 	.byte	0x04, 0x28
        /*00ce*/ 	.short	(.L_128 - .L_127)


	//   ....[0]....
.L_127:
        /*00d0*/ 	.word	0x00001b50


	//   ....[1]....
        /*00d4*/ 	.word	0x00002080


	//   ....[2]....
        /*00d8*/ 	.word	0x00003d60


	//   ....[3]....
        /*00dc*/ 	.word	0x00004310


	//----- nvinfo : EIATTR_VRC_CTA_INIT_COUNT
	.align		4
.L_128:
        /*00e0*/ 	.byte	0x02, 0x4a
	.zero		1
	.zero		1


	//----- nvinfo : EIATTR_EXIT_INSTR_OFFSETS
	.align		4
        /*00e4*/ 	.byte	0x04, 0x1c
        /*00e6*/ 	.short	(.L_130 - .L_129)


	//   ....[0]....
.L_129:
        /*00e8*/ 	.word	0x00001d60


	//   ....[1]....
        /*00ec*/ 	.word	0x00002270


	//   ....[2]....
        /*00f0*/ 	.word	0x00003f20


	//   ....[3]....
        /*00f4*/ 	.word	0x00004040


	//   ....[4]....
        /*00f8*/ 	.word	0x000044c0


	//   ....[5]....
        /*00fc*/ 	.word	0x000045c0


	//----- nvinfo : EIATTR_MAX_THREADS
	.align		4
.L_130:
        /*0100*/ 	.byte	0x04, 0x05
        /*0102*/ 	.short	(.L_132 - .L_131)
.L_131:
        /*0104*/ 	.word	0x00000040
        /*0108*/ 	.word	0x00000001
        /*010c*/ 	.word	0x00000001


	//----- nvinfo : EIATTR_CRS_STACK_SIZE
	.align		4
.L_132:
        /*0110*/ 	.byte	0x04, 0x1e
        /*0112*/ 	.short	(.L_134 - .L_133)
.L_133:
        /*0114*/ 	.word	0x00000000


	//----- nvinfo : EIATTR_CBANK_PARAM_SIZE
	.align		4
.L_134:
        /*0118*/ 	.byte	0x03, 0x19
        /*011a*/ 	.short	0x0050


	//----- nvinfo : EIATTR_PARAM_CBANK
	.align		4
        /*011c*/ 	.byte	0x04, 0x0a
        /*011e*/ 	.short	(.L_136 - .L_135)
	.align		4
.L_135:
        /*0120*/ 	.word	index@(.nv.constant0._ZN3cub18CUB_300001_SM_10006detail10merge_sort26DeviceMergeSortMergeKernelINS2_10policy_hubIN6thrust24THRUST_300001_SM_1000_NS10device_ptrI15DetectionResultEEE9Policy600ES9_PNS0_8NullTypeES9_SD_m22DetectionResultCompareS8_SC_EEvbT2_T3_T4_PT6_PT7_T5_PSH_SH_NS1_7vsmem_tE)
        /*0124*/ 	.short	0x0380
        /*0126*/ 	.short	0x0050


	//----- nvinfo : EIATTR_SW_WAR
	.align		4
.L_136:
        /*0128*/ 	.byte	0x04, 0x36
        /*012a*/ 	.short	(.L_138 - .L_137)
.L_137:
        /*012c*/ 	.word	0x00000008
.L_138:


//--------------------- .nv.info._ZN3cub18CUB_300001_SM_10006detail10merge_sort30DeviceMergeSortPartitionKernelIN6thrust24THRUST_300001_SM_1000_NS10device_ptrI15DetectionResultEEm22DetectionResultCompareS7_EEvbT_PT2_T0_SD_PSD_T1_SD_i --------------------------
	.section	.nv.info._ZN3cub18CUB_300001_SM_10006detail10merge_sort30DeviceMergeSortPartitionKernelIN6thrust24THRUST_300001_SM_1000_NS10device_ptrI15DetectionResultEEm22DetectionResultCompareS7_EEvbT_PT2_T0_SD_PSD_T1_SD_i,"",@"SHT_CUDA_INFO"
	.sectionflags	@""
	.align	4


	//----- nvinfo : EIATTR_CUDA_API_VERSION
	.align		4
        /*0000*/ 	.byte	0x04, 0x37
        /*0002*/ 	.short	(.L_140 - .L_139)
.L_139:
        /*0004*/ 	.word	0x00000082


	//----- nvinfo : EIATTR_KPARAM_INFO
	.align		4
.L_140:
        /*0008*/ 	.byte	0x04, 0x17
        /*000a*/ 	.short	(.L_142 - .L_141)
.L_141:
        /*000c*/ 	.word	0x00000000
        /*0010*/ 	.short	0x0008
        /*0012*/ 	.short	0x0040
        /*0014*/ 	.byte	0x00, 0xf0, 0x11, 0x00


	//----- nvinfo : EIATTR_KPARAM_INFO
	.align		4
.L_142:
        /*0018*/ 	.byte	0x04, 0x17
        /*001a*/ 	.short	(.L_144 - .L_143)
.L_143:
        /*001c*/ 	.word	0x00000000
        /*0020*/ 	.short	0x0007
        /*0022*/ 	.short	0x0038
        /*0024*/ 	.byte	0x00, 0xf0, 0x21, 0x00


	//----- nvinfo : EIATTR_KPARAM_INFO
	.align		4
.L_144:
        /*0028*/ 	.byte	0x04, 0x17
        /*002a*/ 	.short	(.L_146 - .L_145)
.L_145:
        /*002c*/ 	.word	0x00000000
        /*0030*/ 	.short	0x0006
        /*0032*/ 	.short	0x0030
        /*0034*/ 	.byte	0x00, 0xf0, 0x05, 0x00


	//----- nvinfo : EIATTR_KPARAM_INFO
	.align		4
.L_146:
        /*0038*/ 	.byte	0x04, 0x17
        /*003a*/ 	.short	(.L_148 - .L_147)
.L_147:
        /*003c*/ 	.word	0x00000000
        /*0040*/ 	.short	0x0005
        /*0042*/ 	.short	0x0028
        /*0044*/ 	.byte	0x00, 0xf5, 0x21, 0x00


	//----- nvinfo : EIATTR_KPARAM_INFO
	.align		4
.L_148:
        /*0048*/ 	.byte	0x04, 0x17
        /*004a*/ 	.short	(.L_150 - .L_149)
.L_149:
        /*004c*/ 	.word	0x00000000
        /*0050*/ 	.short	0x0004
        /*0052*/ 	.short	0x0020
        /*0054*/ 	.byte	0x00, 0xf0, 0x21, 0x00


	//----- nvinfo : EIATTR_KPARAM_INFO
	.align		4
.L_150:
        /*0058*/ 	.byte	0x04, 0x17
        /*005a*/ 	.short	(.L_152 - .L_151)
.L_151:
        /*005c*/ 	.word	0x00000000
        /*0060*/ 	.short	0x0003
        /*0062*/ 	.short	0x0018
        /*0064*/ 	.byte	0x00, 0xf0, 0x21, 0x00


	//----- nvinfo : EIATTR_KPARAM_INFO
	.align		4
.L_152:
        /*0068*/ 	.byte	0x04, 0x17
        /*006a*/ 	.short	(.L_154 - .L_153)
.L_153:
        /*006c*/ 	.word	0x00000000
        /*0070*/ 	.short	0x0002
        /*0072*/ 	.short	0x0010
        /*0074*/ 	.byte	0x00, 0xf5, 0x21, 0x00


	//----- nvinfo : EIATTR_KPARAM_INFO
	.align		4
.L_154:
        /*0078*/ 	.byte	0x04, 0x17
        /*007a*/ 	.short	(.L_156 - .L_155)
.L_155:
        /*007c*/ 	.word	0x00000000
        /*0080*/ 	.short	0x0001
        /*0082*/ 	.short	0x0008
        /*0084*/ 	.byte	0x00, 0xf0, 0x21, 0x00


	//----- nvinfo : EIATTR_KPARAM_INFO
	.align		4
.L_156:
        /*0088*/ 	.byte	0x04, 0x17
        /*008a*/ 	.short	(.L_158 - .L_157)
.L_157:
        /*008c*/ 	.word	0x00000000
        /*0090*/ 	.short	0x0000
        /*0092*/ 	.short	0x0000
        /*0094*/ 	.byte	0x00, 0xf0, 0x05, 0x00


	//----- nvinfo : EIATTR_SPARSE_MMA_MASK
	.align		4
.L_158:
        /*0098*/ 	.byte	0x03, 0x50
        /*009a*/ 	.short	0x0000


	//----- nvinfo : EIATTR_MAXREG_COUNT
	.align		4
        /*009c*/ 	.byte	0x03, 0x1b
        /*009e*/ 	.short	0x00ff


	//----- nvinfo : EIATTR_MERCURY_ISA_VERSION
	.align		4
        /*00a0*/ 	.byte	0x03, 0x5f
        /*00a2*/ 	.short	0x0101


	//----- nvinfo : EIATTR_VRC_CTA_INIT_COUNT
	.align		4
        /*00a4*/ 	.byte	0x02, 0x4a
	.zero		1
	.zero		1


	//----- nvinfo : EIATTR_EXIT_INSTR_OFFSETS
	.align		4
        /*00a8*/ 	.byte	0x04, 0x1c
        /*00aa*/ 	.short	(.L_160 - .L_159)


	//   ....[0]....
.L_159:
        /*00ac*/ 	.word	0x00000080


	//   ....[1]....
        /*00b0*/ 	.word	0x000003d0


	//   ....[2]....
        /*00b4*/ 	.word	0x00000bd0


	//----- nvinfo : EIATTR_CRS_STACK_SIZE
	.align		4
.L_160:
        /*00b8*/ 	.byte	0x04, 0x1e
        /*00ba*/ 	.short	(.L_162 - .L_161)
.L_161:
        /*00bc*/ 	.word	0x00000000


	//----- nvinfo : EIATTR_CBANK_PARAM_SIZE
	.align		4
.L_162:
        /*00c0*/ 	.byte	0x03, 0x19
        /*00c2*/ 	.short	0x0044


	//----- nvinfo : EIATTR_PARAM_CBANK
	.align		4
        /*00c4*/ 	.byte	0x04, 0x0a
        /*00c6*/ 	.short	(.L_164 - .L_163)
	.align		4
.L_163:
        /*00c8*/ 	.word	index@(.nv.constant0._ZN3cub18CUB_300001_SM_10006detail10merge_sort30DeviceMergeSortPartitionKernelIN6thrust24THRUST_300001_SM_1000_NS10device_ptrI15DetectionResultEEm22DetectionResultCompareS7_EEvbT_PT2_T0_SD_PSD_T1_SD_i)
        /*00cc*/ 	.short	0x0380
        /*00ce*/ 	.short	0x0044


	//----- nvinfo : EIATTR_SW_WAR
	.align		4
.L_164:
        /*00d0*/ 	.byte	0x04, 0x36
        /*00d2*/ 	.short	(.L_166 - .L_165)
.L_165:
        /*00d4*/ 	.word	0x00000008
.L_166:


//--------------------- .nv.info._ZN3cub18CUB_300001_SM_10006detail10merge_sort30DeviceMergeSortBlockSortKernelINS2_10policy_hubIN6thrust24THRUST_300001_SM_1000_NS10device_ptrI15DetectionResultEEE9Policy600ES9_PNS0_8NullTypeES9_SD_m22DetectionResultCompareS8_SC_EEvbT0_T1_T2_T3_T4_PT6_PT7_T5_NS1_7vsmem_tE --------------------------
	.section	.nv.info._ZN3cub18CUB_300001_SM_10006detail10merge_sort30DeviceMergeSortBlockSortKernelINS2_10policy_hubIN6thrust24THRUST_300001_SM_1000_NS10device_ptrI15DetectionResultEEE9Policy600ES9_PNS0_8NullTypeES9_SD_m22DetectionResultCompareS8_SC_EEvbT0_T1_T2_T3_T4_PT6_PT7_T5_NS1_7vsmem_tE,"",@"SHT_CUDA_INFO"
	.sectionflags	@""
	.align	4


	//----- nvinfo : EIATTR_CUDA_API_VERSION
	.align		4
        /*0000*/ 	.byte	0x04, 0x37
        /*0002*/ 	.short	(.L_168 - .L_167)
.L_167:
        /*0004*/ 	.word	0x00000082


	//----- nvinfo : EIATTR_KPARAM_INFO
	.align		4
.L_168:
        /*0008*/ 	.byte	0x04, 0x17
        /*000a*/ 	.short	(.L_170 - .L_169)
.L_169:
        /*000c*/ 	.word	0x00000000
        /*0010*/ 	.short	0x0009
        /*0012*/ 	.short	0x0048
        /*0014*/ 	.byte	0x00, 0xf0, 0x21, 0x00


	//----- nvinfo : EIATTR_KPARAM_INFO
	.align		4
.L_170:
        /*0018*/ 	.byte	0x04, 0x17
        /*001a*/ 	.short	(.L_172 - .L_171)
.L_171:
        /*001c*/ 	.word	0x00000000
        /*0020*/ 	.short	0x0008
        /*0022*/ 	.short	0x0040
        /*0024*/ 	.byte	0x00, 0xf0, 0x05, 0x00


	//----- nvinfo : EIATTR_KPARAM_INFO
	.align		4
.L_172:
        /*0028*/ 	.byte	0x04, 0x17
        /*002a*/ 	.short	(.L_174 - .L_173)
.L_173:
        /*002c*/ 	.word	0x00000000
        /*0030*/ 	.short	0x0007
        /*0032*/ 	.short	0x0038
        /*0034*/ 	.byte	0x00, 0xf5, 0x21, 0x00


	//----- nvinfo : EIATTR_KPARAM_INFO
	.align		4
.L_174:
        /*0038*/ 	.byte	0x04, 0x17
        /*003a*/ 	.short	(.L_176 - .L_175)
.L_175:
        /*003c*/ 	.word	0x00000000
        /*0040*/ 	.short	0x0006
        /*0042*/ 	.short	0x0030
        /*0044*/ 	.byte	0x00, 0xf5, 0x21, 0x00


	//----- nvinfo : EIATTR_KPARAM_INFO
	.align		4
.L_176:
        /*0048*/ 	.byte	0x04, 0x17
        /*004a*/ 	.short	(.L_178 - .L_177)
.L_177:
        /*004c*/ 	.word	0x00000000
        /*0050*/ 	.short	0x0005
        /*0052*/ 	.short	0x0028
        /*0054*/ 	.byte	0x00, 0xf0, 0x21, 0x00


	//----- nvinfo : EIATTR_KPARAM_INFO
	.align		4
.L_178:
        /*0058*/ 	.byte	0x04, 0x17
        /*005a*/ 	.short	(.L_180 - .L_179)
.L_179:
        /*005c*/ 	.word	0x00000000
        /*0060*/ 	.short	0x0004
        /*0062*/ 	.short	0x0020
        /*0064*/ 	.byte	0x00, 0xf5, 0x21, 0x00


	//----- nvinfo : EIATTR_KPARAM_INFO
	.align		4
.L_180:
        /*0068*/ 	.byte	0x04, 0x17
        /*006a*/ 	.short	(.L_182 - .L_181)
.L_181:
        /*006c*/ 	.word	0x00000000
        /*0070*/ 	.short	0x0003
        /*0072*/ 	.short	0x0018
        /*0074*/ 	.byte	0x00, 0xf0, 0x21, 0x00


	//----- nvinfo : EIATTR_KPARAM_INFO
	.align		4
.L_182:
        /*0078*/ 	.byte	0x04, 0x17
        /*007a*/ 	.short	(.L_184 - .L_183)
.L_183:
        /*007c*/ 	.word	0x00000000
        /*0080*/ 	.short	0x0002
        /*0082*/ 	.short	0x0010
        /*0084*/ 	.byte	0x00, 0xf5, 0x21, 0x00


	//----- nvinfo : EIATTR_KPARAM_INFO
	.align		4
.L_184:
        /*0088*/ 	.byte	0x04, 0x17
        /*008a*/ 	.short	(.L_186 - .L_185)
.L_185:
        /*008c*/ 	.word	0x00000000
        /*0090*/ 	.short	0x0001
        /*0092*/ 	.short	0x0008
        /*0094*/ 	.byte	0x00, 0xf0, 0x21, 0x00


	//----- nvinfo : EIATTR_KPARAM_INFO
	.align		4
.L_186:
        /*0098*/ 	.byte	0x04, 0x17
        /*009a*/ 	.short	(.L_188 - .L_187)
.L_187:
        /*009c*/ 	.word	0x00000000
        /*00a0*/ 	.short	0x0000
        /*00a2*/ 	.short	0x0000
        /*00a4*/ 	.byte	0x00, 0xf0, 0x05, 0x00


	//----- nvinfo : EIATTR_SPARSE_MMA_MASK
	.align		4
.L_188:
        /*00a8*/ 	.byte	0x03, 0x50
        /*00aa*/ 	.short	0x0000


	//----- nvinfo : EIATTR_MAXREG_COUNT
	.align		4
        /*00ac*/ 	.byte	0x03, 0x1b
        /*00ae*/ 	.short	0x00ff


	//----- nvinfo : EIATTR_NUM_BARRIERS
	.align		4
        /*00b0*/ 	.byte	0x02, 0x4c
        /*00b2*/ 	.byte	0x01
	.zero		1


	//----- nvinfo : EIATTR_MERCURY_ISA_VERSION
	.align		4
        /*00b4*/ 	.byte	0x03, 0x5f
        /*00b6*/ 	.short	0x0101


	//----- nvinfo : EIATTR_COOP_GROUP_MASK_REGIDS
	.align		4
        /*00b8*/ 	.byte	0x04, 0x29
        /*00ba*/ 	.short	(.L_190 - .L_189)


	//   ....[0]....
.L_189:
        /*00bc*/ 	.word	0xffffffff


	//   ....[1]....
        /*00c0*/ 	.word	0xffffffff


	//   ....[2]....
        /*00c4*/ 	.word	0xffffffff


	//   ....[3]....
        /*00c8*/ 	.word	0xffffffff


	//   ....[4]....
        /*00cc*/ 	.word	0xffffffff


	//   ....[5]....
        /*00d0*/ 	.word	0xffffffff


	//----- nvinfo : EIATTR_COOP_GROUP_INSTR_OFFSETS
	.align		4
.L_190:
        /*00d4*/ 	.byte	0x04, 0x28
        /*00d6*/ 	.short	(.L_192 - .L_191)


	//   ....[0]....
.L_191:
        /*00d8*/ 	.word	0x00000380


	//   ....[1]....
        /*00dc*/ 	.word	0x000015a0


	//   ....[2]....
        /*00e0*/ 	.word	0x00001a60


	//   ....[3]....
        /*00e4*/ 	.word	0x000023e0


	//   ....[4]....
        /*00e8*/ 	.word	0x00003680


	//   ....[5]....
        /*00ec*/ 	.word	0x00003be0


	//----- nvinfo : EIATTR_VRC_CTA_INIT_COUNT
	.align		4
.L_192:
        /*00f0*/ 	.byte	0x02, 0x4a
	.zero		1
	.zero		1


	//----- nvinfo : EIATTR_EXIT_INSTR_OFFSETS
	.align		4
        /*00f4*/ 	.byte	0x04, 0x1c
        /*00f6*/ 	.short	(.L_194 - .L_193)


	//   ....[0]....
.L_193:
        /*00f8*/ 	.word	0x000017e0


	//   ....[1]....
        /*00fc*/ 	.word	0x00001c90


	//   ....[2]....
        /*0100*/ 	.word	0x00003820


	//   ....[3]....
        /*0104*/ 	.word	0x00003920


	//   ....[4]....
        /*0108*/ 	.word	0x00003d30


	//   ....[5]....
        /*010c*/ 	.word	0x00003e50


	//----- nvinfo : EIATTR_MAX_THREADS
	.align		4
.L_194:
        /*0110*/ 	.byte	0x04, 0x05
        /*0112*/ 	.short	(.L_196 - .L_195)
.L_195:
        /*0114*/ 	.word	0x00000040
        /*0118*/ 	.word	0x00000001
        /*011c*/ 	.word	0x00000001


	//----- nvinfo : EIATTR_CRS_STACK_SIZE
	.align		4
.L_196:
        /*0120*/ 	.byte	0x04, 0x1e
        /*0122*/ 	.short	(.L_198 - .L_197)
.L_197:
        /*0124*/ 	.word	0x00000000


	//----- nvinfo : EIATTR_CBANK_PARAM_SIZE
	.align		4
.L_198:
        /*0128*/ 	.byte	0x03, 0x19
        /*012a*/ 	.short	0x0050


	//----- nvinfo : EIATTR_PARAM_CBANK
	.align		4
        /*012c*/ 	.byte	0x04, 0x0a
        /*012e*/ 	.short	(.L_200 - .L_199)
	.align		4
.L_199:
        /*0130*/ 	.word	index@(.nv.constant0._ZN3cub18CUB_300001_SM_10006detail10merge_sort30DeviceMergeSortBlockSortKernelINS2_10policy_hubIN6thrust24THRUST_300001_SM_1000_NS10device_ptrI15DetectionResultEEE9Policy600ES9_PNS0_8NullTypeES9_SD_m22DetectionResultCompareS8_SC_EEvbT0_T1_T2_T3_T4_PT6_PT7_T5_NS1_7vsmem_tE)
        /*0134*/ 	.short	0x0380
        /*0136*/ 	.short	0x0050


	//----- nvinfo : EIATTR_SW_WAR
	.align		4
.L_200:
        /*0138*/ 	.byte	0x04, 0x36
        /*013a*/ 	.short	(.L_202 - .L_201)
.L_201:
        /*013c*/ 	.word	0x00000008
.L_202:


//--------------------- .nv.info._ZN3cub18CUB_300001_SM_10006detail10merge_sort26DeviceMergeSortMergeKernelINS2_10policy_hubIN6thrust24THRUST_300001_SM_1000_NS10device_ptrI15DetectionResultEEE9Policy600ES9_PNS0_8NullTypeES9_SD_j22DetectionResultCompareS8_SC_EEvbT2_T3_T4_PT6_PT7_T5_PSH_SH_NS1_7vsmem_tE --------------------------
	.section	.nv.info._ZN3cub18CUB_300001_SM_10006detail10merge_sort26DeviceMergeSortMergeKernelINS2_10policy_hubIN6thrust24THRUST_300001_SM_1000_NS10device_ptrI15DetectionResultEEE9Policy600ES9_PNS0_8NullTypeES9_SD_j22DetectionResultCompareS8_SC_EEvbT2_T3_T4_PT6_PT7_T5_PSH_SH_NS1_7vsmem_tE,"",@"SHT_CUDA_INFO"
	.sectionflags	@""
	.align	4


	//----- nvinfo : EIATTR_CUDA_API_VERSION
	.align		4
        /*0000*/ 	.byte	0x04, 0x37
        /*0002*/ 	.short	(.L_204 - .L_203)
.L_203:
        /*0004*/ 	.word	0x00000082


	//----- nvinfo : EIATTR_KPARAM_INFO
	.align		4
.L_204:
        /*0008*/ 	.byte	0x04, 0x17
        /*000a*/ 	.short	(.L_206 - .L_205)
.L_205:
        /*000c*/ 	.word	0x00000000
        /*0010*/ 	.short	0x0009
        /*0012*/ 	.short	0x0048
        /*0014*/ 	.byte	0x00, 0xf0, 0x21, 0x00


	//----- nvinfo : EIATTR_KPARAM_INFO
	.align		4
.L_206:
        /*0018*/ 	.byte	0x04, 0x17
        /*001a*/ 	.short	(.L_208 - .L_207)
.L_207:
        /*001c*/ 	.word	0x00000000
        /*0020*/ 	.short	0x0008
        /*0022*/ 	.short	0x0040
        /*0024*/ 	.byte	0x00, 0xf0, 0x11, 0x00


	//----- nvinfo : EIATTR_KPARAM_INFO
	.align		4
.L_208:
        /*0028*/ 	.byte	0x04, 0x17
        /*002a*/ 	.short	(.L_210 - .L_209)
.L_209:
        /*002c*/ 	.word	0x00000000
        /*0030*/ 	.short	0x0007
        /*0032*/ 	.short	0x0038
        /*0034*/ 	.byte	0x00, 0xf5, 0x21, 0x00


	//----- nvinfo : EIATTR_KPARAM_INFO
	.align		4
.L_210:
        /*0038*/ 	.byte	0x04, 0x17
        /*003a*/ 	.short	(.L_212 - .L_211)
.L_211:
        /*003c*/ 	.word	0x00000000
        /*0040*/ 	.short	0x0006
        /*0042*/ 	.short	0x0030
        /*0044*/ 	.byte	0x00, 0xf0, 0x05, 0x00


	//----- nvinfo : EIATTR_KPARAM_INFO
	.align		4
.L_212:
        /*0048*/ 	.byte	0x04, 0x17
        /*004a*/ 	.short	(.L_214 - .L_213)
.L_213:
        /*004c*/ 	.word	0x00000000
        /*0050*/ 	.short	0x0005
        /*0052*/ 	.short	0x0028
        /*0054*/ 	.byte	0x00, 0xf5, 0x21, 0x00


	//----- nvinfo : EIATTR_KPARAM_INFO
	.align		4
.L_214:
        /*0058*/ 	.byte	0x04, 0x17
        /*005a*/ 	.short	(.L_216 - .L_215)
.L_215:
        /*005c*/ 	.word	0x00000000
        /*0060*/ 	.short	0x0004
        /*0062*/ 	.short	0x0020
        /*0064*/ 	.byte	0x00, 0xf5, 0x21, 0x00


	//----- nvinfo : EIATTR_KPARAM_INFO
	.align		4
.L_216:
        /*0068*/ 	.byte	0x04, 0x17
        /*006a*/ 	.short	(.L_218 - .L_217)
.L_217:
        /*006c*/ 	.word	0x00000000
        /*0070*/ 	.short	0x0003
        /*0072*/ 	.short	0x0018
        /*0074*/ 	.byte	0x00, 0xf0, 0x11, 0x00


	//----- nvinfo : EIATTR_KPARAM_INFO
	.align		4
.L_218:
        /*0078*/ 	.byte	0x04, 0x17
        /*007a*/ 	.short	(.L_220 - .L_219)
.L_219:
        /*007c*/ 	.word	0x00000000
        /*0080*/ 	.short	0x0002
        /*0082*/ 	.short	0x0010
        /*0084*/ 	.byte	0x00, 0xf5, 0x21, 0x00


	//----- nvinfo : EIATTR_KPARAM_INFO
	.align		4
.L_220:
        /*0088*/ 	.byte	0x04, 0x17
        /*008a*/ 	.short	(.L_222 - .L_221)
.L_221:
        /*008c*/ 	.word	0x00000000
        /*0090*/ 	.short	0x0001
        /*0092*/ 	.short	0x0008
        /*0094*/ 	.byte	0x00, 0xf0, 0x21, 0x00


	//----- nvinfo : EIATTR_KPARAM_INFO
	.align		4
.L_222:
        /*0098*/ 	.byte	0x04, 0x17
        /*009a*/ 	.short	(.L_224 - .L_223)
.L_223:
        /*009c*/ 	.word	0x00000000
        /*00a0*/ 	.short	0x0000
        /*00a2*/ 	.short	0x0000
        /*00a4*/ 	.byte	0x00, 0xf0, 0x05, 0x00


	//----- nvinfo : EIATTR_SPARSE_MMA_MASK
	.align		4
.L_224:
        /*00a8*/ 	.byte	0x03, 0x50
        /*00aa*/ 	.short	0x0000


	//----- nvinfo : EIATTR_MAXREG_COUNT
	.align		4
        /*00ac*/ 	.byte	0x03, 0x1b
        /*00ae*/ 	.short	0x00ff


	//----- nvinfo : EIATTR_NUM_BARRIERS
	.align		4
        /*00b0*/ 	.byte	0x02, 0x4c
        /*00b2*/ 	.byte	0x01
	.zero		1


	//----- nvinfo : EIATTR_MERCURY_ISA_VERSION
	.align		4
        /*00b4*/ 	.byte	0x03, 0x5f
        /*00b6*/ 	.short	0x0101


	//----- nvinfo : EIATTR_COOP_GROUP_MASK_REGIDS
	.align		4
        /*00b8*/ 	.byte	0x04, 0x29
        /*00ba*/ 	.short	(.L_226 - .L_225)


	//   ....[0]....
.L_225:
        /*00bc*/ 	.word	0xffffffff


	//   ....[1]....
        /*00c0*/ 	.word	0xffffffff


	//   ....[2]....
        /*00c4*/ 	.word	0xffffffff


	//   ....[3]....
        /*00c8*/ 	.word	0xffffffff


	//----- nvinfo : EIATTR_COOP_GROUP_INSTR_OFFSETS
	.align		4
.L_226:
        /*00cc*/ 	.byte	0x04, 0x28
        /*00ce*/ 	.short	(.L_228 - .L_227)


	//   ....[0]....
.L_227:
        /*00d0*/ 	.word	0x000019b0


	//   ....[1]....
        /*00d4*/ 	.word	0x00001e80


	//   ....[2]....
        /*00d8*/ 	.word	0x00003a10


	//   ....[3]....
        /*00dc*/ 	.word	0x00003fb0


	//----- nvinfo : EIATTR_VRC_CTA_INIT_COUNT
	.align		4
.L_228:
        /*00e0*/ 	.byte	0x02, 0x4a
	.zero		1
	.zero		1


	//----- nvinfo : EIATTR_EXIT_INSTR_OFFSETS
	.align		4
        /*00e4*/ 	.byte	0x04, 0x1c
        /*00e6*/ 	.short	(.L_230 - .L_229)


	//   ....[0]....
.L_229:
        /*00e8*/ 	.word	0x00001ba0


	//   ....[1]....
        /*00ec*/ 	.word	0x00002090


	//   ....[2]....
        /*00f0*/ 	.word	0x00003bc0


	//   ....[3]....
        /*00f4*/ 	.word	0x00003ce0


	//   ....[4]....
        /*00f8*/ 	.word	0x00004150


	//   ....[5]....
        /*00fc*/ 	.word	0x00004250


	//----- nvinfo : EIATTR_MAX_THREADS
	.align		4
.L_230:
        /*0100*/ 	.byte	0x04, 0x05
        /*0102*/ 	.short	(.L_232 - .L_231)
.L_231:
        /*0104*/ 	.word	0x00000040
        /*0108*/ 	.word	0x00000001
        /*010c*/ 	.word	0x00000001


	//----- nvinfo : EIATTR_CRS_STACK_SIZE
	.align		4
.L_232:
        /*0110*/ 	.byte	0x04, 0x1e
        /*0112*/ 	.short	(.L_234 - .L_233)
.L_233:
        /*0114*/ 	.word	0x00000000


	//----- nvinfo : EIATTR_CBANK_PARAM_SIZE
	.align		4
.L_234:
        /*0118*/ 	.byte	0x03, 0x19
        /*011a*/ 	.short	0x0050


	//----- nvinfo : EIATTR_PARAM_CBANK
	.align		4
        /*011c*/ 	.byte	0x04, 0x0a
        /*011e*/ 	.short	(.L_236 - .L_235)
	.align		4
.L_235:
        /*0120*/ 	.word	index@(.nv.constant0._ZN3cub18CUB_300001_SM_10006detail10merge_sort26DeviceMergeSortMergeKernelINS2_10policy_hubIN6thrust24THRUST_300001_SM_1000_NS10device_ptrI15DetectionResultEEE9Policy600ES9_PNS0_8NullTypeES9_SD_j22DetectionResultCompareS8_SC_EEvbT2_T3_T4_PT6_PT7_T5_PSH_SH_NS1_7vsmem_tE)
        /*0124*/ 	.short	0x0380
        /*0126*/ 	.short	0x0050


	//----- nvinfo : EIATTR_SW_WAR
	.align		4
.L_236:
        /*0128*/ 	.byte	0x04, 0x36
        /*012a*/ 	.short	(.L_238 - .L_237)
.L_237:
        /*012c*/ 	.word	0x00000008
.L_238:


//--------------------- .nv.info._ZN3cub18CUB_300001_SM_10006detail10merge_sort30DeviceMergeSortPartitionKernelIN6thrust24THRUST_300001_SM_1000_NS10device_ptrI15DetectionResultEEj22DetectionResultCompareS7_EEvbT_PT2_T0_SD_PSD_T1_SD_i --------------------------
	.section	.nv.info._ZN3cub18CUB_300001_SM_10006detail10merge_sort30DeviceMergeSortPartitionKernelIN6thrust24THRUST_300001_SM_1000_NS10device_ptrI15DetectionResultEEj22DetectionResultCompareS7_EEvbT_PT2_T0_SD_PSD_T1_SD_i,"",@"SHT_CUDA_INFO"
	.sectionflags	@""
	.align	4


	//----- nvinfo : EIATTR_CUDA_API_VERSION
	.align		4
        /*0000*/ 	.byte	0x04, 0x37
        /*0002*/ 	.short	(.L_240 - .L_239)
.L_239:
        /*0004*/ 	.word	0x00000082


	//----- nvinfo : EIATTR_KPARAM_INFO
	.align		4
.L_240:
        /*0008*/ 	.byte	0x04, 0x17
        /*000a*/ 	.short	(.L_242 - .L_241)
.L_241:
        /*000c*/ 	.word	0x00000000
        /*0010*/ 	.short	0x0008
        /*0012*/ 	.short	0x0030
        /*0014*/ 	.byte	0x00, 0xf0, 0x11, 0x00


	//----- nvinfo : EIATTR_KPARAM_INFO
	.align		4
.L_242:
        /*0018*/ 	.byte	0x04, 0x17
        /*001a*/ 	.short	(.L_244 - .L_243)
.L_243:
        /*001c*/ 	.word	0x00000000
        /*0020*/ 	.short	0x0007
        /*0022*/ 	.short	0x002c
        /*0024*/ 	.byte	0x00, 0xf0, 0x11, 0x00


	//----- nvinfo : EIATTR_KPARAM_INFO
	.align		4
.L_244:
        /*0028*/ 	.byte	0x04, 0x17
        /*002a*/ 	.short	(.L_246 - .L_245)
.L_245:
        /*002c*/ 	.word	0x00000000
        /*0030*/ 	.short	0x0006
        /*0032*/ 	.short	0x0028
        /*0034*/ 	.byte	0x00, 0xf0, 0x05, 0x00


	//----- nvinfo : EIATTR_KPARAM_INFO
	.align		4
.L_246:
        /*0038*/ 	.byte	0x04, 0x17
        /*003a*/ 	.short	(.L_248 - .L_247)
.L_247:
        /*003c*/ 	.word	0x00000000
        /*0040*/ 	.short	0x0005
        /*0042*/ 	.short	0x0020
        /*0044*/ 	.byte	0x00, 0xf5, 0x21, 0x00


	//----- nvinfo : EIATTR_KPARAM_INFO
	.align		4
.L_248:
        /*0048*/ 	.byte	0x04, 0x17
        /*004a*/ 	.short	(.L_250 - .L_249)
.L_249:
        /*004c*/ 	.word	0x00000000
        /*0050*/ 	.short	0x0004
        /*0052*/ 	.short	0x001c
        /*0054*/ 	.byte	0x00, 0xf0, 0x11, 0x00


	//----- nvinfo : EIATTR_KPARAM_INFO
	.align		4
.L_250:
        /*0058*/ 	.byte	0x04, 0x17
        /*005a*/ 	.short	(.L_252 - .L_251)
.L_251:
        /*005c*/ 	.word	0x00000000
        /*0060*/ 	.short	0x0003
        /*0062*/ 	.short	0x0018
        /*0064*/ 	.byte	0x00, 0xf0, 0x11, 0x00


	//----- nvinfo : EIATTR_KPARAM_INFO
	.align		4
.L_252:
        /*0068*/ 	.byte	0x04, 0x17
        /*006a*/ 	.short	(.L_254 - .L_253)
.L_253:
        /*006c*/ 	.word	0x00000000
        /*0070*/ 	.short	0x0002
        /*0072*/ 	.short	0x0010
        /*0074*/ 	.byte	0x00, 0xf5, 0x21, 0x00


	//----- nvinfo : EIATTR_KPARAM_INFO
	.align		4
.L_254:
        /*0078*/ 	.byte	0x04, 0x17
        /*007a*/ 	.short	(.L_256 - .L_255)
.L_255:
        /*007c*/ 	.word	0x00000000
        /*0080*/ 	.short	0x0001
        /*0082*/ 	.short	0x0008
        /*0084*/ 	.byte	0x00, 0xf0, 0x21, 0x00


	//----- nvinfo : EIATTR_KPARAM_INFO
	.align		4
.L_256:
        /*0088*/ 	.byte	0x04, 0x17
        /*008a*/ 	.short	(.L_258 - .L_257)
.L_257:
        /*008c*/ 	.word	0x00000000
        /*0090*/ 	.short	0x0000
        /*0092*/ 	.short	0x0000
        /*0094*/ 	.byte	0x00, 0xf0, 0x05, 0x00


	//----- nvinfo : EIATTR_SPARSE_MMA_MASK
	.align		4
.L_258:
        /*0098*/ 	.byte	0x03, 0x50
        /*009a*/ 	.short	0x0000


	//----- nvinfo : EIATTR_MAXREG_COUNT
	.align		4
        /*009c*/ 	.byte	0x03, 0x1b
        /*009e*/ 	.short	0x00ff


	//----- nvinfo : EIATTR_MERCURY_ISA_VERSION
	.align		4
        /*00a0*/ 	.byte	0x03, 0x5f
        /*00a2*/ 	.short	0x0101


	//----- nvinfo : EIATTR_VRC_CTA_INIT_COUNT
	.align		4
        /*00a4*/ 	.byte	0x02, 0x4a
	.zero		1
	.zero		1


	//----- nvinfo : EIATTR_EXIT_INSTR_OFFSETS
	.align		4
        /*00a8*/ 	.byte	0x04, 0x1c
        /*00aa*/ 	.short	(.L_260 - .L_259)


	//   ....[0]....
.L_259:
        /*00ac*/ 	.word	0x00000070


	//   ....[1]....
        /*00b0*/ 	.word	0x000001e0


	//   ....[2]....
        /*00b4*/ 	.word	0x00000690


	//----- nvinfo : EIATTR_CRS_STACK_SIZE
	.align		4
.L_260:
        /*00b8*/ 	.byte	0x04, 0x1e
        /*00ba*/ 	.short	(.L_262 - .L_261)
.L_261:
        /*00bc*/ 	.word	0x00000000


	//----- nvinfo : EIATTR_CBANK_PARAM_SIZE
	.align		4
.L_262:
        /*00c0*/ 	.byte	0x03, 0x19
        /*00c2*/ 	.short	0x0034


	//----- nvinfo : EIATTR_PARAM_CBANK
	.align		4
        /*00c4*/ 	.byte	0x04, 0x0a
        /*00c6*/ 	.short	(.L_264 - .L_263)
	.align		4
.L_263:
        /*00c8*/ 	.word	index@(.nv.constant0._ZN3cub18CUB_300001_SM_10006detail10merge_sort30DeviceMergeSortPartitionKernelIN6thrust24THRUST_300001_SM_1000_NS10device_ptrI15DetectionResultEEj22DetectionResultCompareS7_EEvbT_PT2_T0_SD_PSD_T1_SD_i)
        /*00cc*/ 	.short	0x0380
        /*00ce*/ 	.short	0x0034


	//----- nvinfo : EIATTR_SW_WAR
	.align		4
.L_264:
        /*00d0*/ 	.byte	0x04, 0x36
        /*00d2*/ 	.short	(.L_266 - .L_265)
.L_265:
        /*00d4*/ 	.word	0x00000008
.L_266:


//--------------------- .nv.info._ZN3cub18CUB_300001_SM_10006detail10merge_sort30DeviceMergeSortBlockSortKernelINS2_10policy_hubIN6thrust24THRUST_300001_SM_1000_NS10device_ptrI15DetectionResultEEE9Policy600ES9_PNS0_8NullTypeES9_SD_j22DetectionResultCompareS8_SC_EEvbT0_T1_T2_T3_T4_PT6_PT7_T5_NS1_7vsmem_tE --------------------------
	.section	.nv.info._ZN3cub18CUB_300001_SM_10006detail10merge_sort30DeviceMergeSortBlockSortKernelINS2_10policy_hubIN6thrust24THRUST_300001_SM_1000_NS10device_ptrI15DetectionResultEEE9Policy600ES9_PNS0_8NullTypeES9_SD_j22DetectionResultCompareS8_SC_EEvbT0_T1_T2_T3_T4_PT6_PT7_T5_NS1_7vsmem_tE,"",@"SHT_CUDA_INFO"
	.sectionflags	@""
	.align	4


	//----- nvinfo : EIATTR_CUDA_API_VERSION
	.align		4
        /*0000*/ 	.byte	0x04, 0x37
        /*0002*/ 	.short	(.L_268 - .L_267)
.L_267:
        /*0004*/ 	.word	0x00000082


	//----- nvinfo : EIATTR_KPARAM_INFO
	.align		4
.L_268:
        /*0008*/ 	.byte	0x04, 0x17
        /*000a*/ 	.short	(.L_270 - .L_269)
.L_269:
        /*000c*/ 	.word	0x00000000
        /*0010*/ 	.short	0x0009
        /*0012*/ 	.short	0x0048
        /*0014*/ 	.byte	0x00, 0xf0, 0x21, 0x00


	//----- nvinfo : EIATTR_KPARAM_INFO
	.align		4
.L_270:
        /*0018*/ 	.byte	0x04, 0x17
        /*001a*/ 	.short	(.L_272 - .L_271)
.L_271:
        /*001c*/ 	.word	0x00000000
        /*0020*/ 	.short	0x0008
        /*0022*/ 	.short	0x0040
        /*0024*/ 	.byte	0x00, 0xf0, 0x05, 0x00


	//----- nvinfo : EIATTR_KPARAM_INFO
	.align		4
.L_272:
        /*0028*/ 	.byte	0x04, 0x17
        /*002a*/ 	.short	(.L_274 - .L_273)
.L_273:
        /*002c*/ 	.word	0x00000000
        /*0030*/ 	.short	0x0007
        /*0032*/ 	.short	0x0038
        /*0034*/ 	.byte	0x00, 0xf5, 0x21, 0x00


	//----- nvinfo : EIATTR_KPARAM_INFO
	.align		4
.L_274:
        /*0038*/ 	.byte	0x04, 0x17
        /*003a*/ 	.short	(.L_276 - .L_275)
.L_275:
        /*003c*/ 	.word	0x00000000
        /*0040*/ 	.short	0x0006
        /*0042*/ 	.short	0x0030
        /*0044*/ 	.byte	0x00, 0xf5, 0x21, 0x00


	//----- nvinfo : EIATTR_KPARAM_INFO
	.align		4
.L_276:
        /*0048*/ 	.byte	0x04, 0x17
        /*004a*/ 	.short	(.L_278 - .L_277)
.L_277:
        /*004c*/ 	.word	0x00000000
        /*0050*/ 	.short	0x0005
        /*0052*/ 	.short	0x0028
        /*0054*/ 	.byte	0x00, 0xf0, 0x11, 0x00


	//----- nvinfo : EIATTR_KPARAM_INFO
	.align		4
.L_278:
        /*0058*/ 	.byte	0x04, 0x17
        /*005a*/ 	.short	(.L_280 - .L_279)
.L_279:
        /*005c*/ 	.word	0x00000000
        /*0060*/ 	.short	0x0004
        /*0062*/ 	.short	0x0020
        /*0064*/ 	.byte	0x00, 0xf5, 0x21, 0x00


	//----- nvinfo : EIATTR_KPARAM_INFO
	.align		4
.L_280:
        /*0068*/ 	.byte	0x04, 0x17
        /*006a*/ 	.short	(.L_282 - .L_281)
.L_281:
        /*006c*/ 	.word	0x00000000
        /*0070*/ 	.short	0x0003
        /*0072*/ 	.short	0x0018
        /*0074*/ 	.byte	0x00, 0xf0, 0x21, 0x00


	//----- nvinfo : EIATTR_KPARAM_INFO
	.align		4
.L_282:
        /*0078*/ 	.byte	0x04, 0x17
        /*007a*/ 	.short	(.L_284 - .L_283)
.L_283:
        /*007c*/ 	.word	0x00000000
        /*0080*/ 	.short	0x0002
        /*0082*/ 	.short	0x0010
        /*0084*/ 	.byte	0x00, 0xf5, 0x21, 0x00


	//----- nvinfo : EIATTR_KPARAM_INFO
	.align		4
.L_284:
        /*0088*/ 	.byte	0x04, 0x17
        /*008a*/ 	.short	(.L_286 - .L_285)
.L_285:
        /*008c*/ 	.word	0x00000000
        /*0090*/ 	.short	0x0001
        /*0092*/ 	.short	0x0008
        /*0094*/ 	.byte	0x00, 0xf0, 0x21, 0x00


	//----- nvinfo : EIATTR_KPARAM_INFO
	.align		4
.L_286:
        /*0098*/ 	.byte	0x04, 0x17
        /*009a*/ 	.short	(.L_288 - .L_287)
.L_287:
        /*009c*/ 	.word	0x00000000
        /*00a0*/ 	.short	0x0000
        /*00a2*/ 	.short	0x0000
        /*00a4*/ 	.byte	0x00, 0xf0, 0x05, 0x00


	//----- nvinfo : EIATTR_SPARSE_MMA_MASK
	.align		4
.L_288:
        /*00a8*/ 	.byte	0x03, 0x50
        /*00aa*/ 	.short	0x0000


	//----- nvinfo : EIATTR_MAXREG_COUNT
	.align		4
        /*00ac*/ 	.byte	0x03, 0x1b
        /*00ae*/ 	.short	0x00ff


	//----- nvinfo : EIATTR_NUM_BARRIERS
	.align		4
        /*00b0*/ 	.byte	0x02, 0x4c
        /*00b2*/ 	.byte	0x01
	.zero		1


	//----- nvinfo : EIATTR_MERCURY_ISA_VERSION
	.align		4
        /*00b4*/ 	.byte	0x03, 0x5f
        /*00b6*/ 	.short	0x0101


	//----- nvinfo : EIATTR_COOP_GROUP_MASK_REGIDS
	.align		4
        /*00b8*/ 	.byte	0x04, 0x29
        /*00ba*/ 	.short	(.L_290 - .L_289)


	//   ....[0]....
.L_289:
        /*00bc*/ 	.word	0xffffffff


	//   ....[1]....
        /*00c0*/ 	.word	0xffffffff


	//   ....[2]....
        /*00c4*/ 	.word	0xffffffff


	//   ....[3]....
        /*00c8*/ 	.word	0xffffffff


	//   ....[4]....
        /*00cc*/ 	.word	0xffffffff


	//   ....[5]....
        /*00d0*/ 	.word	0xffffffff


	//----- nvinfo : EIATTR_COOP_GROUP_INSTR_OFFSETS
	.align		4
.L_290:
        /*00d4*/ 	.byte	0x04, 0x28
        /*00d6*/ 	.short	(.L_292 - .L_291)


	//   ....[0]....
.L_291:
        /*00d8*/ 	.word	0x00000350


	//   ....[1]....
        /*00dc*/ 	.word	0x00001580


	//   ....[2]....
        /*00e0*/ 	.word	0x00001a50


	//   ....[3]....
        /*00e4*/ 	.word	0x00002430


	//   ....[4]....
        /*00e8*/ 	.word	0x000036e0


	//   ....[5]....
        /*00ec*/ 	.word	0x00003bf0


	//----- nvinfo : EIATTR_VRC_CTA_INIT_COUNT
	.align		4
.L_292:
        /*00f0*/ 	.byte	0x02, 0x4a
	.zero		1
	.zero		1


	//----- nvinfo : EIATTR_EXIT_INSTR_OFFSETS
	.align		4
        /*00f4*/ 	.byte	0x04, 0x1c
        /*00f6*/ 	.short	(.L_294 - .L_293)


	//   ....[0]....
.L_293:
        /*00f8*/ 	.word	0x000017d0


	//   ....[1]....
        /*00fc*/ 	.word	0x00001c90


	//   ....[2]....
        /*0100*/ 	.word	0x00003880


	//   ....[3]....
        /*0104*/ 	.word	0x00003980


	//   ....[4]....
        /*0108*/ 	.word	0x00003d80


	//   ....[5]....
        /*010c*/ 	.word	0x00003ea0


	//----- nvinfo : EIATTR_MAX_THREADS
	.align		4
.L_294:
        /*0110*/ 	.byte	0x04, 0x05
        /*0112*/ 	.short	(.L_296 - .L_295)
.L_295:
        /*0114*/ 	.word	0x00000040
        /*0118*/ 	.word	0x00000001
        /*011c*/ 	.word	0x00000001


	//----- nvinfo : EIATTR_CRS_STACK_SIZE
	.align		4
.L_296:
        /*0120*/ 	.byte	0x04, 0x1e
        /*0122*/ 	.short	(.L_298 - .L_297)
.L_297:
        /*0124*/ 	.word	0x00000000


	//----- nvinfo : EIATTR_CBANK_PARAM_SIZE
	.align		4
.L_298:
        /*0128*/ 	.byte	0x03, 0x19
        /*012a*/ 	.short	0x0050


	//----- nvinfo : EIATTR_PARAM_CBANK
	.align		4
        /*012c*/ 	.byte	0x04, 0x0a
        /*012e*/ 	.short	(.L_300 - .L_299)
	.align		4
.L_299:
        /*0130*/ 	.word	index@(.nv.constant0._ZN3cub18CUB_300001_SM_10006detail10merge_sort30DeviceMergeSortBlockSortKernelINS2_10policy_hubIN6thrust24THRUST_300001_SM_1000_NS10device_ptrI15DetectionResultEEE9Policy600ES9_PNS0_8NullTypeES9_SD_j22DetectionResultCompareS8_SC_EEvbT0_T1_T2_T3_T4_PT6_PT7_T5_NS1_7vsmem_tE)
        /*0134*/ 	.short	0x0380
        /*0136*/ 	.short	0x0050


	//----- nvinfo : EIATTR_SW_WAR
	.align		4
.L_300:
        /*0138*/ 	.byte	0x04, 0x36
        /*013a*/ 	.short	(.L_302 - .L_301)
.L_301:
        /*013c*/ 	.word	0x00000008
.L_302:


//--------------------- .nv.info._ZN3cub18CUB_300001_SM_10006detail11EmptyKernelIvEEvv --------------------------
	.section	.nv.info._ZN3cub18CUB_300001_SM_10006detail11EmptyKernelIvEEvv,"",@"SHT_CUDA_INFO"
	.sectionflags	@""
	.align	4


	//----- nvinfo : EIATTR_CUDA_API_VERSION
	.align		4
        /*0000*/ 	.byte	0x04, 0x37
        /*0002*/ 	.short	(.L_304 - .L_303)
.L_303:
        /*0004*/ 	.word	0x00000082


	//----- nvinfo : EIATTR_SPARSE_MMA_MASK
	.align		4
.L_304:
        /*0008*/ 	.byte	0x03, 0x50
        /*000a*/ 	.short	0x0000


	//----- nvinfo : EIATTR_MAXREG_COUNT
	.align		4
        /*000c*/ 	.byte	0x03, 0x1b
        /*000e*/ 	.short	0x00ff


	//----- nvinfo : EIATTR_MERCURY_ISA_VERSION
	.align		4
        /*0010*/ 	.byte	0x03, 0x5f
        /*0012*/ 	.short	0x0101


	//----- nvinfo : EIATTR_VRC_CTA_INIT_COUNT
	.align		4
        /*0014*/ 	.byte	0x02, 0x4a
	.zero		1
	.zero		1


	//----- nvinfo : EIATTR_EXIT_INSTR_OFFSETS
	.align		4
        /*0018*/ 	.byte	0x04, 0x1c
        /*001a*/ 	.short	(.L_306 - .L_305)


	//   ....[0]....
.L_305:
        /*001c*/ 	.word	0x00000010


	//----- nvinfo : EIATTR_SW_WAR
	.align		4
.L_306:
        /*0020*/ 	.byte	0x04, 0x36
        /*0022*/ 	.short	(.L_308 - .L_307)
.L_307:
        /*0024*/ 	.word	0x00000008
.L_308:


//--------------------- .nv.info._Z9nmsKernelPK15DetectionResultPiS2_if --------------------------
	.section	.nv.info._Z9nmsKernelPK15DetectionResultPiS2_if,"",@"SHT_CUDA_INFO"
	.sectionflags	@""
	.align	4


	//----- nvinfo : EIATTR_CUDA_API_VERSION
	.align		4
        /*0000*/ 	.byte	0x04, 0x37
        /*0002*/ 	.short	(.L_310 - .L_309)
.L_309:
        /*0004*/ 	.word	0x00000082


	//----- nvinfo : EIATTR_KPARAM_INFO
	.align		4
.L_310:
        /*0008*/ 	.byte	0x04, 0x17
        /*000a*/ 	.short	(.L_312 - .L_311)
.L_311:
        /*000c*/ 	.word	0x00000000
        /*0010*/ 	.short	0x0004
        /*0012*/ 	.short	0x001c
        /*0014*/ 	.byte	0x00, 0xf0, 0x11, 0x00


	//----- nvinfo : EIATTR_KPARAM_INFO
	.align		4
.L_312:
        /*0018*/ 	.byte	0x04, 0x17
        /*001a*/ 	.short	(.L_314 - .L_313)
.L_313:
        /*001c*/ 	.word	0x00000000
        /*0020*/ 	.short	0x0003
        /*0022*/ 	.short	0x0018
        /*0024*/ 	.byte	0x00, 0xf0, 0x11, 0x00


	//----- nvinfo : EIATTR_KPARAM_INFO
	.align		4
.L_314:
        /*0028*/ 	.byte	0x04, 0x17
        /*002a*/ 	.short	(.L_316 - .L_315)
.L_315:
        /*002c*/ 	.word	0x00000000
        /*0030*/ 	.short	0x0002
        /*0032*/ 	.short	0x0010
        /*0034*/ 	.byte	0x00, 0xf5, 0x21, 0x00


	//----- nvinfo : EIATTR_KPARAM_INFO
	.align		4
.L_316:
        /*0038*/ 	.byte	0x04, 0x17
        /*003a*/ 	.short	(.L_318 - .L_317)
.L_317:
        /*003c*/ 	.word	0x00000000
        /*0040*/ 	.short	0x0001
        /*0042*/ 	.short	0x0008
        /*0044*/ 	.byte	0x00, 0xf5, 0x21, 0x00


	//----- nvinfo : EIATTR_KPARAM_INFO
	.align		4
.L_318:
        /*0048*/ 	.byte	0x04, 0x17
        /*004a*/ 	.short	(.L_320 - .L_319)
.L_319:
        /*004c*/ 	.word	0x00000000
        /*0050*/ 	.short	0x0000
        /*0052*/ 	.short	0x0000
        /*0054*/ 	.byte	0x00, 0xf5, 0x21, 0x00


	//----- nvinfo : EIATTR_SPARSE_MMA_MASK
	.align		4
.L_320:
        /*0058*/ 	.byte	0x03, 0x50
        /*005a*/ 	.short	0x0000


	//----- nvinfo : EIATTR_MAXREG_COUNT
	.align		4
        /*005c*/ 	.byte	0x03, 0x1b
        /*005e*/ 	.short	0x00ff


	//----- nvinfo : EIATTR_MERCURY_ISA_VERSION
	.align		4
        /*0060*/ 	.byte	0x03, 0x5f
        /*0062*/ 	.short	0x0101


	//----- nvinfo : EIATTR_INT_WARP_WIDE_INSTR_OFFSETS
	.align		4
        /*0064*/ 	.byte	0x04, 0x31
        /*0066*/ 	.short	(.L_322 - .L_321)


	//   ....[0]....
.L_321:
        /*0068*/ 	.word	0x000004a0


	//   ....[1]....
        /*006c*/ 	.word	0x00000540


	//----- nvinfo : EIATTR_VRC_CTA_INIT_COUNT
	.align		4
.L_322:
        /*0070*/ 	.byte	0x02, 0x4a
	.zero		1
	.zero		1


	//----- nvinfo : EIATTR_EXIT_INSTR_OFFSETS
	.align		4
        /*0074*/ 	.byte	0x04, 0x1c
        /*0076*/ 	.short	(.L_324 - .L_323)


	//   ....[0]....
.L_323:
        /*0078*/ 	.word	0x00000070


	//   ....[1]....
        /*007c*/ 	.word	0x00000430


	//   ....[2]....
        /*0080*/ 	.word	0x00000580


	//----- nvinfo : EIATTR_CRS_STACK_SIZE
	.align		4
.L_324:
        /*0084*/ 	.byte	0x04, 0x1e
        /*0086*/ 	.short	(.L_326 - .L_325)
.L_325:
        /*0088*/ 	.word	0x00000000


	//----- nvinfo : EIATTR_CBANK_PARAM_SIZE
	.align		4
.L_326:
        /*008c*/ 	.byte	0x03, 0x19
        /*008e*/ 	.short	0x0020


	//----- nvinfo : EIATTR_PARAM_CBANK
	.align		4
        /*0090*/ 	.byte	0x04, 0x0a
        /*0092*/ 	.short	(.L_328 - .L_327)
	.align		4
.L_327:
        /*0094*/ 	.word	index@(.nv.constant0._Z9nmsKernelPK15DetectionResultPiS2_if)
        /*0098*/ 	.short	0x0380
        /*009a*/ 	.short	0x0020


	//----- nvinfo : EIATTR_SW_WAR
	.align		4
.L_328:
        /*009c*/ 	.byte	0x04, 0x36
        /*009e*/ 	.short	(.L_330 - .L_329)
.L_329:
        /*00a0*/ 	.word	0x00000008
.L_330:


//--------------------- .nv.info._Z22filterDetectionsKernelPKfP15DetectionResultPiiiiiifPfi --------------------------
	.section	.nv.info._Z22filterDetectionsKernelPKfP15DetectionResultPiiiiiifPfi,"",@"SHT_CUDA_INFO"
	.sectionflags	@""
	.align	4


	//----- nvinfo : EIATTR_CUDA_API_VERSION
	.align		4
        /*0000*/ 	.byte	0x04, 0x37
        /*0002*/ 	.short	(.L_332 - .L_331)
.L_331:
        /*0004*/ 	.word	0x00000082


	//----- nvinfo : EIATTR_KPARAM_INFO
	.align		4
.L_332:
        /*0008*/ 	.byte	0x04, 0x17
        /*000a*/ 	.short	(.L_334 - .L_333)
.L_333:
        /*000c*/ 	.word	0x00000000
        /*0010*/ 	.short	0x000a
        /*0012*/ 	.short	0x0038
        /*0014*/ 	.byte	0x00, 0xf0, 0x11, 0x00


	//----- nvinfo : EIATTR_KPARAM_INFO
	.align		4
.L_334:
        /*0018*/ 	.byte	0x04, 0x17
        /*001a*/ 	.short	(.L_336 - .L_335)
.L_335:
        /*001c*/ 	.word	0x00000000
        /*0020*/ 	.short	0x0009
        /*0022*/ 	.short	0x0030
        /*0024*/ 	.byte	0x00, 0xf5, 0x21, 0x00


	//----- nvinfo : EIATTR_KPARAM_INFO
	.align		4
.L_336:
        /*0028*/ 	.byte	0x04, 0x17
        /*002a*/ 	.short	(.L_338 - .L_337)
.L_337:
        /*002c*/ 	.word	0x00000000
        /*0030*/ 	.short	0x0008
        /*0032*/ 	.short	0x002c
        /*0034*/ 	.byte	0x00, 0xf0, 0x11, 0x00


	//----- nvinfo : EIATTR_KPARAM_INFO
	.align		4
.L_338:
        /*0038*/ 	.byte	0x04, 0x17
        /*003a*/ 	.short	(.L_340 - .L_339)
.L_339:
        /*003c*/ 	.word	0x00000000
        /*0040*/ 	.short	0x0007
        /*0042*/ 	.short	0x0028
        /*0044*/ 	.byte	0x00, 0xf0, 0x11, 0x00


	//----- nvinfo : EIATTR_KPARAM_INFO
	.align		4
.L_340:
        /*0048*/ 	.byte	0x04, 0x17
        /*004a*/ 	.short	(.L_342 - .L_341)
.L_341:
        /*004c*/ 	.word	0x00000000
        /*0050*/ 	.short	0x0006
        /*0052*/ 	.short	0x0024
        /*0054*/ 	.byte	0x00, 0xf0, 0x11, 0x00


	//----- nvinfo : EIATTR_KPARAM_INFO
	.align		4
.L_342:
        /*0058*/ 	.byte	0x04, 0x17
        /*005a*/ 	.short	(.L_344 - .L_343)
.L_343:
        /*005c*/ 	.word	0x00000000
        /*0060*/ 	.short	0x0005
        /*0062*/ 	.short	0x0020
        /*0064*/ 	.byte	0x00, 0xf0, 0x11, 0x00


	//----- nvinfo : EIATTR_KPARAM_INFO
	.align		4
.L_344:
        /*0068*/ 	.byte	0x04, 0x17
        /*006a*/ 	.short	(.L_346 - .L_345)
.L_345:
        /*006c*/ 	.word	0x00000000
        /*0070*/ 	.short	0x0004
        /*0072*/ 	.short	0x001c
        /*0074*/ 	.byte	0x00, 0xf0, 0x11, 0x00


	//----- nvinfo : EIATTR_KPARAM_INFO
	.align		4
.L_346:
        /*0078*/ 	.byte	0x04, 0x17
        /*007a*/ 	.short	(.L_348 - .L_347)
.L_347:
        /*007c*/ 	.word	0x00000000
        /*0080*/ 	.short	0x0003
        /*0082*/ 	.short	0x0018
        /*0084*/ 	.byte	0x00, 0xf0, 0x11, 0x00


	//----- nvinfo : EIATTR_KPARAM_INFO
	.align		4
.L_348:
        /*0088*/ 	.byte	0x04, 0x17
        /*008a*/ 	.short	(.L_350 - .L_349)
.L_349:
        /*008c*/ 	.word	0x00000000
        /*0090*/ 	.short	0x0002
        /*0092*/ 	.short	0x0010
        /*0094*/ 	.byte	0x00, 0xf5, 0x21, 0x00


	//----- nvinfo : EIATTR_KPARAM_INFO
	.align		4
.L_350:
        /*0098*/ 	.byte	0x04, 0x17
        /*009a*/ 	.short	(.L_352 - .L_351)
.L_351:
        /*009c*/ 	.word	0x00000000
        /*00a0*/ 	.short	0x0001
        /*00a2*/ 	.short	0x0008
        /*00a4*/ 	.byte	0x00, 0xf5, 0x21, 0x00


	//----- nvinfo : EIATTR_KPARAM_INFO
	.align		4
.L_352:
        /*00a8*/ 	.byte	0x04, 0x17
        /*00aa*/ 	.short	(.L_354 - .L_353)
.L_353:
        /*00ac*/ 	.word	0x00000000
        /*00b0*/ 	.short	0x0000
        /*00b2*/ 	.short	0x0000
        /*00b4*/ 	.byte	0x00, 0xf5, 0x21, 0x00


	//----- nvinfo : EIATTR_SPARSE_MMA_MASK
	.align		4
.L_354:
        /*00b8*/ 	.byte	0x03, 0x50
        /*00ba*/ 	.short	0x0000


	//----- nvinfo : EIATTR_MAXREG_COUNT
	.align		4
        /*00bc*/ 	.byte	0x03, 0x1b
        /*00be*/ 	.short	0x00ff


	//----- nvinfo : EIATTR_MERCURY_ISA_VERSION
	.align		4
        /*00c0*/ 	.byte	0x03, 0x5f
        /*00c2*/ 	.short	0x0101


	//----- nvinfo : EIATTR_INT_WARP_WIDE_INSTR_OFFSETS
	.align		4
        /*00c4*/ 	.byte	0x04, 0x31
        /*00c6*/ 	.short	(.L_356 - .L_355)


	//   ....[0]....
.L_355:
        /*00c8*/ 	.word	0x00000c10


	//   ....[1]....
        /*00cc*/ 	.word	0x00000cb0


	//----- nvinfo : EIATTR_VRC_CTA_INIT_COUNT
	.align		4
.L_356:
        /*00d0*/ 	.byte	0x02, 0x4a
	.zero		1
	.zero		1


	//----- nvinfo : EIATTR_EXIT_INSTR_OFFSETS
	.align		4
        /*00d4*/ 	.byte	0x04, 0x1c
        /*00d6*/ 	.short	(.L_358 - .L_357)


	//   ....[0]....
.L_357:
        /*00d8*/ 	.word	0x00000090


	//   ....[1]....
        /*00dc*/ 	.word	0x00000240


	//   ....[2]....
        /*00e0*/ 	.word	0x000002b0


	//   ....[3]....
        /*00e4*/ 	.word	0x00000340


	//   ....[4]....
        /*00e8*/ 	.word	0x000003f0


	//   ....[5]....
        /*00ec*/ 	.word	0x00000520


	//   ....[6]....
        /*00f0*/ 	.word	0x000006f0


	//   ....[7]....
        /*00f4*/ 	.word	0x00000720


	//   ....[8]....
        /*00f8*/ 	.word	0x00000bf0


	//   ....[9]....
        /*00fc*/ 	.word	0x00000ce0


	//   ....[10]....
        /*0100*/ 	.word	0x00000d50


	//   ....[11]....
        /*0104*/ 	.word	0x00000e10


	//   ....[12]....
        /*0108*/ 	.word	0x000011d0


	//----- nvinfo : EIATTR_CRS_STACK_SIZE
	.align		4
.L_358:
        /*010c*/ 	.byte	0x04, 0x1e
        /*010e*/ 	.short	(.L_360 - .L_359)
.L_359:
        /*0110*/ 	.word	0x00000000


	//----- nvinfo : EIATTR_CBANK_PARAM_SIZE
	.align		4
.L_360:
        /*0114*/ 	.byte	0x03, 0x19
        /*0116*/ 	.short	0x003c


	//----- nvinfo : EIATTR_PARAM_CBANK
	.align		4
        /*0118*/ 	.byte	0x04, 0x0a
        /*011a*/ 	.short	(.L_362 - .L_361)
	.align		4
.L_361:
        /*011c*/ 	.word	index@(.nv.constant0._Z22filterDetectionsKernelPKfP15DetectionResultPiiiiiifPfi)
        /*0120*/ 	.short	0x0380
        /*0122*/ 	.short	0x003c


	//----- nvinfo : EIATTR_SW_WAR
	.align		4
.L_362:
        /*0124*/ 	.byte	0x04, 0x36
        /*0126*/ 	.short	(.L_364 - .L_363)
.L_363:
        /*0128*/ 	.word	0x00000008
.L_364:


//--------------------- .nv.callgraph             --------------------------
	.section	.nv.callgraph,"",@"SHT_CUDA_CALLGRAPH"
	.align	4
	.sectionentsize	8
	.align		4
        /*0000*/ 	.word	0x00000000
	.align		4
        /*0004*/ 	.word	0xffffffff
	.align		4
        /*0008*/ 	.word	0x00000000
	.align		4
        /*000c*/ 	.word	0xfffffffe
	.align		4
        /*0010*/ 	.word	0x00000000
	.align		4
        /*0014*/ 	.word	0xfffffffd
	.align		4
        /*0018*/ 	.word	0x00000000
	.align		4
        /*001c*/ 	.word	0xfffffffc


//--------------------- .nv.constant4             --------------------------
	.section	.nv.constant4,"a",@progbits
	.align	8
	.align		8
.nv.constant4:
        /*0000*/ 	.dword	_ZN34_INTERNAL_cfe2ffc9_4_k_cu_d02b43124cuda3std3__45__cpo5beginE
	.align		8
        /*0008*/ 	.dword	_ZN34_INTERNAL_cfe2ffc9_4_k_cu_d02b43124cuda3std3__45__cpo3endE
	.align		8
        /*0010*/ 	.dword	_ZN34_INTERNAL_cfe2ffc9_4_k_cu_d02b43124cuda3std3__45__cpo6cbeginE
	.align		8
        /*0018*/ 	.dword	_ZN34_INTERNAL_cfe2ffc9_4_k_cu_d02b43124cuda3std3__45__cpo4cendE
	.align		8
        /*0020*/ 	.dword	_ZN34_INTERNAL_cfe2ffc9_4_k_cu_d02b43124cuda3std3__45__cpo6rbeginE
	.align		8
        /*0028*/ 	.dword	_ZN34_INTERNAL_cfe2ffc9_4_k_cu_d02b43124cuda3std3__45__cpo4rendE
	.align		8
        /*0030*/ 	.dword	_ZN34_INTERNAL_cfe2ffc9_4_k_cu_d02b43124cuda3std3__45__cpo7crbeginE
	.align		8
        /*0038*/ 	.dword	_ZN34_INTERNAL_cfe2ffc9_4_k_cu_d02b43124cuda3std3__45__cpo5crendE
	.align		8
        /*0040*/ 	.dword	_ZN34_INTERNAL_cfe2ffc9_4_k_cu_d02b43124cuda3std3__436_GLOBAL__N__cfe2ffc9_4_k_cu_d02b43126ignoreE
	.align		8
        /*0048*/ 	.dword	_ZN34_INTERNAL_cfe2ffc9_4_k_cu_d02b43124cuda3std3__419piecewise_constructE
	.align		8
        /*0050*/ 	.dword	_ZN34_INTERNAL_cfe2ffc9_4_k_cu_d02b43124cuda3std3__48in_placeE
	.align		8
        /*0058*/ 	.dword	_ZN34_INTERNAL_cfe2ffc9_4_k_cu_d02b43124cuda3std3__420unreachable_sentinelE
	.align		8
        /*0060*/ 	.dword	_ZN34_INTERNAL_cfe2ffc9_4_k_cu_d02b43124cuda3std3__47nulloptE
	.align		8
        /*0068*/ 	.dword	_ZN34_INTERNAL_cfe2ffc9_4_k_cu_d02b43124cuda3std3__48unexpectE
	.align		8
        /*0070*/ 	.dword	_ZN34_INTERNAL_cfe2ffc9_4_k_cu_d02b43124cuda3std6ranges3__45__cpo4swapE
	.align		8
        /*0078*/ 	.dword	_ZN34_INTERNAL_cfe2ffc9_4_k_cu_d02b43124cuda3std6ranges3__45__cpo9iter_moveE
	.align		8
        /*0080*/ 	.dword	_ZN34_INTERNAL_cfe2ffc9_4_k_cu_d02b43124cuda3std6ranges3__45__cpo5beginE
	.align		8
        /*0088*/ 	.dword	_ZN34_INTERNAL_cfe2ffc9_4_k_cu_d02b43124cuda3std6ranges3__45__cpo3endE
	.align		8
        /*0090*/ 	.dword	_ZN34_INTERNAL_cfe2ffc9_4_k_cu_d02b43124cuda3std6ranges3__45__cpo6cbeginE
	.align		8
        /*0098*/ 	.dword	_ZN34_INTERNAL_cfe2ffc9_4_k_cu_d02b43124cuda3std6ranges3__45__cpo4cendE
	.align		8
        /*00a0*/ 	.dword	_ZN34_INTERNAL_cfe2ffc9_4_k_cu_d02b43124cuda3std6ranges3__45__cpo7advanceE
	.align		8
        /*00a8*/ 	.dword	_ZN34_INTERNAL_cfe2ffc9_4_k_cu_d02b43124cuda3std6ranges3__45__cpo9iter_swapE
	.align		8
        /*00b0*/ 	.dword	_ZN34_INTERNAL_cfe2ffc9_4_k_cu_d02b43124cuda3std6ranges3__45__cpo4nextE
	.align		8
        /*00b8*/ 	.dword	_ZN34_INTERNAL_cfe2ffc9_4_k_cu_d02b43124cuda3std6ranges3__45__cpo4prevE
	.align		8
        /*00c0*/ 	.dword	_ZN34_INTERNAL_cfe2ffc9_4_k_cu_d02b43124cuda3std6ranges3__45__cpo4dataE
	.align		8
        /*00c8*/ 	.dword	_ZN34_INTERNAL_cfe2ffc9_4_k_cu_d02b43124cuda3std6ranges3__45__cpo5cdataE
	.align		8
        /*00d0*/ 	.dword	_ZN34_INTERNAL_cfe2ffc9_4_k_cu_d02b43124cuda3std6ranges3__45__cpo4sizeE
	.align		8
        /*00d8*/ 	.dword	_ZN34_INTERNAL_cfe2ffc9_4_k_cu_d02b43124cuda3std6ranges3__45__cpo5ssizeE
	.align		8
        /*00e0*/ 	.dword	_ZN34_INTERNAL_cfe2ffc9_4_k_cu_d02b43124cuda3std6ranges3__45__cpo8distanceE
	.align		8
        /*00e8*/ 	.dword	_ZN34_INTERNAL_cfe2ffc9_4_k_cu_d02b43126thrust24THRUST_300001_SM_1000_NS8cuda_cub3parE
	.align		8
        /*00f0*/ 	.dword	_ZN34_INTERNAL_cfe2ffc9_4_k_cu_d02b43126thrust24THRUST_300001_SM_1000_NS8cuda_cub10par_nosyncE
	.align		8
        /*00f8*/ 	.dword	_ZN34_INTERNAL_cfe2ffc9_4_k_cu_d02b43126thrust24THRUST_300001_SM_1000_NS6system6detail10sequential3seqE
	.align		8
        /*0100*/ 	.dword	_ZN34_INTERNAL_cfe2ffc9_4_k_cu_d02b43126thrust24THRUST_300001_SM_1000_NS6system3cpp3parE
	.align		8
        /*0108*/ 	.dword	_ZN34_INTERNAL_cfe2ffc9_4_k_cu_d02b43126thrust24THRUST_300001_SM_1000_NS12placeholders2_1E
	.align		8
        /*0110*/ 	.dword	_ZN34_INTERNAL_cfe2ffc9_4_k_cu_d02b43126thrust24THRUST_300001_SM_1000_NS12placeholders2_2E
	.align		8
        /*0118*/ 	.dword	_ZN34_INTERNAL_cfe2ffc9_4_k_cu_d02b43126thrust24THRUST_300001_SM_1000_NS12placeholders2_3E
	.align		8
        /*0120*/ 	.dword	_ZN34_INTERNAL_cfe2ffc9_4_k_cu_d02b43126thrust24THRUST_300001_SM_1000_NS12placeholders2_4E
	.align		8
        /*0128*/ 	.dword	_ZN34_INTERNAL_cfe2ffc9_4_k_cu_d02b43126thrust24THRUST_300001_SM_1000_NS12placeholders2_5E
	.align		8
        /*0130*/ 	.dword	_ZN34_INTERNAL_cfe2ffc9_4_k_cu_d02b43126thrust24THRUST_300001_SM_1000_NS12placeholders2_6E
	.align		8
        /*0138*/ 	.dword	_ZN34_INTERNAL_cfe2ffc9_4_k_cu_d02b43126thrust24THRUST_300001_SM_1000_NS12placeholders2_7E
	.align		8
        /*0140*/ 	.dword	_ZN34_INTERNAL_cfe2ffc9_4_k_cu_d02b43126thrust24THRUST_300001_SM_1000_NS12placeholders2_8E
	.align		8
        /*0148*/ 	.dword	_ZN34_INTERNAL_cfe2ffc9_4_k_cu_d02b43126thrust24THRUST_300001_SM_1000_NS12placeholders2_9E
	.align		8
        /*0150*/ 	.dword	_ZN34_INTERNAL_cfe2ffc9_4_k_cu_d02b43126thrust24THRUST_300001_SM_1000_NS12placeholders3_10E
	.align		8
        /*0158*/ 	.dword	_ZN34_INTERNAL_cfe2ffc9_4_k_cu_d02b43126thrust24THRUST_300001_SM_1000_NS3seqE
	.align		8
        /*0160*/ 	.dword	_ZN34_INTERNAL_cfe2ffc9_4_k_cu_d02b43126thrust24THRUST_300001_SM_1000_NS6deviceE


//--------------------- .text._ZN3cub18CUB_300001_SM_10006detail10merge_sort26DeviceMergeSortMergeKernelINS2_10policy_hubIN6thrust24THRUST_300001_SM_1000_NS10device_ptrI15DetectionResultEEE9Policy600ES9_PNS0_8NullTypeES9_SD_m22DetectionResultCompareS8_SC_EEvbT2_T3_T4_PT6_PT7_T5_PSH_SH_NS1_7vsmem_tE --------------------------
	.section	.text._ZN3cub18CUB_300001_SM_10006detail10merge_sort26DeviceMergeSortMergeKernelINS2_10policy_hubIN6thrust24THRUST_300001_SM_1000_NS10device_ptrI15DetectionResultEEE9Policy600ES9_PNS0_8NullTypeES9_SD_m22DetectionResultCompareS8_SC_EEvbT2_T3_T4_PT6_PT7_T5_PSH_SH_NS1_7vsmem_tE,"ax",@progbits
	.align	128
        .global         _ZN3cub18CUB_300001_SM_10006detail10merge_sort26DeviceMergeSortMergeKernelINS2_10policy_hubIN6thrust24THRUST_300001_SM_1000_NS10device_ptrI15DetectionResultEEE9Policy600ES9_PNS0_8NullTypeES9_SD_m22DetectionResultCompareS8_SC_EEvbT2_T3_T4_PT6_PT7_T5_PSH_SH_NS1_7vsmem_tE
        .type           _ZN3cub18CUB_300001_SM_10006detail10merge_sort26DeviceMergeSortMergeKernelINS2_10policy_hubIN6thrust24THRUST_300001_SM_1000_NS10device_ptrI15DetectionResultEEE9Policy600ES9_PNS0_8NullTypeES9_SD_m22DetectionResultCompareS8_SC_EEvbT2_T3_T4_PT6_PT7_T5_PSH_SH_NS1_7vsmem_tE,@function
        .size           _ZN3cub18CUB_300001_SM_10006detail10merge_sort26DeviceMergeSortMergeKernelINS2_10policy_hubIN6thrust24THRUST_300001_SM_1000_NS10device_ptrI15DetectionResultEEE9Policy600ES9_PNS0_8NullTypeES9_SD_m22DetectionResultCompareS8_SC_EEvbT2_T3_T4_PT6_PT7_T5_PSH_SH_NS1_7vsmem_tE,(.L_x_134 - _ZN3cub18CUB_300001_SM_10006detail10merge_sort26DeviceMergeSortMergeKernelINS2_10policy_hubIN6thrust24THRUST_300001_SM_1000_NS10device_ptrI15DetectionResultEEE9Policy600ES9_PNS0_8NullTypeES9_SD_m22DetectionResultCompareS8_SC_EEvbT2_T3_T4_PT6_PT7_T5_PSH_SH_NS1_7vsmem_tE)
        .other          _ZN3cub18CUB_300001_SM_10006detail10merge_sort26DeviceMergeSortMergeKernelINS2_10policy_hubIN6thrust24THRUST_300001_SM_1000_NS10device_ptrI15DetectionResultEEE9Policy600ES9_PNS0_8NullTypeES9_SD_m22DetectionResultCompareS8_SC_EEvbT2_T3_T4_PT6_PT7_T5_PSH_SH_NS1_7vsmem_tE,@"STO_CUDA_ENTRY STV_DEFAULT"
_ZN3cub18CUB_300001_SM_10006detail10merge_sort26DeviceMergeSortMergeKernelINS2_10policy_hubIN6thrust24THRUST_300001_SM_1000_NS10device_ptrI15DetectionResultEEE9Policy600ES9_PNS0_8NullTypeES9_SD_m22DetectionResultCompareS8_SC_EEvbT2_T3_T4_PT6_PT7_T5_PSH_SH_NS1_7vsmem_tE:
.text._ZN3cub18CUB_300001_SM_10006detail10merge_sort26DeviceMergeSortMergeKernelINS2_10policy_hubIN6thrust24THRUST_300001_SM_1000_NS10device_ptrI15DetectionResultEEE9Policy600ES9_PNS0_8NullTypeES9_SD_m22DetectionResultCompareS8_SC_EEvbT2_T3_T4_PT6_PT7_T5_PSH_SH_NS1_7vsmem_tE:
[----:B------:R-:W-:Y:S01]  /*0000*/  LDC R1, c[0x0][0x37c] ;  /* 0x0000df00ff017b82 */ /* 0x000fe20000000800 */
[----:B------:R-:W0:Y:S01]  /*0010*/  S2R R0, SR_CTAID.X ;  /* 0x0000000000007919 */ /* 0x000e220000002500 */
[----:B------:R-:W1:Y:S06]  /*0020*/  LDCU UR4, c[0x0][0x370] ;  /* 0x00006e00ff0477ac */ /* 0x000e6c0008000800 */
[----:B------:R-:W2:Y:S01]  /*0030*/  LDC.64 R16, c[0x0][0x3c0] ;  /* 0x0000f000ff107b82 */ /* 0x000ea20000000a00 */
[----:B------:R-:W3:Y:S01]  /*0040*/  S2R R76, SR_TID.X ;  /* 0x00000000004c7919 */ /* 0x000ee20000002100 */
[----:B------:R-:W4:Y:S01]  /*0050*/  LDCU.64 UR6, c[0x0][0x358] ;  /* 0x00006b00ff0677ac */ /* 0x000f220008000a00 */
[----:B-1----:R-:W-:-:S06]  /*0060*/  UIADD3 UR4, UPT, UPT, UR4, -0x1, URZ ;  /* 0xffffffff04047890 */ /* 0x002fcc000fffe0ff */
[----:B0-----:R-:W-:-:S13]  /*0070*/  ISETP.GE.U32.AND P0, PT, R0, UR4, PT ;  /* 0x0000000400007c0c */ /* 0x001fda000bf06070 */
[----:B---34-:R-:W-:Y:S05]  /*0080*/  @P0 BRA `(.L_x_0) ;  /* 0x00000020007c0947 */ /* 0x018fea0003800000 */
[----:B------:R-:W0:Y:S01]  /*0090*/  LDC.64 R2, c[0x0][0x3b8] ;  /* 0x0000ee00ff027b82 */ /* 0x000e220000000a00 */
[----:B--2---:R-:W-:-:S07]  /*00a0*/  IADD3 R15, P3, PT, RZ, -R16, RZ ;  /* 0x80000010ff0f7210 */ /* 0x004fce0007f7e0ff */
[----:B------:R-:W1:Y:S01]  /*00b0*/  LDC.64 R18, c[0x0][0x398] ;  /* 0x0000e600ff127b82 */ /* 0x000e620000000a00 */
[----:B------:R-:W-:Y:S01]  /*00c0*/  IMAD.WIDE.U32 R8, R16, 0x20, RZ ;  /* 0x0000002010087825 */ /* 0x000fe200078e00ff */
[----:B------:R-:W2:Y:S01]  /*00d0*/  LDCU.U8 UR4, c[0x0][0x380] ;  /* 0x00007000ff0477ac */ /* 0x000ea20008000000 */
[----:B0-----:R-:W-:-:S04]  /*00e0*/  LEA R2, P0, R0, R2, 0x3 ;  /* 0x0000000200027211 */ /* 0x001fc800078018ff */
[----:B------:R-:W-:-:S05]  /*00f0*/  LEA.HI.X R3, R0, R3, RZ, 0x3, P0 ;  /* 0x0000000300037211 */ /* 0x000fca00000f1cff */
[----:B------:R-:W3:Y:S04]  /*0100*/  LDG.E.64 R6, desc[UR6][R2.64+0x8] ;  /* 0x0000080602067981 */ /* 0x000ee8000c1e1b00 */
[----:B------:R0:W4:Y:S01]  /*0110*/  LDG.E.64 R4, desc[UR6][R2.64] ;  /* 0x0000000602047981 */ /* 0x000122000c1e1b00 */
[-C--:B------:R-:W-:Y:S01]  /*0120*/  LOP3.LUT R11, R15, R0.reuse, RZ, 0xc0, !PT ;  /* 0x000000000f0b7212 */ /* 0x080fe200078ec0ff */
[----:B------:R-:W-:Y:S01]  /*0130*/  IMAD.SHL.U32 R13, R17, 0x20, RZ ;  /* 0x00000020110d7824 */ /* 0x000fe200078e00ff */
[----:B--2---:R-:W-:Y:S01]  /*0140*/  UPRMT UR4, UR4, 0x8880, URZ ;  /* 0x0000888004047896 */ /* 0x004fe200080000ff */
[----:B------:R-:W-:Y:S01]  /*0150*/  IMAD.X R17, RZ, RZ, ~R17, P3 ;  /* 0x000000ffff117224 */ /* 0x000fe200018e0e11 */
[----:B------:R-:W-:Y:S01]  /*0160*/  BSSY.RECONVERGENT B0, `(.L_x_1) ;  /* 0x00000a7000007945 */ /* 0x000fe20003800200 */
[----:B------:R-:W-:Y:S01]  /*0170*/  IMAD.SHL.U32 R16, R11, 0x40, RZ ;  /* 0x000000400b107824 */ /* 0x000fe200078e00ff */
[----:B------:R-:W-:Y:S01]  /*0180*/  UISETP.NE.AND UP0, UPT, UR4, URZ, UPT ;  /* 0x000000ff0400728c */ /* 0x000fe2000bf05270 */
[----:B------:R-:W-:Y:S01]  /*0190*/  IMAD.IADD R14, R9, 0x1, R13 ;  /* 0x00000001090e7824 */ /* 0x000fe200078e020d */
[----:B------:R-:W-:Y:S01]  /*01a0*/  LOP3.LUT R9, R15, R0, RZ, 0xfc, !PT ;  /* 0x000000000f097212 */ /* 0x000fe200078efcff */
[----:B------:R-:W-:Y:S01]  /*01b0*/  ACQBULK ;  /* 0x000000000000782e */ /* 0x000fe20000000000 */
[----:B------:R-:W-:-:S02]  /*01c0*/  SHF.L.U64.HI R15, R11, 0x6, RZ ;  /* 0x000000060b0f7819 */ /* 0x000fc400000102ff */
[----:B0-----:R-:W-:Y:S02]  /*01d0*/  IADD3 R2, P2, PT, R0, -R11, RZ ;  /* 0x8000000b00027210 */ /* 0x001fe40007f5e0ff */
[----:B------:R-:W-:Y:S02]  /*01e0*/  ISETP.NE.U32.AND P1, PT, R9, -0x1, PT ;  /* 0xffffffff0900780c */ /* 0x000fe40003f25070 */
[----:B-1----:R-:W-:Y:S01]  /*01f0*/  IADD3 R10, P4, PT, -R16, R18, RZ ;  /* 0x00000012100a7210 */ /* 0x002fe20007f9e1ff */
[----:B------:R-:W-:Y:S01]  /*0200*/  IMAD.X R9, RZ, RZ, -0x1, P2 ;  /* 0xffffffffff097424 */ /* 0x000fe200010e06ff */
[----:B------:R-:W-:Y:S02]  /*0210*/  LOP3.LUT R13, R8, 0xffffffc0, RZ, 0xc0, !PT ;  /* 0xffffffc0080d7812 */ /* 0x000fe400078ec0ff */
[----:B------:R-:W-:Y:S01]  /*0220*/  ISETP.NE.AND.EX P1, PT, R17, -0x1, PT, P1 ;  /* 0xffffffff1100780c */ /* 0x000fe20003f25310 */
[----:B------:R-:W-:Y:S01]  /*0230*/  IMAD.X R11, R19, 0x1, ~R15, P4 ;  /* 0x00000001130b7824 */ /* 0x000fe200020e0e0f */
[----:B------:R-:W-:-:S02]  /*0240*/  ISETP.GT.U32.AND P2, PT, R10, R13, PT ;  /* 0x0000000d0a00720c */ /* 0x000fc40003f44070 */
[-C--:B---3--:R-:W-:Y:S01]  /*0250*/  IADD3 R49, P0, PT, R6, -R16.reuse, RZ ;  /* 0x8000001006317210 */ /* 0x088fe20007f1e0ff */
[----:B------:R-:W-:Y:S01]  /*0260*/  IMAD.MOV.U32 R6, RZ, RZ, 0x3f ;  /* 0x0000003fff067424 */ /* 0x000fe200078e00ff */
[----:B----4-:R-:W-:-:S03]  /*0270*/  IADD3 R12, P3, PT, R4, -R16, RZ ;  /* 0x80000010040c7210 */ /* 0x010fc60007f7e0ff */
[--C-:B------:R-:W-:Y:S01]  /*0280*/  IMAD.X R3, R7, 0x1, ~R15.reuse, P0 ;  /* 0x0000000107037824 */ /* 0x100fe200000e0e0f */
[C---:B------:R-:W-:Y:S01]  /*0290*/  ISETP.NE.U32.AND P0, PT, R2.reuse, -0x1, PT ;  /* 0xffffffff0200780c */ /* 0x040fe20003f05070 */
[C---:B------:R-:W-:Y:S02]  /*02a0*/  IMAD.SHL.U32 R7, R2.reuse, 0x40, RZ ;  /* 0x0000004002077824 */ /* 0x040fe400078e00ff */
[----:B------:R-:W-:Y:S01]  /*02b0*/  IMAD.X R8, R5, 0x1, ~R15, P3 ;  /* 0x0000000105087824 */ /* 0x000fe200018e0e0f */
[----:B------:R-:W-:Y:S02]  /*02c0*/  ISETP.NE.AND.EX P0, PT, R9, -0x1, PT, P0 ;  /* 0xffffffff0900780c */ /* 0x000fe40003f05300 */
[----:B------:R-:W-:Y:S02]  /*02d0*/  SHF.L.U64.HI R9, R2, 0x6, R9 ;  /* 0x0000000602097819 */ /* 0x000fe40000010209 */
[----:B------:R-:W-:Y:S02]  /*02e0*/  SEL R2, R6, 0x40, !P0 ;  /* 0x0000004006027807 */ /* 0x000fe40004000000 */
[----:B------:R-:W-:-:S02]  /*02f0*/  ISETP.GT.U32.AND.EX P0, PT, R11, R14, PT, P2 ;  /* 0x0000000e0b00720c */ /* 0x000fc40003f04120 */
[----:B------:R-:W-:Y:S02]  /*0300*/  IADD3 R6, P2, PT, -R12, R7, RZ ;  /* 0x000000070c067210 */ /* 0x000fe40007f5e1ff */
[----:B------:R-:W-:Y:S02]  /*0310*/  IADD3 R2, P3, P4, -R49, R2, R7 ;  /* 0x0000000231027210 */ /* 0x000fe40007c7e107 */
[-C--:B------:R-:W-:Y:S01]  /*0320*/  SEL R7, R10, R13.reuse, P0 ;  /* 0x0000000d0a077207 */ /* 0x080fe20000000000 */
[----:B------:R-:W-:Y:S01]  /*0330*/  IMAD.X R8, R9, 0x1, ~R8, P2 ;  /* 0x0000000109087824 */ /* 0x000fe200010e0e08 */
[----:B------:R-:W-:Y:S02]  /*0340*/  IADD3.X R3, PT, PT, ~R3, RZ, R9, P3, P4 ;  /* 0x000000ff03037210 */ /* 0x000fe40001fe8509 */
[----:B------:R-:W-:Y:S02]  /*0350*/  SEL R9, R11, R14, P0 ;  /* 0x0000000e0b097207 */ /* 0x000fe40000000000 */
[----:B------:R-:W-:-:S02]  /*0360*/  IADD3 R7, P0, PT, R7, -R13, RZ ;  /* 0x8000000d07077210 */ /* 0x000fc40007f1e0ff */
[C---:B------:R-:W-:Y:S02]  /*0370*/  SEL R2, R13.reuse, R2, !P1 ;  /* 0x000000020d027207 */ /* 0x040fe40004800000 */
[----:B------:R-:W-:Y:S01]  /*0380*/  ISETP.LT.U32.AND P2, PT, R13, R10, PT ;  /* 0x0000000a0d00720c */ /* 0x000fe20003f41070 */
[----:B------:R-:W-:Y:S01]  /*0390*/  IMAD.X R9, R9, 0x1, ~R14, P0 ;  /* 0x0000000109097824 */ /* 0x000fe200000e0e0e */
[----:B------:R-:W-:Y:S02]  /*03a0*/  SEL R3, R14, R3, !P1 ;  /* 0x000000030e037207 */ /* 0x000fe40004800000 */
[-C--:B------:R-:W-:Y:S02]  /*03b0*/  ISETP.LT.U32.AND P3, PT, R6, R7.reuse, PT ;  /* 0x000000070600720c */ /* 0x080fe40003f61070 */
[----:B------:R-:W-:Y:S02]  /*03c0*/  ISETP.LT.U32.AND P0, PT, R2, R7, PT ;  /* 0x000000070200720c */ /* 0x000fe40003f01070 */
[----:B------:R-:W-:-:S02]  /*03d0*/  ISETP.LT.U32.AND.EX P2, PT, R14, R11, PT, P2 ;  /* 0x0000000b0e00720c */ /* 0x000fc40003f41120 */
[-C--:B------:R-:W-:Y:S02]  /*03e0*/  ISETP.LT.U32.AND.EX P3, PT, R8, R9.reuse, PT, P3 ;  /* 0x000000090800720c */ /* 0x080fe40003f61130 */
[----:B------:R-:W-:Y:S02]  /*03f0*/  ISETP.LT.U32.AND.EX P0, PT, R3, R9, PT, P0 ;  /* 0x000000090300720c */ /* 0x000fe40003f01100 */
[----:B------:R-:W-:Y:S02]  /*0400*/  @!P1 SEL R49, R13, R10, P2 ;  /* 0x0000000a0d319207 */ /* 0x000fe40001000000 */
[-C--:B------:R-:W-:Y:S02]  /*0410*/  SEL R3, R6, R7.reuse, P3 ;  /* 0x0000000706037207 */ /* 0x080fe40001800000 */
[----:B------:R-:W-:Y:S01]  /*0420*/  SEL R2, R2, R7, P0 ;  /* 0x0000000702027207 */ /* 0x000fe20000000000 */
[----:B------:R-:W-:Y:S01]  /*0430*/  IMAD.IADD R49, R49, 0x1, -R12 ;  /* 0x0000000131317824 */ /* 0x000fe200078e0a0c */
[----:B------:R-:W-:-:S03]  /*0440*/  SEL R8, R8, R9, P3 ;  /* 0x0000000908087207 */ /* 0x000fc60001800000 */
[----:B------:R-:W-:Y:S01]  /*0450*/  IMAD.IADD R2, R2, 0x1, -R3 ;  /* 0x0000000102027824 */ /* 0x000fe200078e0a03 */
[----:B------:R-:W-:Y:S06]  /*0460*/  BRA.U !UP0, `(.L_x_2) ;  /* 0x00000005082c7547 */ /* 0x000fec000b800000 */
[----:B------:R-:W-:Y:S02]  /*0470*/  ISETP.GE.AND P0, PT, R76, R49, PT ;  /* 0x000000314c00720c */ /* 0x000fe40003f06270 */
[----:B------:R-:W-:-:S04]  /*0480*/  IADD3 R6, P1, P2, R3, R16, R13 ;  /* 0x0000001003067210 */ /* 0x000fc80007a3e00d */
[----:B------:R-:W-:-:S07]  /*0490*/  IADD3.X R8, PT, PT, R8, R15, R14, P1, P2 ;  /* 0x0000000f08087210 */ /* 0x000fce0000fe440e */
[----:B------:R-:W-:Y:S05]  /*04a0*/  @P0 BRA `(.L_x_3) ;  /* 0x00000000008c0947 */ /* 0x000fea0003800000 */
[----:B------:R-:W0:Y:S01]  /*04b0*/  LDC.64 R72, c[0x0][0x388] ;  /* 0x0000e200ff487b82 */ /* 0x000e220000000a00 */
[----:B------:R-:W-:-:S05]  /*04c0*/  IADD3 R3, P0, PT, R4, R76, RZ ;  /* 0x0000004c04037210 */ /* 0x000fca0007f1e0ff */
[----:B------:R-:W-:Y:S02]  /*04d0*/  IMAD.X R4, RZ, RZ, R5, P0 ;  /* 0x000000ffff047224 */ /* 0x000fe400000e0605 */
[----:B0-----:R-:W-:-:S04]  /*04e0*/  IMAD.WIDE.U32 R72, R3, 0xf0, R72 ;  /* 0x000000f003487825 */ /* 0x001fc800078e0048 */
[----:B------:R-:W-:-:S04]  /*04f0*/  IMAD R3, R4, 0xf0, RZ ;  /* 0x000000f004037824 */ /* 0x000fc800078e02ff */
[----:B------:R-:W-:-:S05]  /*0500*/  IMAD.IADD R73, R73, 0x1, R3 ;  /* 0x0000000149497824 */ /* 0x000fca00078e0203 */
[----:B------:R-:W2:Y:S04]  /*0510*/  LDG.E.128 R64, desc[UR6][R72.64+0xe0] ;  /* 0x0000e00648407981 */ /* 0x000ea8000c1e1d00 */
[----:B------:R-:W5:Y:S04]  /*0520*/  LDG.E.128 R60, desc[UR6][R72.64] ;  /* 0x00000006483c7981 */ /* 0x000f68000c1e1d00 */
        /* <DEDUP_REMOVED lines=12> */
[----:B------:R0:W5:Y:S01]  /*05f0*/  LDG.E.128 R4, desc[UR6][R72.64+0xd0] ;  /* 0x0000d00648047981 */ /* 0x000162000c1e1d00 */
[----:B--2---:R-:W-:-:S02]  /*0600*/  PRMT R70, R67, 0x7770, RZ ;  /* 0x0000777043467816 */ /* 0x004fc400000000ff */
[C---:B------:R-:W-:Y:S02]  /*0610*/  PRMT R71, R67.reuse, 0x7771, RZ ;  /* 0x0000777143477816 */ /* 0x040fe400000000ff */
[C---:B0-----:R-:W-:Y:S02]  /*0620*/  PRMT R72, R67.reuse, 0x7772, RZ ;  /* 0x0000777243487816 */ /* 0x041fe400000000ff */
[----:B------:R-:W-:Y:S02]  /*0630*/  PRMT R67, R67, 0x7773, RZ ;  /* 0x0000777343437816 */ /* 0x000fe400000000ff */
[C---:B------:R-:W-:Y:S02]  /*0640*/  PRMT R3, R65.reuse, 0x7770, RZ ;  /* 0x0000777041037816 */ /* 0x040fe400000000ff */
[C---:B------:R-:W-:Y:S02]  /*0650*/  PRMT R48, R65.reuse, 0x7771, RZ ;  /* 0x0000777141307816 */ /* 0x040fe400000000ff */
[----:B------:R-:W-:-:S02]  /*0660*/  PRMT R50, R65, 0x7772, RZ ;  /* 0x0000777241327816 */ /* 0x000fc400000000ff */
[C---:B------:R-:W-:Y:S02]  /*0670*/  PRMT R51, R66.reuse, 0x7770, RZ ;  /* 0x0000777042337816 */ /* 0x040fe400000000ff */
[C---:B------:R-:W-:Y:S02]  /*0680*/  PRMT R68, R66.reuse, 0x7771, RZ ;  /* 0x0000777142447816 */ /* 0x040fe400000000ff */
[C---:B------:R-:W-:Y:S02]  /*0690*/  PRMT R69, R66.reuse, 0x7772, RZ ;  /* 0x0000777242457816 */ /* 0x040fe400000000ff */
[----:B------:R-:W-:Y:S02]  /*06a0*/  PRMT R65, R65, 0x7773, RZ ;  /* 0x0000777341417816 */ /* 0x000fe400000000ff */
[----:B------:R-:W-:Y:S02]  /*06b0*/  PRMT R66, R66, 0x7773, RZ ;  /* 0x0000777342427816 */ /* 0x000fe400000000ff */
[----:B------:R-:W-:Y:S01]  /*06c0*/  PRMT R74, R67, 0x7610, R74 ;  /* 0x00007610434a7816 */ /* 0x000fe2000000004a */
[----:B------:R-:W-:Y:S06]  /*06d0*/  BRA `(.L_x_4) ;  /* 0x00000004003c7947 */ /* 0x000fec0003800000 */
.L_x_3:
[----:B------:R-:W0:Y:S01]  /*06e0*/  LDC.64 R72, c[0x0][0x388] ;  /* 0x0000e200ff487b82 */ /* 0x000e220000000a00 */
[----:B------:R-:W-:-:S05]  /*06f0*/  IMAD.IADD R3, R76, 0x1, -R49 ;  /* 0x000000014c037824 */ /* 0x000fca00078e0a31 */
[----:B------:R-:W-:-:S04]  /*0700*/  IADD3 R5, P0, PT, R3, R6, RZ ;  /* 0x0000000603057210 */ /* 0x000fc80007f1e0ff */
[----:B------:R-:W-:-:S05]  /*0710*/  LEA.HI.X.SX32 R3, R3, R8, 0x1, P0 ;  /* 0x0000000803037211 */ /* 0x000fca00000f0eff */
[----:B------:R-:W-:Y:S02]  /*0720*/  IMAD R3, R3, 0xf0, RZ ;  /* 0x000000f003037824 */ /* 0x000fe400078e02ff */
[----:B0-----:R-:W-:-:S04]  /*0730*/  IMAD.WIDE.U32 R72, R5, 0xf0, R72 ;  /* 0x000000f005487825 */ /* 0x001fc800078e0048 */
        /* <DEDUP_REMOVED lines=30> */
.L_x_2:
[----:B------:R-:W0:Y:S01]  /*0920*/  LDC.64 R72, c[0x0][0x3a0] ;  /* 0x0000e800ff487b82 */ /* 0x000e220000000a00 */
[----:B------:R-:W-:Y:S01]  /*0930*/  IADD3 R3, P1, P2, R3, R16, R13 ;  /* 0x0000001003037210 */ /* 0x000fe20007a3e00d */
[C---:B------:R-:W-:Y:S01]  /*0940*/  IMAD.IADD R7, R76.reuse, 0x1, -R49 ;  /* 0x000000014c077824 */ /* 0x040fe200078e0a31 */
[----:B------:R-:W-:Y:S02]  /*0950*/  ISETP.GE.AND P0, PT, R76, R49, PT ;  /* 0x000000314c00720c */ /* 0x000fe40003f06270 */
[----:B------:R-:W-:Y:S02]  /*0960*/  IADD3.X R15, PT, PT, R8, R15, R14, P1, P2 ;  /* 0x0000000f080f7210 */ /* 0x000fe40000fe440e */
[----:B------:R-:W-:Y:S02]  /*0970*/  SEL R4, R4, R3, !P0 ;  /* 0x0000000304047207 */ /* 0x000fe40004000000 */
[----:B------:R-:W-:Y:S02]  /*0980*/  SEL R3, R76, R7, !P0 ;  /* 0x000000074c037207 */ /* 0x000fe40004000000 */
[----:B------:R-:W-:-:S02]  /*0990*/  SHF.R.S32.HI R7, RZ, 0x1f, R7 ;  /* 0x0000001fff077819 */ /* 0x000fc40000011407 */
[----:B------:R-:W-:Y:S02]  /*09a0*/  IADD3 R3, P1, PT, R3, R4, RZ ;  /* 0x0000000403037210 */ /* 0x000fe40007f3e0ff */
[----:B------:R-:W-:Y:S02]  /*09b0*/  SEL R5, R5, R15, !P0 ;  /* 0x0000000f05057207 */ /* 0x000fe40004000000 */
[----:B------:R-:W-:-:S05]  /*09c0*/  SEL R4, R7, RZ, P0 ;  /* 0x000000ff07047207 */ /* 0x000fca0000000000 */
[----:B------:R-:W-:Y:S02]  /*09d0*/  IMAD.X R4, R4, 0x1, R5, P1 ;  /* 0x0000000104047824 */ /* 0x000fe400008e0605 */
        /* <DEDUP_REMOVED lines=30> */
[----:B------:R-:W-:-:S07]  /*0bc0*/  PRMT R74, R67, 0x7610, R74 ;  /* 0x00007610434a7816 */ /* 0x000fce000000004a */
.L_x_4:
[----:B------:R-:W-:Y:S05]  /*0bd0*/  BSYNC.RECONVERGENT B0 ;  /* 0x0000000000007941 */ /* 0x000fea0003800200 */
.L_x_1:
[----:B------:R-:W0:Y:S01]  /*0be0*/  S2R R78, SR_CgaCtaId ;  /* 0x00000000004e7919 */ /* 0x000e220000008800 */
[----:B------:R-:W-:Y:S02]  /*0bf0*/  LOP3.LUT R65, R65, 0xffff, RZ, 0xc0, !PT ;  /* 0x0000ffff41417812 */ /* 0x000fe400078ec0ff */
[----:B------:R-:W-:Y:S02]  /*0c00*/  LOP3.LUT R50, R50, 0xffff, RZ, 0xc0, !PT ;  /* 0x0000ffff32327812 */ /* 0x000fe400078ec0ff */
[----:B------:R-:W-:Y:S02]  /*0c10*/  MOV R67, 0x400 ;  /* 0x0000040000437802 */ /* 0x000fe40000000f00 */
[----:B------:R-:W-:Y:S02]  /*0c20*/  PRMT R50, R50, 0x3340, R65 ;  /* 0x0000334032327816 */ /* 0x000fe40000000041 */
[----:B------:R-:W-:Y:S02]  /*0c30*/  LOP3.LUT R48, R48, 0xffff, RZ, 0xc0, !PT ;  /* 0x0000ffff30307812 */ /* 0x000fe400078ec0ff */
[----:B------:R-:W-:-:S02]  /*0c40*/  LOP3.LUT R3, R3, 0xffff, RZ, 0xc0, !PT ;  /* 0x0000ffff03037812 */ /* 0x000fc400078ec0ff */
[----:B------:R-:W-:Y:S02]  /*0c50*/  LOP3.LUT R74, R74, 0xffff, RZ, 0xc0, !PT ;  /* 0x0000ffff4a4a7812 */ /* 0x000fe400078ec0ff */
[----:B------:R-:W-:Y:S02]  /*0c60*/  LOP3.LUT R65, R72, 0xffff, RZ, 0xc0, !PT ;  /* 0x0000ffff48417812 */ /* 0x000fe400078ec0ff */
[----:B------:R-:W-:Y:S02]  /*0c70*/  LOP3.LUT R71, R71, 0xffff, RZ, 0xc0, !PT ;  /* 0x0000ffff47477812 */ /* 0x000fe400078ec0ff */
[----:B------:R-:W-:Y:S02]  /*0c80*/  LOP3.LUT R70, R70, 0xffff, RZ, 0xc0, !PT ;  /* 0x0000ffff46467812 */ /* 0x000fe400078ec0ff */
[----:B------:R-:W-:Y:S02]  /*0c90*/  LOP3.LUT R66, R66, 0xffff, RZ, 0xc0, !PT ;  /* 0x0000ffff42427812 */ /* 0x000fe400078ec0ff */
[----:B------:R-:W-:-:S02]  /*0ca0*/  LOP3.LUT R69, R69, 0xffff, RZ, 0xc0, !PT ;  /* 0x0000ffff45457812 */ /* 0x000fc400078ec0ff */
[----:B------:R-:W-:Y:S02]  /*0cb0*/  LOP3.LUT R68, R68, 0xffff, RZ, 0xc0, !PT ;  /* 0x0000ffff44447812 */ /* 0x000fe400078ec0ff */
[----:B------:R-:W-:Y:S02]  /*0cc0*/  LOP3.LUT R51, R51, 0xffff, RZ, 0xc0, !PT ;  /* 0x0000ffff33337812 */ /* 0x000fe400078ec0ff */
[----:B------:R-:W-:Y:S02]  /*0cd0*/  PRMT R3, R3, 0x3340, R48 ;  /* 0x0000334003037816 */ /* 0x000fe40000000030 */
[----:B------:R-:W-:Y:S02]  /*0ce0*/  PRMT R48, R65, 0x3340, R74 ;  /* 0x0000334041307816 */ /* 0x000fe4000000004a */
[----:B0-----:R-:W-:Y:S02]  /*0cf0*/  LEA R67, R78, R67, 0x18 ;  /* 0x000000434e437211 */ /* 0x001fe400078ec0ff */
[----:B------:R-:W-:-:S02]  /*0d00*/  PRMT R71, R70, 0x3340, R71 ;  /* 0x0000334046477816 */ /* 0x000fc40000000047 */
[----:B------:R-:W-:Y:S01]  /*0d10*/  PRMT R66, R69, 0x3340, R66 ;  /* 0x0000334045427816 */ /* 0x000fe20000000042 */
[----:B------:R-:W-:Y:S01]  /*0d20*/  IMAD R73, R76, 0xf0, R67 ;  /* 0x000000f04c497824 */ /* 0x000fe200078e0243 */
[----:B------:R-:W-:Y:S01]  /*0d30*/  PRMT R51, R51, 0x3340, R68 ;  /* 0x0000334033337816 */ /* 0x000fe20000000044 */
[----:B------:R-:W-:Y:S01]  /*0d40*/  IMAD.MOV.U32 R68, RZ, RZ, R64 ;  /* 0x000000ffff447224 */ /* 0x000fe200078e0040 */
[----:B------:R-:W-:Y:S02]  /*0d50*/  PRMT R69, R3, 0x5410, R50 ;  /* 0x0000541003457816 */ /* 0x000fe40000000032 */
[----:B------:R-:W-:Y:S01]  /*0d60*/  PRMT R71, R71, 0x5410, R48 ;  /* 0x0000541047477816 */ /* 0x000fe20000000030 */
[----:B-----5:R-:W-:Y:S01]  /*0d70*/  STS.128 [R73], R60 ;  /* 0x0000003c49007388 */ /* 0x020fe20000000c00 */
[----:B------:R-:W-:-:S03]  /*0d80*/  PRMT R70, R51, 0x5410, R66 ;  /* 0x0000541033467816 */ /* 0x000fc60000000042 */
[----:B------:R-:W-:Y:S04]  /*0d90*/  STS.128 [R73+0x10], R56 ;  /* 0x0000103849007388 */ /* 0x000fe80000000c00 */
        /* <DEDUP_REMOVED lines=11> */
[----:B------:R0:W-:Y:S04]  /*0e50*/  STS.128 [R73+0xd0], R4 ;  /* 0x0000d00449007388 */ /* 0x0001e80000000c00 */
[----:B------:R1:W-:Y:S01]  /*0e60*/  STS.128 [R73+0xe0], R68 ;  /* 0x0000e04449007388 */ /* 0x0003e20000000c00 */
[----:B------:R-:W-:Y:S01]  /*0e70*/  BAR.SYNC.DEFER_BLOCKING 0x0 ;  /* 0x0000000000007b1d */ /* 0x000fe20000010000 */
[----:B0-----:R-:W-:-:S07]  /*0e80*/  IMAD.IADD R5, R49, 0x1, R2 ;  /* 0x0000000131057824 */ /* 0x001fce00078e0202 */
[----:B------:R-:W-:Y:S01]  /*0e90*/  PREEXIT ;  /* 0x000000000000782d */ /* 0x000fe20000000000 */
[----:B------:R-:W-:Y:S01]  /*0ea0*/  BSSY.RECONVERGENT B0, `(.L_x_5) ;  /* 0x0000017000007945 */ /* 0x000fe20003800200 */
[----:B------:R-:W-:-:S04]  /*0eb0*/  VIMNMX R3, PT, PT, R5, R76, PT ;  /* 0x0000004c05037248 */ /* 0x000fc80003fe0100 */
[C---:B------:R-:W-:Y:S01]  /*0ec0*/  ISETP.GE.AND P0, PT, R3.reuse, R2, PT ;  /* 0x000000020300720c */ /* 0x040fe20003f06270 */
[----:B------:R-:W-:Y:S01]  /*0ed0*/  IMAD.IADD R2, R3, 0x1, -R2 ;  /* 0x0000000103027824 */ /* 0x000fe200078e0a02 */
[----:B------:R-:W-:-:S04]  /*0ee0*/  VIMNMX R7, PT, PT, R49, R3, PT ;  /* 0x0000000331077248 */ /* 0x000fc80003fe0100 */
[----:B------:R-:W-:-:S04]  /*0ef0*/  SEL R48, R2, RZ, P0 ;  /* 0x000000ff02307207 */ /* 0x000fc80000000000 */
[----:B------:R-:W-:-:S13]  /*0f00*/  ISETP.GE.AND P0, PT, R48, R7, PT ;  /* 0x000000073000720c */ /* 0x000fda0003f06270 */
[----:B-1----:R-:W-:Y:S05]  /*0f10*/  @P0 BRA `(.L_x_6) ;  /* 0x00000000003c0947 */ /* 0x002fea0003800000 */
[----:B------:R-:W-:-:S07]  /*0f20*/  IMAD.IADD R2, R49, 0x1, R3 ;  /* 0x0000000131027824 */ /* 0x000fce00078e0203 */
.L_x_7:
[----:B------:R-:W-:-:S05]  /*0f30*/  IMAD.IADD R4, R7, 0x1, -R48 ;  /* 0x0000000107047824 */ /* 0x000fca00078e0a30 */
[----:B------:R-:W-:-:S04]  /*0f40*/  LEA.HI R9, R4, R4, RZ, 0x1 ;  /* 0x0000000404097211 */ /* 0x000fc800078f08ff */
[----:B------:R-:W-:-:S04]  /*0f50*/  LEA.HI.SX32 R4, R9, R48, 0x1f ;  /* 0x0000003009047211 */ /* 0x000fc800078ffaff */
[----:B------:R-:W-:Y:S01]  /*0f60*/  LOP3.LUT R9, RZ, R4, RZ, 0x33, !PT ;  /* 0x00000004ff097212 */ /* 0x000fe200078e33ff */
[----:B------:R-:W-:-:S04]  /*0f70*/  IMAD R6, R4, 0xf0, R67 ;  /* 0x000000f004067824 */ /* 0x000fc800078e0243 */
[----:B------:R-:W-:Y:S02]  /*0f80*/  IMAD.IADD R8, R2, 0x1, R9 ;  /* 0x0000000102087824 */ /* 0x000fe400078e0209 */
[----:B------:R-:W-:Y:S02]  /*0f90*/  LDS R6, [R6+0x10] ;  /* 0x0000100006067984 */ /* 0x000fe40000000800 */
[----:B------:R-:W-:-:S05]  /*0fa0*/  IMAD R8, R8, 0xf0, R67 ;  /* 0x000000f008087824 */ /* 0x000fca00078e0243 */
[----:B------:R-:W0:Y:S02]  /*0fb0*/  LDS R9, [R8+0x10] ;  /* 0x0000100008097984 */ /* 0x000e240000000800 */
[----:B0-----:R-:W-:-:S04]  /*0fc0*/  FSETP.GT.AND P0, PT, R9, R6, PT ;  /* 0x000000060900720b */ /* 0x001fc80003f04000 */
[----:B------:R-:W-:-:S09]  /*0fd0*/  SEL R7, R7, R4, !P0 ;  /* 0x0000000407077207 */ /* 0x000fd20004000000 */
[----:B------:R-:W-:-:S05]  /*0fe0*/  @!P0 VIADD R48, R4, 0x1 ;  /* 0x0000000104308836 */ /* 0x000fca0000000000 */
[----:B------:R-:W-:-:S13]  /*0ff0*/  ISETP.GE.AND P0, PT, R48, R7, PT ;  /* 0x000000073000720c */ /* 0x000fda0003f06270 */
[----:B------:R-:W-:Y:S05]  /*1000*/  @!P0 BRA `(.L_x_7) ;  /* 0xfffffffc00c88947 */ /* 0x000fea000383ffff */
.L_x_6:
[----:B------:R-:W-:Y:S05]  /*1010*/  BSYNC.RECONVERGENT B0 ;  /* 0x0000000000007941 */ /* 0x000fea0003800200 */
.L_x_5:
[----:B------:R-:W-:Y:S01]  /*1020*/  IADD3 R4, PT, PT, R49, R3, -R48 ;  /* 0x0000000331047210 */ /* 0x000fe20007ffe830 */
[--C-:B------:R-:W-:Y:S01]  /*1030*/  IMAD R3, R48, 0xf0, R67.reuse ;  /* 0x000000f030037824 */ /* 0x100fe200078e0243 */
[----:B------:R-:W-:Y:S02]  /*1040*/  PLOP3.LUT P0, PT, PT, PT, PT, 0x8, 0x80 ;  /* 0x000000000080781c */ /* 0x000fe40003f0e170 */
[C---:B------:R-:W-:Y:S01]  /*1050*/  ISETP.GE.AND P2, PT, R4.reuse, R5, PT ;  /* 0x000000050400720c */ /* 0x040fe20003f46270 */
[----:B------:R-:W-:Y:S01]  /*1060*/  IMAD R2, R4, 0xf0, R67 ;  /* 0x000000f004027824 */ /* 0x000fe200078e0243 */
[----:B------:R-:W-:Y:S04]  /*1070*/  LDS.128 R24, [R3+0x10] ;  /* 0x0000100003187984 */ /* 0x000fe80000000c00 */
[----:B------:R-:W0:Y:S04]  /*1080*/  LDS.128 R44, [R2+0x10] ;  /* 0x00001000022c7984 */ /* 0x000e280000000c00 */
[----:B------:R-:W-:Y:S04]  /*1090*/  LDS.128 R20, [R3+0xd0] ;  /* 0x0000d00003147984 */ /* 0x000fe80000000c00 */
[----:B------:R-:W1:Y:S04]  /*10a0*/  LDS.128 R40, [R2+0xd0] ;  /* 0x0000d00002287984 */ /* 0x000e680000000c00 */
[----:B------:R-:W-:Y:S04]  /*10b0*/  LDS.128 R8, [R3+0xa0] ;  /* 0x0000a00003087984 */ /* 0x000fe80000000c00 */
[----:B------:R-:W2:Y:S04]  /*10c0*/  LDS.128 R36, [R2+0xa0] ;  /* 0x0000a00002247984 */ /* 0x000ea80000000c00 */
[----:B------:R-:W-:Y:S04]  /*10d0*/  LDS.128 R16, [R3+0xc0] ;  /* 0x0000c00003107984 */ /* 0x000fe80000000c00 */
[----:B------:R-:W3:Y:S04]  /*10e0*/  LDS.128 R32, [R2+0xc0] ;  /* 0x0000c00002207984 */ /* 0x000ee80000000c00 */
[----:B------:R-:W-:Y:S04]  /*10f0*/  LDS.128 R12, [R3+0xb0] ;  /* 0x0000b000030c7984 */ /* 0x000fe80000000c00 */
[----:B------:R-:W4:Y:S04]  /*1100*/  LDS.128 R28, [R2+0xb0] ;  /* 0x0000b000021c7984 */ /* 0x000f280000000c00 */
[----:B------:R-:W-:Y:S04]  /*1110*/  LDS.128 R4, [R3+0x90] ;  /* 0x0000900003047984 */ /* 0x000fe80000000c00 */
[----:B------:R-:W5:Y:S01]  /*1120*/  LDS.128 R52, [R2+0x90] ;  /* 0x0000900002347984 */ /* 0x000f620000000c00 */
[----:B0-----:R-:W-:-:S03]  /*1130*/  @!P2 FSETP.GT.AND P1, PT, R44, R24, PT ;  /* 0x000000182c00a20b */ /* 0x001fc60003f24000 */
[----:B------:R-:W-:Y:S01]  /*1140*/  LDS.128 R68, [R3+0x80] ;  /* 0x0000800003447984 */ /* 0x000fe20000000c00 */
[----:B------:R-:W-:-:S03]  /*1150*/  @!P2 ISETP.GE.OR P0, PT, R48, R49, P1 ;  /* 0x000000313000a20c */ /* 0x000fc60000f06670 */
[----:B------:R-:W-:Y:S01]  /*1160*/  LDS.128 R48, [R2+0x50] ;  /* 0x0000500002307984 */ /* 0x000fe20000000c00 */
[----:B------:R-:W-:Y:S02]  /*1170*/  FSEL R24, R44, R24, P0 ;  /* 0x000000182c187208 */ /* 0x000fe40000000000 */
[----:B------:R-:W-:Y:S01]  /*1180*/  SEL R25, R45, R25, P0 ;  /* 0x000000192d197207 */ /* 0x000fe20000000000 */
[----:B------:R-:W0:Y:S01]  /*1190*/  LDS.128 R72, [R2+0x80] ;  /* 0x0000800002487984 */ /* 0x000e220000000c00 */
[----:B------:R-:W-:Y:S02]  /*11a0*/  FSEL R26, R46, R26, P0 ;  /* 0x0000001a2e1a7208 */ /* 0x000fe40000000000 */
[----:B------:R-:W-:Y:S01]  /*11b0*/  FSEL R27, R47, R27, P0 ;  /* 0x0000001b2f1b7208 */ /* 0x000fe20000000000 */
[----:B------:R-:W-:Y:S01]  /*11c0*/  LDS.128 R60, [R3+0x30] ;  /* 0x00003000033c7984 */ /* 0x000fe20000000c00 */
[----:B-1----:R-:W-:Y:S02]  /*11d0*/  FSEL R20, R40, R20, P0 ;  /* 0x0000001428147208 */ /* 0x002fe40000000000 */
[----:B------:R-:W-:Y:S01]  /*11e0*/  FSEL R21, R41, R21, P0 ;  /* 0x0000001529157208 */ /* 0x000fe20000000000 */
[----:B------:R-:W1:Y:S01]  /*11f0*/  LDS.128 R44, [R3+0x50] ;  /* 0x00005000032c7984 */ /* 0x000e620000000c00 */
[----:B------:R-:W-:-:S02]  /*1200*/  FSEL R22, R42, R22, P0 ;  /* 0x000000162a167208 */ /* 0x000fc40000000000 */
[----:B------:R-:W-:Y:S01]  /*1210*/  FSEL R23, R43, R23, P0 ;  /* 0x000000172b177208 */ /* 0x000fe20000000000 */
[----:B------:R-:W1:Y:S01]  /*1220*/  LDS.128 R64, [R2+0x30] ;  /* 0x0000300002407984 */ /* 0x000e620000000c00 */
[----:B--2---:R-:W-:Y:S02]  /*1230*/  FSEL R8, R36, R8, P0 ;  /* 0x0000000824087208 */ /* 0x004fe40000000000 */
[----:B------:R-:W-:Y:S01]  /*1240*/  FSEL R9, R37, R9, P0 ;  /* 0x0000000925097208 */ /* 0x000fe20000000000 */
[----:B------:R-:W-:Y:S01]  /*1250*/  LDS.128 R40, [R2+0x60] ;  /* 0x0000600002287984 */ /* 0x000fe20000000c00 */
[----:B------:R-:W-:Y:S02]  /*1260*/  FSEL R10, R38, R10, P0 ;  /* 0x0000000a260a7208 */ /* 0x000fe40000000000 */
[----:B------:R-:W-:Y:S01]  /*1270*/  FSEL R11, R39, R11, P0 ;  /* 0x0000000b270b7208 */ /* 0x000fe20000000000 */
[----:B------:R-:W-:Y:S01]  /*1280*/  LDS.128 R56, [R2+0x40] ;  /* 0x0000400002387984 */ /* 0x000fe20000000c00 */
[----:B---3--:R-:W-:-:S02]  /*1290*/  FSEL R16, R32, R16, P0 ;  /* 0x0000001020107208 */ /* 0x008fc40000000000 */
[----:B------:R-:W-:Y:S01]  /*12a0*/  FSEL R17, R33, R17, P0 ;  /* 0x0000001121117208 */ /* 0x000fe20000000000 */
[----:B------:R-:W2:Y:S01]  /*12b0*/  LDS.128 R36, [R3+0x60] ;  /* 0x0000600003247984 */ /* 0x000ea20000000c00 */
[----:B------:R-:W-:Y:S02]  /*12c0*/  FSEL R18, R34, R18, P0 ;  /* 0x0000001222127208 */ /* 0x000fe40000000000 */
[----:B------:R-:W-:Y:S02]  /*12d0*/  FSEL R19, R35, R19, P0 ;  /* 0x0000001323137208 */ /* 0x000fe40000000000 */
[----:B----4-:R-:W-:Y:S01]  /*12e0*/  FSEL R12, R28, R12, P0 ;  /* 0x0000000c1c0c7208 */ /* 0x010fe20000000000 */
[----:B------:R-:W-:Y:S01]  /*12f0*/  LDS.128 R32, [R2+0x70] ;  /* 0x0000700002207984 */ /* 0x000fe20000000c00 */
[----:B------:R-:W-:Y:S02]  /*1300*/  FSEL R13, R29, R13, P0 ;  /* 0x0000000d1d0d7208 */ /* 0x000fe40000000000 */
[----:B------:R-:W-:-:S02]  /*1310*/  FSEL R14, R30, R14, P0 ;  /* 0x0000000e1e0e7208 */ /* 0x000fc40000000000 */
[----:B------:R-:W-:Y:S02]  /*1320*/  FSEL R15, R31, R15, P0 ;  /* 0x0000000f1f0f7208 */ /* 0x000fe40000000000 */
[----:B-----5:R-:W-:Y:S01]  /*1330*/  FSEL R4, R52, R4, P0 ;  /* 0x0000000434047208 */ /* 0x020fe20000000000 */
[----:B------:R-:W3:Y:S01]  /*1340*/  LDS.128 R28, [R3+0x70] ;  /* 0x00007000031c7984 */ /* 0x000ee20000000c00 */
[----:B------:R-:W-:Y:S02]  /*1350*/  FSEL R5, R53, R5, P0 ;  /* 0x0000000535057208 */ /* 0x000fe40000000000 */
[----:B------:R-:W-:Y:S02]  /*1360*/  FSEL R6, R54, R6, P0 ;  /* 0x0000000636067208 */ /* 0x000fe40000000000 */
[----:B------:R-:W-:Y:S02]  /*1370*/  FSEL R7, R55, R7, P0 ;  /* 0x0000000737077208 */ /* 0x000fe40000000000 */
[----:B------:R-:W4:Y:S01]  /*1380*/  LDS.128 R52, [R3+0x40] ;  /* 0x0000400003347984 */ /* 0x000f220000000c00 */
[----:B0-----:R-:W-:-:S02]  /*1390*/  FSEL R68, R72, R68, P0 ;  /* 0x0000004448447208 */ /* 0x001fc40000000000 */
[----:B-1----:R-:W-:Y:S02]  /*13a0*/  FSEL R44, R48, R44, P0 ;  /* 0x0000002c302c7208 */ /* 0x002fe40000000000 */
[----:B------:R-:W-:Y:S02]  /*13b0*/  FSEL R45, R49, R45, P0 ;  /* 0x0000002d312d7208 */ /* 0x000fe40000000000 */
[----:B------:R-:W-:Y:S02]  /*13c0*/  FSEL R46, R50, R46, P0 ;  /* 0x0000002e322e7208 */ /* 0x000fe40000000000 */
[----:B------:R-:W-:Y:S02]  /*13d0*/  FSEL R47, R51, R47, P0 ;  /* 0x0000002f332f7208 */ /* 0x000fe40000000000 */
[----:B------:R-:W-:Y:S01]  /*13e0*/  FSEL R69, R73, R69, P0 ;  /* 0x0000004549457208 */ /* 0x000fe20000000000 */
[----:B------:R-:W-:Y:S01]  /*13f0*/  LDS.128 R48, [R3+0x20] ;  /* 0x0000200003307984 */ /* 0x000fe20000000c00 */
[----:B------:R-:W-:-:S02]  /*1400*/  FSEL R70, R74, R70, P0 ;  /* 0x000000464a467208 */ /* 0x000fc40000000000 */
[----:B------:R-:W-:Y:S02]  /*1410*/  FSEL R71, R75, R71, P0 ;  /* 0x000000474b477208 */ /* 0x000fe40000000000 */
[----:B------:R-:W-:Y:S01]  /*1420*/  FSEL R60, R64, R60, P0 ;  /* 0x0000003c403c7208 */ /* 0x000fe20000000000 */
[----:B------:R-:W0:Y:S01]  /*1430*/  LDS.128 R72, [R2+0xe0] ;  /* 0x0000e00002487984 */ /* 0x000e220000000c00 */
[----:B--2---:R-:W-:Y:S02]  /*1440*/  FSEL R36, R40, R36, P0 ;  /* 0x0000002428247208 */ /* 0x004fe40000000000 */
[----:B------:R-:W-:Y:S02]  /*1450*/  FSEL R37, R41, R37, P0 ;  /* 0x0000002529257208 */ /* 0x000fe40000000000 */
[----:B------:R-:W-:Y:S02]  /*1460*/  FSEL R38, R42, R38, P0 ;  /* 0x000000262a267208 */ /* 0x000fe40000000000 */
[----:B------:R-:W-:-:S02]  /*1470*/  FSEL R39, R43, R39, P0 ;  /* 0x000000272b277208 */ /* 0x000fc40000000000 */
[----:B------:R-:W1:Y:S01]  /*1480*/  LDS.128 R40, [R2+0x20] ;  /* 0x0000200002287984 */ /* 0x000e620000000c00 */
[----:B------:R-:W-:Y:S02]  /*1490*/  FSEL R61, R65, R61, P0 ;  /* 0x0000003d413d7208 */ /* 0x000fe40000000000 */
[----:B------:R-:W-:Y:S02]  /*14a0*/  FSEL R62, R66, R62, P0 ;  /* 0x0000003e423e7208 */ /* 0x000fe40000000000 */
[----:B------:R-:W-:Y:S02]  /*14b0*/  FSEL R63, R67, R63, P0 ;  /* 0x0000003f433f7208 */ /* 0x000fe40000000000 */
[----:B------:R-:W2:Y:S01]  /*14c0*/  LDS.128 R64, [R3+0xe0] ;  /* 0x0000e00003407984 */ /* 0x000ea20000000c00 */
[----:B---3--:R-:W-:Y:S02]  /*14d0*/  FSEL R28, R32, R28, P0 ;  /* 0x0000001c201c7208 */ /* 0x008fe40000000000 */
[----:B------:R-:W-:-:S02]  /*14e0*/  FSEL R29, R33, R29, P0 ;  /* 0x0000001d211d7208 */ /* 0x000fc40000000000 */
[----:B------:R-:W-:Y:S02]  /*14f0*/  FSEL R30, R34, R30, P0 ;  /* 0x0000001e221e7208 */ /* 0x000fe40000000000 */
[----:B------:R-:W-:Y:S02]  /*1500*/  FSEL R31, R35, R31, P0 ;  /* 0x0000001f231f7208 */ /* 0x000fe40000000000 */
[----:B----4-:R-:W-:Y:S01]  /*1510*/  FSEL R52, R56, R52, P0 ;  /* 0x0000003438347208 */ /* 0x010fe20000000000 */
[----:B------:R-:W-:Y:S01]  /*1520*/  LDS.128 R32, [R3] ;  /* 0x0000000003207984 */ /* 0x000fe20000000c00 */
[----:B------:R-:W-:Y:S02]  /*1530*/  FSEL R53, R57, R53, P0 ;  /* 0x0000003539357208 */ /* 0x000fe40000000000 */
[----:B------:R-:W-:Y:S02]  /*1540*/  FSEL R54, R58, R54, P0 ;  /* 0x000000363a367208 */ /* 0x000fe40000000000 */
[----:B------:R-:W-:-:S02]  /*1550*/  FSEL R55, R59, R55, P0 ;  /* 0x000000373b377208 */ /* 0x000fc40000000000 */
[----:B------:R0:W3:Y:S02]  /*1560*/  LDS.128 R56, [R2] ;  /* 0x0000000002387984 */ /* 0x0000e40000000c00 */
[----:B0-----:R-:W-:Y:S02]  /*1570*/  PRMT R2, R75, 0x7772, RZ ;  /* 0x000077724b027816 */ /* 0x001fe400000000ff */
[----:B-1----:R-:W-:Y:S02]  /*1580*/  FSEL R40, R40, R48, P0 ;  /* 0x0000003028287208 */ /* 0x002fe40000000000 */
[----:B------:R-:W-:Y:S02]  /*1590*/  FSEL R41, R41, R49, P0 ;  /* 0x0000003129297208 */ /* 0x000fe40000000000 */
[----:B------:R-:W-:Y:S02]  /*15a0*/  PRMT R49, R75, 0x7773, RZ ;  /* 0x000077734b317816 */ /* 0x000fe400000000ff */
[----:B------:R-:W-:-:S02]  /*15b0*/  FSEL R42, R42, R50, P0 ;  /* 0x000000322a2a7208 */ /* 0x000fc40000000000 */
[----:B--2---:R-:W-:Y:S02]  /*15c0*/  PRMT R48, R67, 0x7773, RZ ;  /* 0x0000777343307816 */ /* 0x004fe400000000ff */
[----:B------:R-:W-:Y:S02]  /*15d0*/  FSEL R64, R72, R64, P0 ;  /* 0x0000004048407208 */ /* 0x000fe40000000000 */
[----:B------:R-:W-:Y:S02]  /*15e0*/  SEL R48, R49, R48, P0 ;  /* 0x0000003031307207 */ /* 0x000fe40000000000 */
[----:B------:R-:W-:Y:S02]  /*15f0*/  PRMT R49, R75, 0x7770, RZ ;  /* 0x000077704b317816 */ /* 0x000fe400000000ff */
[----:B------:R-:W-:Y:S02]  /*1600*/  PRMT R50, R66, 0x7773, RZ ;  /* 0x0000777342327816 */ /* 0x000fe400000000ff */
[----:B------:R-:W-:-:S02]  /*1610*/  PRMT R72, R65, 0x7773, RZ ;  /* 0x0000777341487816 */ /* 0x000fc400000000ff */
[----:B------:R-:W-:Y:S02]  /*1620*/  PRMT R3, R67, 0x7772, RZ ;  /* 0x0000777243037816 */ /* 0x000fe400000000ff */
[----:B------:R-:W-:Y:S02]  /*1630*/  FSEL R43, R43, R51, P0 ;  /* 0x000000332b2b7208 */ /* 0x000fe40000000000 */
[----:B---3--:R-:W-:Y:S02]  /*1640*/  FSEL R32, R56, R32, P0 ;  /* 0x0000002038207208 */ /* 0x008fe40000000000 */
[----:B------:R-:W-:Y:S02]  /*1650*/  FSEL R34, R58, R34, P0 ;  /* 0x000000223a227208 */ /* 0x000fe40000000000 */
[----:B------:R-:W-:Y:S02]  /*1660*/  FSEL R35, R59, R35, P0 ;  /* 0x000000233b237208 */ /* 0x000fe40000000000 */
[----:B------:R-:W-:-:S02]  /*1670*/  PRMT R56, R67, 0x7770, RZ ;  /* 0x0000777043387816 */ /* 0x000fc400000000ff */
[----:B------:R-:W-:Y:S02]  /*1680*/  PRMT R58, R66, 0x7770, RZ ;  /* 0x00007770423a7816 */ /* 0x000fe400000000ff */
[C---:B------:R-:W-:Y:S02]  /*1690*/  PRMT R59, R74.reuse, 0x7770, RZ ;  /* 0x000077704a3b7816 */ /* 0x040fe400000000ff */
[----:B------:R-:W-:Y:S02]  /*16a0*/  SEL R56, R49, R56, P0 ;  /* 0x0000003831387207 */ /* 0x000fe40000000000 */
[----:B------:R-:W-:Y:S02]  /*16b0*/  SEL R58, R59, R58, P0 ;  /* 0x0000003a3b3a7207 */ /* 0x000fe40000000000 */
[----:B------:R-:W-:Y:S02]  /*16c0*/  PRMT R49, R74, 0x7773, RZ ;  /* 0x000077734a317816 */ /* 0x000fe400000000ff */
[----:B------:R-:W-:-:S02]  /*16d0*/  PRMT R59, R73, 0x7773, RZ ;  /* 0x00007773493b7816 */ /* 0x000fc400000000ff */
[----:B------:R-:W-:Y:S02]  /*16e0*/  FSEL R33, R57, R33, P0 ;  /* 0x0000002139217208 */ /* 0x000fe40000000000 */
[----:B------:R-:W-:Y:S02]  /*16f0*/  SEL R50, R49, R50, P0 ;  /* 0x0000003231327207 */ /* 0x000fe40000000000 */
[----:B------:R-:W-:Y:S02]  /*1700*/  SEL R72, R59, R72, P0 ;  /* 0x000000483b487207 */ /* 0x000fe40000000000 */
[C---:B------:R-:W-:Y:S02]  /*1710*/  PRMT R49, R66.reuse, 0x7772, RZ ;  /* 0x0000777242317816 */ /* 0x040fe400000000ff */
[----:B------:R-:W-:Y:S02]  /*1720*/  PRMT R57, R66, 0x7771, RZ ;  /* 0x0000777142397816 */ /* 0x000fe400000000ff */
[----:B------:R-:W-:-:S02]  /*1730*/  PRMT R59, R73, 0x7770, RZ ;  /* 0x00007770493b7816 */ /* 0x000fc400000000ff */
[----:B------:R-:W-:Y:S02]  /*1740*/  PRMT R66, R65, 0x7770, RZ ;  /* 0x0000777041427816 */ /* 0x000fe400000000ff */
[----:B------:R-:W-:Y:S02]  /*1750*/  SEL R3, R2, R3, P0 ;  /* 0x0000000302037207 */ /* 0x000fe40000000000 */
[----:B------:R-:W-:Y:S02]  /*1760*/  SEL R66, R59, R66, P0 ;  /* 0x000000423b427207 */ /* 0x000fe40000000000 */
[----:B------:R-:W0:Y:S01]  /*1770*/  S2R R59, SR_CgaCtaId ;  /* 0x00000000003b7919 */ /* 0x000e220000008800 */
[----:B------:R-:W-:Y:S02]  /*1780*/  PRMT R51, R67, 0x7771, RZ ;  /* 0x0000777143337816 */ /* 0x000fe400000000ff */
[----:B------:R-:W-:Y:S02]  /*1790*/  PRMT R2, R75, 0x7771, RZ ;  /* 0x000077714b027816 */ /* 0x000fe400000000ff */
[----:B------:R-:W-:-:S02]  /*17a0*/  PRMT R67, R65, 0x7772, RZ ;  /* 0x0000777241437816 */ /* 0x000fc400000000ff */
[----:B------:R-:W-:Y:S02]  /*17b0*/  SEL R51, R2, R51, P0 ;  /* 0x0000003302337207 */ /* 0x000fe40000000000 */
[----:B------:R-:W-:Y:S02]  /*17c0*/  PRMT R2, R74, 0x7772, RZ ;  /* 0x000077724a027816 */ /* 0x000fe400000000ff */
[----:B------:R-:W-:Y:S02]  /*17d0*/  PRMT R65, R65, 0x7771, RZ ;  /* 0x0000777141417816 */ /* 0x000fe400000000ff */
[----:B------:R-:W-:Y:S02]  /*17e0*/  SEL R49, R2, R49, P0 ;  /* 0x0000003102317207 */ /* 0x000fe40000000000 */
[----:B------:R-:W-:Y:S02]  /*17f0*/  PRMT R2, R73, 0x7772, RZ ;  /* 0x0000777249027816 */ /* 0x000fe400000000ff */
[----:B------:R-:W-:-:S02]  /*1800*/  PRMT R74, R74, 0x7771, RZ ;  /* 0x000077714a4a7816 */ /* 0x000fc400000000ff */
[----:B------:R-:W-:Y:S02]  /*1810*/  SEL R67, R2, R67, P0 ;  /* 0x0000004302437207 */ /* 0x000fe40000000000 */
[----:B------:R-:W-:Y:S02]  /*1820*/  PRMT R2, R73, 0x7771, RZ ;  /* 0x0000777149027816 */ /* 0x000fe400000000ff */
[----:B------:R-:W-:Y:S02]  /*1830*/  SEL R57, R74, R57, P0 ;  /* 0x000000394a397207 */ /* 0x000fe40000000000 */
[----:B------:R-:W-:Y:S02]  /*1840*/  SEL R65, R2, R65, P0 ;  /* 0x0000004102417207 */ /* 0x000fe40000000000 */
[----:B------:R-:W-:-:S04]  /*1850*/  MOV R2, 0x400 ;  /* 0x0000040000027802 */ /* 0x000fc80000000f00 */
[----:B0-----:R-:W-:Y:S01]  /*1860*/  LEA R59, R59, R2, 0x18 ;  /* 0x000000023b3b7211 */ /* 0x001fe200078ec0ff */
[----:B------:R-:W-:Y:S06]  /*1870*/  BAR.SYNC.DEFER_BLOCKING 0x0 ;  /* 0x0000000000007b1d */ /* 0x000fec0000010000 */
[----:B------:R-:W-:Y:S05]  /*1880*/  BRA.U !UP0, `(.L_x_8) ;  /* 0x0000000508387547 */ /* 0x000fea000b800000 */
[----:B------:R-:W0:Y:S01]  /*1890*/  S2R R73, SR_LANEID ;  /* 0x0000000000497919 */ /* 0x000e220000000000 */
[----:B------:R-:W-:Y:S01]  /*18a0*/  LOP3.LUT R72, R72, 0xffff, RZ, 0xc0, !PT ;  /* 0x0000ffff48487812 */ /* 0x000fe200078ec0ff */
[----:B------:R-:W-:Y:S01]  /*18b0*/  IMAD.MOV.U32 R77, RZ, RZ, RZ ;  /* 0x000000ffff4d7224 */ /* 0x000fe200078e00ff */
[----:B------:R-:W-:Y:S02]  /*18c0*/  LOP3.LUT R67, R67, 0xffff, RZ, 0xc0, !PT ;  /* 0x0000ffff43437812 */ /* 0x000fe400078ec0ff */
[----:B------:R-:W-:Y:S01]  /*18d0*/  LOP3.LUT R2, R76, 0x3e0, RZ, 0xc0, !PT ;  /* 0x000003e04c027812 */ /* 0x000fe200078ec0ff */
[----:B------:R-:W-:Y:S01]  /*18e0*/  IMAD.WIDE.U32 R76, R0, 0x40, R76 ;  /* 0x00000040004c7825 */ /* 0x000fe200078e004c */
        /* <DEDUP_REMOVED lines=12> */
[----:B------:R-:W-:Y:S01]  /*19b0*/  PRMT R66, R49, 0x3340, R72 ;  /* 0x0000334031427816 */ /* 0x000fe20000000048 */
[----:B0-----:R-:W-:Y:S01]  /*19c0*/  IMAD.IADD R2, R2, 0x1, R73 ;  /* 0x0000000102027824 */ /* 0x001fe200078e0249 */
[----:B------:R-:W-:Y:S01]  /*19d0*/  PRMT R57, R58, 0x3340, R57 ;  /* 0x000033403a397816 */ /* 0x000fe20000000039 */
[----:B------:R-:W0:Y:S01]  /*19e0*/  LDC.64 R72, c[0x0][0x3a0] ;  /* 0x0000e800ff487b82 */ /* 0x000e220000000a00 */
[----:B------:R-:W-:Y:S01]  /*19f0*/  PRMT R3, R3, 0x3340, R48 ;  /* 0x0000334003037816 */ /* 0x000fe20000000030 */
[----:B------:R-:W-:Y:S01]  /*1a00*/  IMAD R2, R2, 0xf0, R59 ;  /* 0x000000f002027824 */ /* 0x000fe200078e023b */
[----:B------:R-:W-:-:S02]  /*1a10*/  PRMT R56, R56, 0x3340, R51 ;  /* 0x0000334038387816 */ /* 0x000fc40000000033 */
[----:B------:R-:W-:Y:S02]  /*1a20*/  PRMT R65, R50, 0x5410, R67 ;  /* 0x0000541032417816 */ /* 0x000fe40000000043 */
[----:B------:R-:W-:Y:S01]  /*1a30*/  PRMT R66, R57, 0x5410, R66 ;  /* 0x0000541039427816 */ /* 0x000fe20000000042 */
[----:B------:R-:W-:Y:S01]  /*1a40*/  STS.128 [R2], R32 ;  /* 0x0000002002007388 */ /* 0x000fe20000000c00 */
[----:B------:R-:W-:Y:S01]  /*1a50*/  PRMT R67, R56, 0x5410, R3 ;  /* 0x0000541038437816 */ /* 0x000fe20000000003 */
[----:B------:R-:W-:Y:S02]  /*1a60*/  IMAD R3, R77, 0xf0, RZ ;  /* 0x000000f04d037824 */ /* 0x000fe400078e02ff */
        /* <DEDUP_REMOVED lines=13> */
[----:B------:R0:W-:Y:S01]  /*1b40*/  STS.128 [R2+0xe0], R64 ;  /* 0x0000e04002007388 */ /* 0x0001e20000000c00 */
[----:B------:R-:W-:-:S03]  /*1b50*/  NOP ;  /* 0x0000000000007918 */ /* 0x000fc60000000000 */
[----:B------:R-:W1:Y:S04]  /*1b60*/  LDS.128 R56, [R2] ;  /* 0x0000000002387984 */ /* 0x000e680000000c00 */
[----:B------:R-:W2:Y:S04]  /*1b70*/  LDS.128 R52, [R2+0x10] ;  /* 0x0000100002347984 */ /* 0x000ea80000000c00 */
[----:B------:R-:W3:Y:S01]  /*1b80*/  LDS.128 R48, [R2+0x20] ;  /* 0x0000200002307984 */ /* 0x000ee20000000c00 */
[----:B0-----:R-:W-:-:S03]  /*1b90*/  IMAD.WIDE.U32 R64, R76, 0xf0, R72 ;  /* 0x000000f04c407825 */ /* 0x001fc600078e0048 */
[----:B------:R-:W0:Y:S01]  /*1ba0*/  LDS.128 R44, [R2+0x30] ;  /* 0x00003000022c7984 */ /* 0x000e220000000c00 */
[----:B------:R-:W-:-:S03]  /*1bb0*/  IMAD.IADD R65, R65, 0x1, R3 ;  /* 0x0000000141417824 */ /* 0x000fc600078e0203 */
[----:B------:R-:W4:Y:S04]  /*1bc0*/  LDS.128 R40, [R2+0x40] ;  /* 0x0000400002287984 */ /* 0x000f280000000c00 */
[----:B------:R-:W5:Y:S04]  /*1bd0*/  LDS.128 R36, [R2+0x50] ;  /* 0x0000500002247984 */ /* 0x000f680000000c00 */
        /* <DEDUP_REMOVED lines=9> */
[----:B-1----:R-:W-:Y:S04]  /*1c70*/  STG.E.128 desc[UR6][R64.64], R56 ;  /* 0x0000003840007986 */ /* 0x002fe8000c101d06 */
[----:B--2---:R-:W-:Y:S04]  /*1c80*/  STG.E.128 desc[UR6][R64.64+0x10], R52 ;  /* 0x0000103440007986 */ /* 0x004fe8000c101d06 */
[----:B---3--:R-:W-:Y:S04]  /*1c90*/  STG.E.128 desc[UR6][R64.64+0x20], R48 ;  /* 0x0000203040007986 */ /* 0x008fe8000c101d06 */
[----:B0-----:R-:W-:Y:S04]  /*1ca0*/  STG.E.128 desc[UR6][R64.64+0x30], R44 ;  /* 0x0000302c40007986 */ /* 0x001fe8000c101d06 */
[----:B----4-:R-:W-:Y:S04]  /*1cb0*/  STG.E.128 desc[UR6][R64.64+0x40], R40 ;  /* 0x0000402840007986 */ /* 0x010fe8000c101d06 */
[----:B-----5:R-:W-:Y:S04]  /*1cc0*/  STG.E.128 desc[UR6][R64.64+0x50], R36 ;  /* 0x0000502440007986 */ /* 0x020fe8000c101d06 */
[----:B------:R-:W-:Y:S04]  /*1cd0*/  STG.E.128 desc[UR6][R64.64+0x60], R32 ;  /* 0x0000602040007986 */ /* 0x000fe8000c101d06 */
[----:B------:R-:W-:Y:S04]  /*1ce0*/  STG.E.128 desc[UR6][R64.64+0x70], R28 ;  /* 0x0000701c40007986 */ /* 0x000fe8000c101d06 */
[----:B------:R-:W-:Y:S04]  /*1cf0*/  STG.E.128 desc[UR6][R64.64+0x80], R24 ;  /* 0x0000801840007986 */ /* 0x000fe8000c101d06 */
[----:B------:R-:W-:Y:S04]  /*1d00*/  STG.E.128 desc[UR6][R64.64+0x90], R20 ;  /* 0x0000901440007986 */ /* 0x000fe8000c101d06 */
[----:B------:R-:W-:Y:S04]  /*1d10*/  STG.E.128 desc[UR6][R64.64+0xa0], R16 ;  /* 0x0000a01040007986 */ /* 0x000fe8000c101d06 */
[----:B------:R-:W-:Y:S04]  /*1d20*/  STG.E.128 desc[UR6][R64.64+0xb0], R12 ;  /* 0x0000b00c40007986 */ /* 0x000fe8000c101d06 */
[----:B------:R-:W-:Y:S04]  /*1d30*/  STG.E.128 desc[UR6][R64.64+0xc0], R8 ;  /* 0x0000c00840007986 */ /* 0x000fe8000c101d06 */
[----:B------:R-:W-:Y:S04]  /*1d40*/  STG.E.128 desc[UR6][R64.64+0xd0], R4 ;  /* 0x0000d00440007986 */ /* 0x000fe8000c101d06 */
[----:B------:R-:W-:Y:S01]  /*1d50*/  STG.E.128 desc[UR6][R64.64+0xe0], R60 ;  /* 0x0000e03c40007986 */ /* 0x000fe2000c101d06 */
[----:B------:R-:W-:Y:S05]  /*1d60*/  EXIT ;  /* 0x000000000000794d */ /* 0x000fea0003800000 */
.L_x_8:
[----:B------:R-:W0:Y:S01]  /*1d70*/  S2R R73, SR_LANEID ;  /* 0x0000000000497919 */ /* 0x000e220000000000 */
        /* <DEDUP_REMOVED lines=13> */
[----:B------:R-:W-:Y:S02]  /*1e50*/  PRMT R49, R49, 0x3340, R50 ;  /* 0x0000334031317816 */ /* 0x000fe40000000032 */
[----:B------:R-:W-:Y:S02]  /*1e60*/  PRMT R72, R67, 0x3340, R72 ;  /* 0x0000334043487816 */ /* 0x000fe40000000048 */
[----:B------:R-:W-:Y:S01]  /*1e70*/  PRMT R65, R66, 0x3340, R65 ;  /* 0x0000334042417816 */ /* 0x000fe20000000041 */
[----:B0-----:R-:W-:Y:S01]  /*1e80*/  IMAD.IADD R74, R2, 0x1, R73 ;  /* 0x00000001024a7824 */ /* 0x001fe200078e0249 */
[----:B------:R-:W-:Y:S02]  /*1e90*/  PRMT R50, R58, 0x3340, R57 ;  /* 0x000033403a327816 */ /* 0x000fe40000000039 */
[----:B------:R-:W-:Y:S01]  /*1ea0*/  PRMT R3, R3, 0x3340, R48 ;  /* 0x0000334003037816 */ /* 0x000fe20000000030 */
[----:B------:R-:W-:Y:S01]  /*1eb0*/  IMAD R59, R74, 0xf0, R59 ;  /* 0x000000f04a3b7824 */ /* 0x000fe200078e023b */
[----:B------:R-:W-:-:S02]  /*1ec0*/  PRMT R56, R56, 0x3340, R51 ;  /* 0x0000334038387816 */ /* 0x000fc40000000033 */
[----:B------:R-:W-:Y:S02]  /*1ed0*/  PRMT R65, R65, 0x5410, R72 ;  /* 0x0000541041417816 */ /* 0x000fe40000000048 */
[----:B------:R-:W-:Y:S01]  /*1ee0*/  PRMT R66, R50, 0x5410, R49 ;  /* 0x0000541032427816 */ /* 0x000fe20000000031 */
[----:B------:R-:W-:Y:S01]  /*1ef0*/  STS.128 [R59], R32 ;  /* 0x000000203b007388 */ /* 0x000fe20000000c00 */
[----:B------:R-:W-:Y:S01]  /*1f00*/  PRMT R67, R56, 0x5410, R3 ;  /* 0x0000541038437816 */ /* 0x000fe20000000003 */
[----:B------:R-:W-:Y:S01]  /*1f10*/  IMAD.MOV.U32 R3, RZ, RZ, RZ ;  /* 0x000000ffff037224 */ /* 0x000fe200078e00ff */
[----:B------:R-:W0:Y:S01]  /*1f20*/  LDC.64 R56, c[0x0][0x388] ;  /* 0x0000e200ff387b82 */ /* 0x000e220000000a00 */
[----:B------:R-:W-:Y:S01]  /*1f30*/  STS.128 [R59+0x10], R24 ;  /* 0x000010183b007388 */ /* 0x000fe20000000c00 */
[----:B------:R-:W-:Y:S01]  /*1f40*/  LOP3.LUT R77, R76, 0x1f, RZ, 0xc0, !PT ;  /* 0x0000001f4c4d7812 */ /* 0x000fe200078ec0ff */
[----:B------:R-:W-:Y:S02]  /*1f50*/  IMAD.WIDE.U32 R2, R0, 0x40, R2 ;  /* 0x0000004000027825 */ /* 0x000fe400078e0002 */
[----:B------:R-:W-:Y:S01]  /*1f60*/  STS.128 [R59+0x20], R40 ;  /* 0x000020283b007388 */ /* 0x000fe20000000c00 */
[----:B------:R-:W-:-:S03]  /*1f70*/  IADD3 R77, P0, PT, R77, R2, RZ ;  /* 0x000000024d4d7210 */ /* 0x000fc60007f1e0ff */
[----:B------:R-:W-:Y:S04]  /*1f80*/  STS.128 [R59+0x30], R60 ;  /* 0x0000303c3b007388 */ /* 0x000fe80000000c00 */
[----:B------:R-:W-:Y:S01]  /*1f90*/  STS.128 [R59+0x40], R52 ;  /* 0x000040343b007388 */ /* 0x000fe20000000c00 */
[----:B------:R-:W-:-:S03]  /*1fa0*/  IMAD.X R0, RZ, RZ, R3, P0 ;  /* 0x000000ffff007224 */ /* 0x000fc600000e0603 */
[----:B------:R-:W-:Y:S04]  /*1fb0*/  STS.128 [R59+0x50], R44 ;  /* 0x0000502c3b007388 */ /* 0x000fe80000000c00 */
[----:B------:R-:W-:Y:S01]  /*1fc0*/  STS.128 [R59+0x60], R36 ;  /* 0x000060243b007388 */ /* 0x000fe20000000c00 */
[----:B0-----:R-:W-:-:S03]  /*1fd0*/  IMAD.WIDE.U32 R2, R77, 0xf0, R56 ;  /* 0x000000f04d027825 */ /* 0x001fc600078e0038 */
[----:B------:R-:W-:Y:S01]  /*1fe0*/  STS.128 [R59+0x70], R28 ;  /* 0x0000701c3b007388 */ /* 0x000fe20000000c00 */
[----:B------:R-:W-:-:S03]  /*1ff0*/  IMAD R57, R0, 0xf0, RZ ;  /* 0x000000f000397824 */ /* 0x000fc600078e02ff */
[----:B------:R-:W-:Y:S01]  /*2000*/  STS.128 [R59+0x80], R68 ;  /* 0x000080443b007388 */ /* 0x000fe20000000c00 */
[----:B------:R-:W-:-:S03]  /*2010*/  IMAD.IADD R3, R3, 0x1, R57 ;  /* 0x0000000103037824 */ /* 0x000fc600078e0239 */
[----:B------:R-:W-:Y:S04]  /*2020*/  STS.128 [R59+0x90], R4 ;  /* 0x000090043b007388 */ /* 0x000fe80000000c00 */
[----:B------:R-:W-:Y:S04]  /*2030*/  STS.128 [R59+0xa0], R8 ;  /* 0x0000a0083b007388 */ /* 0x000fe80000000c00 */
[----:B------:R-:W-:Y:S04]  /*2040*/  STS.128 [R59+0xb0], R12 ;  /* 0x0000b00c3b007388 */ /* 0x000fe80000000c00 */
[----:B------:R-:W-:Y:S04]  /*2050*/  STS.128 [R59+0xc0], R16 ;  /* 0x0000c0103b007388 */ /* 0x000fe80000000c00 */
[----:B------:R-:W-:Y:S04]  /*2060*/  STS.128 [R59+0xd0], R20 ;  /* 0x0000d0143b007388 */ /* 0x000fe80000000c00 */
[----:B------:R-:W-:Y:S01]  /*2070*/  STS.128 [R59+0xe0], R64 ;  /* 0x0000e0403b007388 */ /* 0x000fe20000000c00 */
[----:B------:R-:W-:-:S03]  /*2080*/  NOP ;  /* 0x0000000000007918 */ /* 0x000fc60000000000 */
[----:B------:R-:W0:Y:S04]  /*2090*/  LDS.128 R60, [R59] ;  /* 0x000000003b3c7984 */ /* 0x000e280000000c00 */
[----:B------:R-:W1:Y:S04]  /*20a0*/  LDS.128 R52, [R59+0x10] ;  /* 0x000010003b347984 */ /* 0x000e680000000c00 */
[----:B------:R-:W2:Y:S04]  /*20b0*/  LDS.128 R48, [R59+0x20] ;  /* 0x000020003b307984 */ /* 0x000ea80000000c00 */
[----:B------:R-:W3:Y:S04]  /*20c0*/  LDS.128 R44, [R59+0x30] ;  /* 0x000030003b2c7984 */ /* 0x000ee80000000c00 */
        /* <DEDUP_REMOVED lines=11> */
[----:B0-----:R-:W-:Y:S04]  /*2180*/  STG.E.128 desc[UR6][R2.64], R60 ;  /* 0x0000003c02007986 */ /* 0x001fe8000c101d06 */
[----:B-1----:R-:W-:Y:S04]  /*2190*/  STG.E.128 desc[UR6][R2.64+0x10], R52 ;  /* 0x0000103402007986 */ /* 0x002fe8000c101d06 */
[----:B--2---:R-:W-:Y:S04]  /*21a0*/  STG.E.128 desc[UR6][R2.64+0x20], R48 ;  /* 0x0000203002007986 */ /* 0x004fe8000c101d06 */
[----:B---3--:R-:W-:Y:S04]  /*21b0*/  STG.E.128 desc[UR6][R2.64+0x30], R44 ;  /* 0x0000302c02007986 */ /* 0x008fe8000c101d06 */
        /* <DEDUP_REMOVED lines=12> */
.L_x_0:
[----:B------:R-:W0:Y:S01]  /*2280*/  LDC.64 R6, c[0x0][0x3b8] ;  /* 0x0000ee00ff067b82 */ /* 0x000e220000000a00 */
[----:B--2---:R-:W-:Y:S01]  /*2290*/  IADD3 R9, P2, PT, RZ, -R16, RZ ;  /* 0x80000010ff097210 */ /* 0x004fe20007f5e0ff */
[----:B------:R-:W1:Y:S06]  /*22a0*/  LDCU.U8 UR4, c[0x0][0x380] ;  /* 0x00007000ff0477ac */ /* 0x000e6c0008000000 */
[----:B------:R-:W2:Y:S01]  /*22b0*/  LDC.64 R18, c[0x0][0x398] ;  /* 0x0000e600ff127b82 */ /* 0x000ea20000000a00 */
[----:B0-----:R-:W-:-:S04]  /*22c0*/  LEA R6, P0, R0, R6, 0x3 ;  /* 0x0000000600067211 */ /* 0x001fc800078018ff */
[----:B------:R-:W-:-:S05]  /*22d0*/  LEA.HI.X R7, R0, R7, RZ, 0x3, P0 ;  /* 0x0000000700077211 */ /* 0x000fca00000f1cff */
[----:B------:R-:W3:Y:S04]  /*22e0*/  LDG.E.64 R2, desc[UR6][R6.64+0x8] ;  /* 0x0000080606027981 */ /* 0x000ee8000c1e1b00 */
[----:B------:R0:W4:Y:S01]  /*22f0*/  LDG.E.64 R4, desc[UR6][R6.64] ;  /* 0x0000000606047981 */ /* 0x000122000c1e1b00 */
[CC--:B------:R-:W-:Y:S01]  /*2300*/  LOP3.LUT R13, R9.reuse, R0.reuse, RZ, 0xc0, !PT ;  /* 0x00000000090d7212 */ /* 0x0c0fe200078ec0ff */
[----:B-1----:R-:W-:Y:S01]  /*2310*/  UPRMT UR4, UR4, 0x8880, URZ ;  /* 0x0000888004047896 */ /* 0x002fe200080000ff */
[----:B------:R-:W-:Y:S01]  /*2320*/  LOP3.LUT R9, R9, R0, RZ, 0xfc, !PT ;  /* 0x0000000009097212 */ /* 0x000fe200078efcff */
[----:B------:R-:W-:Y:S01]  /*2330*/  BSSY.RECONVERGENT B0, `(.L_x_9) ;  /* 0x00000ae000007945 */ /* 0x000fe20003800200 */
[C---:B------:R-:W-:Y:S01]  /*2340*/  SHF.L.U64.HI R15, R13.reuse, 0x6, RZ ;  /* 0x000000060d0f7819 */ /* 0x040fe200000102ff */
[----:B------:R-:W-:Y:S01]  /*2350*/  IMAD.SHL.U32 R12, R13, 0x40, RZ ;  /* 0x000000400d0c7824 */ /* 0x000fe200078e00ff */
[----:B------:R-:W-:Y:S01]  /*2360*/  IADD3 R13, P3, PT, R0, -R13, RZ ;  /* 0x8000000d000d7210 */ /* 0x000fe20007f7e0ff */
[----:B------:R-:W-:Y:S01]  /*2370*/  UISETP.NE.AND UP0, UPT, UR4, URZ, UPT ;  /* 0x000000ff0400728c */ /* 0x000fe2000bf05270 */
[----:B------:R-:W-:Y:S01]  /*2380*/  ISETP.NE.U32.AND P1, PT, R9, -0x1, PT ;  /* 0xffffffff0900780c */ /* 0x000fe20003f25070 */
[C---:B------:R-:W-:Y:S01]  /*2390*/  IMAD.SHL.U32 R9, R16.reuse, 0x20, RZ ;  /* 0x0000002010097824 */ /* 0x040fe200078e00ff */
[--C-:B------:R-:W-:Y:S01]  /*23a0*/  SHF.L.U64.HI R11, R16, 0x5, R17.reuse ;  /* 0x00000005100b7819 */ /* 0x100fe20000010211 */
[----:B------:R-:W-:Y:S01]  /*23b0*/  IMAD.X R17, RZ, RZ, ~R17, P2 ;  /* 0x000000ffff117224 */ /* 0x000fe200010e0e11 */
[----:B--2---:R-:W-:Y:S01]  /*23c0*/  IADD3 R18, P2, PT, -R12, R18, RZ ;  /* 0x000000120c127210 */ /* 0x004fe20007f5e1ff */
[----:B0-----:R-:W-:Y:S01]  /*23d0*/  IMAD.X R6, RZ, RZ, -0x1, P3 ;  /* 0xffffffffff067424 */ /* 0x001fe200018e06ff */
[----:B------:R-:W-:Y:S01]  /*23e0*/  LOP3.LUT R9, R9, 0xffffffc0, RZ, 0xc0, !PT ;  /* 0xffffffc009097812 */ /* 0x000fe200078ec0ff */
[----:B------:R-:W-:Y:S01]  /*23f0*/  ACQBULK ;  /* 0x000000000000782e */ /* 0x000fe20000000000 */
[----:B------:R-:W-:Y:S01]  /*2400*/  ISETP.NE.AND.EX P1, PT, R17, -0x1, PT, P1 ;  /* 0xffffffff1100780c */ /* 0x000fe20003f25310 */
[----:B------:R-:W-:Y:S01]  /*2410*/  IMAD.X R14, R19, 0x1, ~R15, P2 ;  /* 0x00000001130e7824 */ /* 0x000fe200010e0e0f */
[----:B------:R-:W-:-:S02]  /*2420*/  SHF.L.U64.HI R7, R13, 0x6, R6 ;  /* 0x000000060d077819 */ /* 0x000fc40000010206 */
[-C--:B---3--:R-:W-:Y:S02]  /*2430*/  IADD3 R73, P0, PT, R2, -R12.reuse, RZ ;  /* 0x8000000c02497210 */ /* 0x088fe40007f1e0ff */
[----:B----4-:R-:W-:-:S03]  /*2440*/  IADD3 R10, P3, PT, R4, -R12, RZ ;  /* 0x8000000c040a7210 */ /* 0x010fc60007f7e0ff */
[--C-:B------:R-:W-:Y:S01]  /*2450*/  IMAD.X R2, R3, 0x1, ~R15.reuse, P0 ;  /* 0x0000000103027824 */ /* 0x100fe200000e0e0f */
[C---:B------:R-:W-:Y:S01]  /*2460*/  ISETP.NE.U32.AND P0, PT, R13.reuse, -0x1, PT ;  /* 0xffffffff0d00780c */ /* 0x040fe20003f05070 */
[----:B------:R-:W-:Y:S02]  /*2470*/  IMAD.MOV.U32 R3, RZ, RZ, 0x3f ;  /* 0x0000003fff037424 */ /* 0x000fe400078e00ff */
[----:B------:R-:W-:Y:S01]  /*2480*/  IMAD.SHL.U32 R13, R13, 0x40, RZ ;  /* 0x000000400d0d7824 */ /* 0x000fe200078e00ff */
[----:B------:R-:W-:Y:S01]  /*2490*/  ISETP.NE.AND.EX P2, PT, R6, -0x1, PT, P0 ;  /* 0xffffffff0600780c */ /* 0x000fe20003f45300 */
[----:B------:R-:W-:Y:S01]  /*24a0*/  IMAD.X R8, R5, 0x1, ~R15, P3 ;  /* 0x0000000105087824 */ /* 0x000fe200018e0e0f */
[----:B------:R-:W-:Y:S02]  /*24b0*/  ISETP.GT.U32.AND P0, PT, R18, R9, PT ;  /* 0x000000091200720c */ /* 0x000fe40003f04070 */
[----:B------:R-:W-:Y:S02]  /*24c0*/  SEL R64, R3, 0x40, !P2 ;  /* 0x0000004003407807 */ /* 0x000fe40005000000 */
[----:B------:R-:W-:-:S02]  /*24d0*/  ISETP.GT.U32.AND.EX P0, PT, R14, R11, PT, P0 ;  /* 0x0000000b0e00720c */ /* 0x000fc40003f04100 */
[----:B------:R-:W-:Y:S02]  /*24e0*/  IADD3 R3, P2, PT, -R10, R13, RZ ;  /* 0x0000000d0a037210 */ /* 0x000fe40007f5e1ff */
[----:B------:R-:W-:Y:S02]  /*24f0*/  IADD3 R64, P3, P4, -R73, R64, R13 ;  /* 0x0000004049407210 */ /* 0x000fe40007c7e10d */
[----:B------:R-:W-:Y:S01]  /*2500*/  SEL R6, R18, R9, P0 ;  /* 0x0000000912067207 */ /* 0x000fe20000000000 */
        /* <DEDUP_REMOVED lines=12> */
[-C--:B------:R-:W-:Y:S02]  /*25d0*/  ISETP.LT.U32.AND.EX P0, PT, R2, R7.reuse, PT, P0 ;  /* 0x000000070200720c */ /* 0x080fe40003f01100 */
[----:B------:R-:W-:Y:S02]  /*25e0*/  @!P1 SEL R73, R9, R18, P2 ;  /* 0x0000001209499207 */ /* 0x000fe40001000000 */
[-C--:B------:R-:W-:Y:S02]  /*25f0*/  SEL R3, R3, R6.reuse, P3 ;  /* 0x0000000603037207 */ /* 0x080fe40001800000 */
[----:B------:R-:W-:Y:S01]  /*2600*/  SEL R64, R64, R6, P0 ;  /* 0x0000000640407207 */ /* 0x000fe20000000000 */
[----:B------:R-:W-:Y:S01]  /*2610*/  IMAD.IADD R73, R73, 0x1, -R10 ;  /* 0x0000000149497824 */ /* 0x000fe200078e0a0a */
[----:B------:R-:W-:-:S03]  /*2620*/  SEL R8, R8, R7, P3 ;  /* 0x0000000708087207 */ /* 0x000fc60001800000 */
[----:B------:R-:W-:Y:S01]  /*2630*/  IMAD.IADD R64, R64, 0x1, -R3 ;  /* 0x0000000140407824 */ /* 0x000fe200078e0a03 */
[----:B------:R-:W-:Y:S06]  /*2640*/  BRA.U !UP0, `(.L_x_10) ;  /* 0x0000000508387547 */ /* 0x000fec000b800000 */
[----:B------:R-:W-:Y:S01]  /*2650*/  IMAD.IADD R2, R73, 0x1, R64 ;  /* 0x0000000149027824 */ /* 0x000fe200078e0240 */
[----:B------:R-:W-:-:S04]  /*2660*/  IADD3 R6, P1, P2, R3, R12, R9 ;  /* 0x0000000c03067210 */ /* 0x000fc80007a3e009 */
[----:B------:R-:W-:Y:S02]  /*2670*/  ISETP.GE.AND P0, PT, R76, R2, PT ;  /* 0x000000024c00720c */ /* 0x000fe40003f06270 */
[----:B------:R-:W-:-:S11]  /*2680*/  IADD3.X R8, PT, PT, R8, R15, R11, P1, P2 ;  /* 0x0000000f08087210 */ /* 0x000fd60000fe440b */
[----:B------:R-:W-:Y:S05]  /*2690*/  @P0 BRA `(.L_x_11) ;  /* 0x0000000400dc0947 */ /* 0x000fea0003800000 */
[----:B------:R-:W-:-:S13]  /*26a0*/  ISETP.GE.AND P0, PT, R76, R73, PT ;  /* 0x000000494c00720c */ /* 0x000fda0003f06270 */
        /* <DEDUP_REMOVED lines=24> */
[C---:B------:R-:W-:Y:S02]  /*2830*/  PRMT R72, R63.reuse, 0x7772, RZ ;  /* 0x000077723f487816 */ /* 0x040fe400000000ff */
        /* <DEDUP_REMOVED lines=9> */
[----:B0-----:R-:W-:Y:S01]  /*28d0*/  PRMT R75, R63, 0x7610, R75 ;  /* 0x000076103f4b7816 */ /* 0x001fe2000000004b */
[----:B------:R-:W-:Y:S06]  /*28e0*/  BRA `(.L_x_11) ;  /* 0x0000000400487947 */ /* 0x000fec0003800000 */
.L_x_12:
        /* <DEDUP_REMOVED lines=36> */
.L_x_10:
[----:B------:R-:W-:Y:S01]  /*2b30*/  IMAD.IADD R2, R73, 0x1, R64 ;  /* 0x0000000149027824 */ /* 0x000fe200078e0240 */
[----:B------:R-:W-:-:S04]  /*2b40*/  IADD3 R3, P0, P1, R3, R12, R9 ;  /* 0x0000000c03037210 */ /* 0x000fc8000791e009 */
[----:B------:R-:W-:Y:S02]  /*2b50*/  ISETP.GE.AND P2, PT, R76, R2, PT ;  /* 0x000000024c00720c */ /* 0x000fe40003f46270 */
[----:B------:R-:W-:-:S11]  /*2b60*/  IADD3.X R11, PT, PT, R8, R15, R11, P0, P1 ;  /* 0x0000000f080b7210 */ /* 0x000fd600007e240b */
[----:B------:R-:W-:Y:S05]  /*2b70*/  @P2 BRA `(.L_x_11) ;  /* 0x0000000000a42947 */ /* 0x000fea0003800000 */
[----:B------:R-:W0:Y:S01]  /*2b80*/  LDC.64 R74, c[0x0][0x3a0] ;  /* 0x0000e800ff4a7b82 */ /* 0x000e220000000a00 */
[C---:B------:R-:W-:Y:S01]  /*2b90*/  ISETP.GE.AND P0, PT, R76.reuse, R73, PT ;  /* 0x000000494c00720c */ /* 0x040fe20003f06270 */
[----:B------:R-:W-:-:S03]  /*2ba0*/  IMAD.IADD R7, R76, 0x1, -R73 ;  /* 0x000000014c077824 */ /* 0x000fc600078e0a49 */
[----:B------:R-:W-:Y:S02]  /*2bb0*/  SEL R4, R4, R3, !P0 ;  /* 0x0000000304047207 */ /* 0x000fe40004000000 */
[----:B------:R-:W-:Y:S02]  /*2bc0*/  SEL R3, R76, R7, !P0 ;  /* 0x000000074c037207 */ /* 0x000fe40004000000 */
[----:B------:R-:W-:Y:S02]  /*2bd0*/  SHF.R.S32.HI R7, RZ, 0x1f, R7 ;  /* 0x0000001fff077819 */ /* 0x000fe40000011407 */
        /* <DEDUP_REMOVED lines=34> */
[----:B0-----:R-:W-:-:S07]  /*2e00*/  PRMT R75, R63, 0x7610, R75 ;  /* 0x000076103f4b7816 */ /* 0x001fce000000004b */
.L_x_11:
[----:B------:R-:W-:Y:S05]  /*2e10*/  BSYNC.RECONVERGENT B0 ;  /* 0x0000000000007941 */ /* 0x000fea0003800200 */
.L_x_9:
[----:B------:R-:W0:Y:S01]  /*2e20*/  S2R R74, SR_CgaCtaId ;  /* 0x00000000004a7919 */ /* 0x000e220000008800 */
[----:B------:R-:W-:Y:S02]  /*2e30*/  MOV R63, 0x400 ;  /* 0x00000400003f7802 */ /* 0x000fe40000000f00 */
[----:B------:R-:W-:Y:S02]  /*2e40*/  LOP3.LUT R61, R61, 0xffff, RZ, 0xc0, !PT ;  /* 0x0000ffff3d3d7812 */ /* 0x000fe400078ec0ff */
[----:B------:R-:W-:Y:S02]  /*2e50*/  LOP3.LUT R66, R66, 0xffff, RZ, 0xc0, !PT ;  /* 0x0000ffff42427812 */ /* 0x000fe400078ec0ff */
[----:B------:R-:W-:Y:S02]  /*2e60*/  LOP3.LUT R65, R65, 0xffff, RZ, 0xc0, !PT ;  /* 0x0000ffff41417812 */ /* 0x000fe400078ec0ff */
[----:B------:R-:W-:Y:S02]  /*2e70*/  PRMT R61, R66, 0x3340, R61 ;  /* 0x00003340423d7816 */ /* 0x000fe4000000003d */
        /* <DEDUP_REMOVED lines=15> */
[----:B------:R-:W-:-:S04]  /*2f70*/  PRMT R67, R67, 0x3340, R68 ;  /* 0x0000334043437816 */ /* 0x000fc80000000044 */
[----:B-----5:R0:W-:Y:S04]  /*2f80*/  STS.128 [R74], R56 ;  /* 0x000000384a007388 */ /* 0x0201e80000000c00 */
[----:B------:R-:W-:Y:S04]  /*2f90*/  STS.128 [R74+0x10], R52 ;  /* 0x000010344a007388 */ /* 0x000fe80000000c00 */
[----:B------:R-:W-:Y:S04]  /*2fa0*/  STS.128 [R74+0x20], R48 ;  /* 0x000020304a007388 */ /* 0x000fe80000000c00 */
[----:B------:R-:W-:Y:S01]  /*2fb0*/  STS.128 [R74+0x30], R44 ;  /* 0x0000302c4a007388 */ /* 0x000fe20000000c00 */
[----:B0-----:R-:W-:Y:S01]  /*2fc0*/  PRMT R57, R66, 0x5410, R61 ;  /* 0x0000541042397816 */ /* 0x001fe2000000003d */
[----:B------:R-:W-:Y:S01]  /*2fd0*/  IMAD.MOV.U32 R56, RZ, RZ, R60 ;  /* 0x000000ffff387224 */ /* 0x000fe200078e003c */
[----:B------:R-:W-:Y:S01]  /*2fe0*/  PRMT R59, R70, 0x5410, R3 ;  /* 0x00005410463b7816 */ /* 0x000fe20000000003 */
[----:B------:R-:W-:Y:S01]  /*2ff0*/  STS.128 [R74+0x40], R40 ;  /* 0x000040284a007388 */ /* 0x000fe20000000c00 */
[----:B------:R-:W-:-:S03]  /*3000*/  PRMT R58, R67, 0x5410, R62 ;  /* 0x00005410433a7816 */ /* 0x000fc6000000003e */
[----:B------:R-:W-:Y:S04]  /*3010*/  STS.128 [R74+0x50], R36 ;  /* 0x000050244a007388 */ /* 0x000fe80000000c00 */
[----:B------:R0:W-:Y:S04]  /*3020*/  STS.128 [R74+0x60], R32 ;  /* 0x000060204a007388 */ /* 0x0001e80000000c00 */
        /* <DEDUP_REMOVED lines=9> */
[----:B------:R-:W-:-:S07]  /*30c0*/  VIMNMX R3, PT, PT, R2, R76, PT ;  /* 0x0000004c02037248 */ /* 0x000fce0003fe0100 */
[----:B------:R-:W-:Y:S01]  /*30d0*/  PREEXIT ;  /* 0x000000000000782d */ /* 0x000fe20000000000 */
[----:B------:R-:W-:Y:S01]  /*30e0*/  BSSY.RECONVERGENT B0, `(.L_x_13) ;  /* 0x0000016000007945 */ /* 0x000fe20003800200 */
[C---:B------:R-:W-:Y:S01]  /*30f0*/  ISETP.GE.AND P0, PT, R3.reuse, R64, PT ;  /* 0x000000400300720c */ /* 0x040fe20003f06270 */
[----:B0-----:R-:W-:Y:S01]  /*3100*/  IMAD.IADD R32, R3, 0x1, -R64 ;  /* 0x0000000103207824 */ /* 0x001fe200078e0a40 */
[----:B-1----:R-:W-:-:S04]  /*3110*/  VIMNMX R5, PT, PT, R73, R3, PT ;  /* 0x0000000349057248 */ /* 0x002fc80003fe0100 */
[----:B------:R-:W-:-:S04]  /*3120*/  SEL R32, R32, RZ, P0 ;  /* 0x000000ff20207207 */ /* 0x000fc80000000000 */
[----:B------:R-:W-:-:S13]  /*3130*/  ISETP.GE.AND P0, PT, R32, R5, PT ;  /* 0x000000052000720c */ /* 0x000fda0003f06270 */
[----:B--2---:R-:W-:Y:S05]  /*3140*/  @P0 BRA `(.L_x_14) ;  /* 0x00000000003c0947 */ /* 0x004fea0003800000 */
[----:B------:R-:W-:-:S07]  /*3150*/  IMAD.IADD R4, R73, 0x1, R3 ;  /* 0x0000000149047824 */ /* 0x000fce00078e0203 */
.L_x_15:
[----:B------:R-:W-:-:S05]  /*3160*/  IMAD.IADD R6, R5, 0x1, -R32 ;  /* 0x0000000105067824 */ /* 0x000fca00078e0a20 */
[----:B------:R-:W-:-:S04]  /*3170*/  LEA.HI R7, R6, R6, RZ, 0x1 ;  /* 0x0000000606077211 */ /* 0x000fc800078f08ff */
[----:B------:R-:W-:-:S04]  /*3180*/  LEA.HI.SX32 R6, R7, R32, 0x1f ;  /* 0x0000002007067211 */ /* 0x000fc800078ffaff */
[----:B------:R-:W-:-:S05]  /*3190*/  LOP3.LUT R7, RZ, R6, RZ, 0x33, !PT ;  /* 0x00000006ff077212 */ /* 0x000fca00078e33ff */
[----:B------:R-:W-:Y:S02]  /*31a0*/  IMAD.IADD R8, R4, 0x1, R7 ;  /* 0x0000000104087824 */ /* 0x000fe400078e0207 */
[--C-:B------:R-:W-:Y:S02]  /*31b0*/  IMAD R7, R6, 0xf0, R63.reuse ;  /* 0x000000f006077824 */ /* 0x100fe400078e023f */
[----:B------:R-:W-:-:S04]  /*31c0*/  IMAD R8, R8, 0xf0, R63 ;  /* 0x000000f008087824 */ /* 0x000fc800078e023f */
[----:B------:R-:W-:Y:S04]  /*31d0*/  LDS R7, [R7+0x10] ;  /* 0x0000100007077984 */ /* 0x000fe80000000800 */
[----:B------:R-:W0:Y:S02]  /*31e0*/  LDS R8, [R8+0x10] ;  /* 0x0000100008087984 */ /* 0x000e240000000800 */
[----:B0-----:R-:W-:-:S04]  /*31f0*/  FSETP.GT.AND P0, PT, R8, R7, PT ;  /* 0x000000070800720b */ /* 0x001fc80003f04000 */
[----:B------:R-:W-:-:S09]  /*3200*/  SEL R5, R5, R6, !P0 ;  /* 0x0000000605057207 */ /* 0x000fd20004000000 */
[----:B------:R-:W-:-:S05]  /*3210*/  @!P0 VIADD R32, R6, 0x1 ;  /* 0x0000000106208836 */ /* 0x000fca0000000000 */
[----:B------:R-:W-:-:S13]  /*3220*/  ISETP.GE.AND P0, PT, R32, R5, PT ;  /* 0x000000052000720c */ /* 0x000fda0003f06270 */
[----:B------:R-:W-:Y:S05]  /*3230*/  @!P0 BRA `(.L_x_15) ;  /* 0xfffffffc00c88947 */ /* 0x000fea000383ffff */
.L_x_14:
[----:B------:R-:W-:Y:S05]  /*3240*/  BSYNC.RECONVERGENT B0 ;  /* 0x0000000000007941 */ /* 0x000fea0003800200 */
.L_x_13:
        /* <DEDUP_REMOVED lines=15> */
[----:B------:R-:W-:Y:S01]  /*3340*/  LDS.128 R28, [R72+0x80] ;  /* 0x00008000481c7984 */ /* 0x000fe20000000c00 */
[----:B0-----:R-:W-:-:S03]  /*3350*/  @!P2 FSETP.GT.AND P1, PT, R36, R4, PT ;  /* 0x000000042400a20b */ /* 0x001fc60003f24000 */
[----:B------:R-:W0:Y:S01]  /*3360*/  LDS.128 R40, [R3+0x80] ;  /* 0x0000800003287984 */ /* 0x000e220000000c00 */
[----:B------:R-:W-:-:S03]  /*3370*/  @!P2 ISETP.GE.OR P0, PT, R32, R73, P1 ;  /* 0x000000492000a20c */ /* 0x000fc60000f06670 */
[----:B------:R-:W-:Y:S01]  /*3380*/  LDS.128 R48, [R3+0x70] ;  /* 0x0000700003307984 */ /* 0x000fe20000000c00 */
[----:B------:R-:W-:-:S03]  /*3390*/  FSEL R4, R36, R4, P0 ;  /* 0x0000000424047208 */ /* 0x000fc60000000000 */
[----:B------:R-:W5:Y:S01]  /*33a0*/  LDS.128 R32, [R72+0x70] ;  /* 0x0000700048207984 */ /* 0x000f620000000c00 */
[----:B------:R-:W-:Y:S02]  /*33b0*/  SEL R5, R37, R5, P0 ;  /* 0x0000000525057207 */ /* 0x000fe40000000000 */
[----:B------:R-:W-:Y:S01]  /*33c0*/  FSEL R6, R38, R6, P0 ;  /* 0x0000000626067208 */ /* 0x000fe20000000000 */
[----:B------:R-:W-:Y:S01]  /*33d0*/  LDS.128 R20, [R72+0xa0] ;  /* 0x0000a00048147984 */ /* 0x000fe20000000c00 */
[----:B------:R-:W-:Y:S02]  /*33e0*/  FSEL R7, R39, R7, P0 ;  /* 0x0000000727077208 */ /* 0x000fe40000000000 */
[----:B-1----:R-:W-:Y:S01]  /*33f0*/  FSEL R8, R68, R8, P0 ;  /* 0x0000000844087208 */ /* 0x002fe20000000000 */
[----:B------:R-:W1:Y:S01]  /*3400*/  LDS.128 R56, [R3+0xa0] ;  /* 0x0000a00003387984 */ /* 0x000e620000000c00 */
[----:B------:R-:W-:Y:S02]  /*3410*/  FSEL R9, R69, R9, P0 ;  /* 0x0000000945097208 */ /* 0x000fe40000000000 */
[----:B------:R-:W-:Y:S01]  /*3420*/  FSEL R10, R70, R10, P0 ;  /* 0x0000000a460a7208 */ /* 0x000fe20000000000 */
[----:B------:R-:W-:Y:S01]  /*3430*/  LDS.128 R36, [R72+0x60] ;  /* 0x0000600048247984 */ /* 0x000fe20000000c00 */
[----:B------:R-:W-:-:S02]  /*3440*/  FSEL R11, R71, R11, P0 ;  /* 0x0000000b470b7208 */ /* 0x000fc40000000000 */
[----:B--2---:R-:W-:Y:S01]  /*3450*/  FSEL R12, R64, R12, P0 ;  /* 0x0000000c400c7208 */ /* 0x004fe20000000000 */
[----:B------:R-:W2:Y:S01]  /*3460*/  LDS.128 R52, [R3+0x60] ;  /* 0x0000600003347984 */ /* 0x000ea20000000c00 */
[----:B------:R-:W-:Y:S02]  /*3470*/  FSEL R13, R65, R13, P0 ;  /* 0x0000000d410d7208 */ /* 0x000fe40000000000 */
[----:B------:R-:W-:Y:S01]  /*3480*/  FSEL R14, R66, R14, P0 ;  /* 0x0000000e420e7208 */ /* 0x000fe20000000000 */
[----:B------:R-:W-:Y:S01]  /*3490*/  LDS.128 R68, [R3+0x50] ;  /* 0x0000500003447984 */ /* 0x000fe20000000c00 */
[----:B------:R-:W-:Y:S02]  /*34a0*/  FSEL R15, R67, R15, P0 ;  /* 0x0000000f430f7208 */ /* 0x000fe40000000000 */
[----:B---3--:R-:W-:Y:S01]  /*34b0*/  FSEL R16, R60, R16, P0 ;  /* 0x000000103c107208 */ /* 0x008fe20000000000 */
[----:B------:R-:W-:Y:S01]  /*34c0*/  LDS.128 R64, [R3+0x40] ;  /* 0x0000400003407984 */ /* 0x000fe20000000c00 */
[----:B------:R-:W-:-:S02]  /*34d0*/  FSEL R17, R61, R17, P0 ;  /* 0x000000113d117208 */ /* 0x000fc40000000000 */
[----:B------:R-:W-:Y:S02]  /*34e0*/  FSEL R18, R62, R18, P0 ;  /* 0x000000123e127208 */ /* 0x000fe40000000000 */
[----:B------:R-:W-:Y:S02]  /*34f0*/  FSEL R19, R63, R19, P0 ;  /* 0x000000133f137208 */ /* 0x000fe40000000000 */
[----:B----4-:R-:W-:Y:S01]  /*3500*/  FSEL R24, R44, R24, P0 ;  /* 0x000000182c187208 */ /* 0x010fe20000000000 */
[----:B------:R-:W-:Y:S01]  /*3510*/  LDS.128 R60, [R3+0x30] ;  /* 0x00003000033c7984 */ /* 0x000fe20000000c00 */
[----:B------:R-:W-:Y:S02]  /*3520*/  FSEL R25, R45, R25, P0 ;  /* 0x000000192d197208 */ /* 0x000fe40000000000 */
[----:B------:R-:W-:Y:S02]  /*3530*/  FSEL R26, R46, R26, P0 ;  /* 0x0000001a2e1a7208 */ /* 0x000fe40000000000 */
[----:B------:R-:W-:-:S02]  /*3540*/  FSEL R27, R47, R27, P0 ;  /* 0x0000001b2f1b7208 */ /* 0x000fc40000000000 */
[----:B0-----:R-:W-:Y:S01]  /*3550*/  FSEL R28, R40, R28, P0 ;  /* 0x0000001c281c7208 */ /* 0x001fe20000000000 */
[----:B------:R-:W0:Y:S01]  /*3560*/  LDS.128 R44, [R72+0x40] ;  /* 0x00004000482c7984 */ /* 0x000e220000000c00 */
[----:B------:R-:W-:Y:S02]  /*3570*/  FSEL R29, R41, R29, P0 ;  /* 0x0000001d291d7208 */ /* 0x000fe40000000000 */
[----:B------:R-:W-:Y:S02]  /*3580*/  FSEL R30, R42, R30, P0 ;  /* 0x0000001e2a1e7208 */ /* 0x000fe40000000000 */
[----:B------:R-:W-:Y:S02]  /*3590*/  FSEL R31, R43, R31, P0 ;  /* 0x0000001f2b1f7208 */ /* 0x000fe40000000000 */
[----:B-----5:R-:W-:Y:S01]  /*35a0*/  FSEL R32, R48, R32, P0 ;  /* 0x0000002030207208 */ /* 0x020fe20000000000 */
[----:B------:R-:W3:Y:S01]  /*35b0*/  LDS.128 R40, [R72+0x50] ;  /* 0x0000500048287984 */ /* 0x000ee20000000c00 */
[----:B------:R-:W-:-:S02]  /*35c0*/  FSEL R33, R49, R33, P0 ;  /* 0x0000002131217208 */ /* 0x000fc40000000000 */
[----:B------:R-:W-:Y:S02]  /*35d0*/  FSEL R34, R50, R34, P0 ;  /* 0x0000002232227208 */ /* 0x000fe40000000000 */
[----:B------:R-:W-:Y:S02]  /*35e0*/  FSEL R35, R51, R35, P0 ;  /* 0x0000002333237208 */ /* 0x000fe40000000000 */
[----:B------:R-:W4:Y:S01]  /*35f0*/  LDS.128 R48, [R72+0x30] ;  /* 0x0000300048307984 */ /* 0x000f220000000c00 */
[----:B-1----:R-:W-:Y:S02]  /*3600*/  FSEL R20, R56, R20, P0 ;  /* 0x0000001438147208 */ /* 0x002fe40000000000 */
[----:B------:R-:W-:Y:S02]  /*3610*/  FSEL R21, R57, R21, P0 ;  /* 0x0000001539157208 */ /* 0x000fe40000000000 */
[----:B------:R-:W-:Y:S02]  /*3620*/  FSEL R22, R58, R22, P0 ;  /* 0x000000163a167208 */ /* 0x000fe40000000000 */
[----:B------:R-:W-:-:S02]  /*3630*/  FSEL R23, R59, R23, P0 ;  /* 0x000000173b177208 */ /* 0x000fc40000000000 */
[----:B--2---:R-:W-:Y:S01]  /*3640*/  FSEL R36, R52, R36, P0 ;  /* 0x0000002434247208 */ /* 0x004fe20000000000 */
[----:B------:R-:W-:Y:S01]  /*3650*/  LDS.128 R56, [R3+0x20] ;  /* 0x0000200003387984 */ /* 0x000fe20000000c00 */
[----:B------:R-:W-:Y:S02]  /*3660*/  FSEL R37, R53, R37, P0 ;  /* 0x0000002535257208 */ /* 0x000fe40000000000 */
[----:B------:R-:W-:Y:S02]  /*3670*/  FSEL R38, R54, R38, P0 ;  /* 0x0000002636267208 */ /* 0x000fe40000000000 */
[----:B------:R-:W-:Y:S02]  /*3680*/  FSEL R39, R55, R39, P0 ;  /* 0x0000002737277208 */ /* 0x000fe40000000000 */
[----:B------:R-:W1:Y:S01]  /*3690*/  LDS.128 R52, [R72+0x20] ;  /* 0x0000200048347984 */ /* 0x000e620000000c00 */
[----:B0-----:R-:W-:Y:S02]  /*36a0*/  FSEL R44, R64, R44, P0 ;  /* 0x0000002c402c7208 */ /* 0x001fe40000000000 */
[----:B------:R-:W-:-:S02]  /*36b0*/  FSEL R45, R65, R45, P0 ;  /* 0x0000002d412d7208 */ /* 0x000fc40000000000 */
[----:B------:R-:W-:Y:S02]  /*36c0*/  FSEL R46, R66, R46, P0 ;  /* 0x0000002e422e7208 */ /* 0x000fe40000000000 */
[----:B------:R-:W-:Y:S02]  /*36d0*/  FSEL R47, R67, R47, P0 ;  /* 0x0000002f432f7208 */ /* 0x000fe40000000000 */
[----:B---3--:R-:W-:Y:S01]  /*36e0*/  FSEL R40, R68, R40, P0 ;  /* 0x0000002844287208 */ /* 0x008fe20000000000 */
[----:B------:R-:W-:Y:S01]  /*36f0*/  LDS.128 R64, [R3] ;  /* 0x0000000003407984 */ /* 0x000fe20000000c00 */
[----:B------:R-:W-:Y:S02]  /*3700*/  FSEL R41, R69, R41, P0 ;  /* 0x0000002945297208 */ /* 0x000fe40000000000 */
[----:B------:R-:W-:Y:S02]  /*3710*/  FSEL R42, R70, R42, P0 ;  /* 0x0000002a462a7208 */ /* 0x000fe40000000000 */
[----:B------:R-:W-:-:S02]  /*3720*/  FSEL R43, R71, R43, P0 ;  /* 0x0000002b472b7208 */ /* 0x000fc40000000000 */
[----:B----4-:R-:W-:Y:S01]  /*3730*/  FSEL R48, R60, R48, P0 ;  /* 0x000000303c307208 */ /* 0x010fe20000000000 */
[----:B------:R-:W0:Y:S01]  /*3740*/  LDS.128 R68, [R72+0xe0] ;  /* 0x0000e00048447984 */ /* 0x000e220000000c00 */
[----:B------:R-:W-:Y:S02]  /*3750*/  FSEL R49, R61, R49, P0 ;  /* 0x000000313d317208 */ /* 0x000fe40000000000 */
[----:B------:R-:W-:Y:S02]  /*3760*/  FSEL R50, R62, R50, P0 ;  /* 0x000000323e327208 */ /* 0x000fe40000000000 */
[----:B------:R-:W-:Y:S02]  /*3770*/  FSEL R51, R63, R51, P0 ;  /* 0x000000333f337208 */ /* 0x000fe40000000000 */
[----:B------:R-:W2:Y:S04]  /*3780*/  LDS.128 R60, [R72] ;  /* 0x00000000483c7984 */ /* 0x000ea80000000c00 */
[----:B------:R-:W3:Y:S01]  /*3790*/  LDS.128 R72, [R3+0xe0] ;  /* 0x0000e00003487984 */ /* 0x000ee20000000c00 */
[----:B-1----:R-:W-:-:S02]  /*37a0*/  FSEL R52, R56, R52, P0 ;  /* 0x0000003438347208 */ /* 0x002fc40000000000 */
[----:B------:R-:W-:Y:S02]  /*37b0*/  FSEL R53, R57, R53, P0 ;  /* 0x0000003539357208 */ /* 0x000fe40000000000 */
[----:B------:R-:W-:Y:S02]  /*37c0*/  FSEL R54, R58, R54, P0 ;  /* 0x000000363a367208 */ /* 0x000fe40000000000 */
[----:B------:R-:W-:Y:S02]  /*37d0*/  FSEL R55, R59, R55, P0 ;  /* 0x000000373b377208 */ /* 0x000fe40000000000 */
[----:B0-----:R-:W-:Y:S02]  /*37e0*/  PRMT R57, R71, 0x7773, RZ ;  /* 0x0000777347397816 */ /* 0x001fe400000000ff */
[----:B------:R-:W-:Y:S02]  /*37f0*/  PRMT R59, R70, 0x7773, RZ ;  /* 0x00007773463b7816 */ /* 0x000fe400000000ff */
[----:B--2---:R-:W-:-:S02]  /*3800*/  FSEL R63, R67, R63, P0 ;  /* 0x0000003f433f7208 */ /* 0x004fc40000000000 */
[----:B------:R-:W-:Y:S02]  /*3810*/  PRMT R67, R71, 0x7770, RZ ;  /* 0x0000777047437816 */ /* 0x000fe400000000ff */
[C---:B---3--:R-:W-:Y:S02]  /*3820*/  PRMT R56, R75.reuse, 0x7773, RZ ;  /* 0x000077734b387816 */ /* 0x048fe400000000ff */
[----:B------:R-:W-:Y:S02]  /*3830*/  PRMT R58, R75, 0x7770, RZ ;  /* 0x000077704b3a7816 */ /* 0x000fe400000000ff */
[----:B------:R-:W-:Y:S02]  /*3840*/  SEL R57, R56, R57, P0 ;  /* 0x0000003938397207 */ /* 0x000fe40000000000 */
[----:B------:R-:W-:Y:S02]  /*3850*/  SEL R67, R58, R67, P0 ;  /* 0x000000433a437207 */ /* 0x000fe40000000000 */
[----:B------:R-:W-:-:S02]  /*3860*/  PRMT R56, R71, 0x7772, RZ ;  /* 0x0000777247387816 */ /* 0x000fc400000000ff */
[----:B------:R-:W-:Y:S02]  /*3870*/  PRMT R3, R75, 0x7772, RZ ;  /* 0x000077724b037816 */ /* 0x000fe400000000ff */
[----:B------:R-:W-:Y:S02]  /*3880*/  PRMT R58, R74, 0x7773, RZ ;  /* 0x000077734a3a7816 */ /* 0x000fe400000000ff */
[----:B------:R-:W-:Y:S02]  /*3890*/  SEL R56, R3, R56, P0 ;  /* 0x0000003803387207 */ /* 0x000fe40000000000 */
[----:B------:R-:W-:Y:S02]  /*38a0*/  SEL R59, R58, R59, P0 ;  /* 0x0000003b3a3b7207 */ /* 0x000fe40000000000 */
[----:B------:R-:W-:Y:S02]  /*38b0*/  PRMT R58, R70, 0x7772, RZ ;  /* 0x00007772463a7816 */ /* 0x000fe400000000ff */
[----:B------:R-:W-:-:S02]  /*38c0*/  PRMT R3, R74, 0x7772, RZ ;  /* 0x000077724a037816 */ /* 0x000fc400000000ff */
[----:B------:R-:W-:Y:S02]  /*38d0*/  FSEL R62, R66, R62, P0 ;  /* 0x0000003e423e7208 */ /* 0x000fe40000000000 */
[----:B------:R-:W-:Y:S02]  /*38e0*/  PRMT R66, R71, 0x7771, RZ ;  /* 0x0000777147427816 */ /* 0x000fe400000000ff */
[----:B------:R-:W-:Y:S02]  /*38f0*/  SEL R58, R3, R58, P0 ;  /* 0x0000003a033a7207 */ /* 0x000fe40000000000 */
[C---:B------:R-:W-:Y:S02]  /*3900*/  PRMT R3, R70.reuse, 0x7771, RZ ;  /* 0x0000777146037816 */ /* 0x040fe400000000ff */
[----:B------:R-:W-:Y:S02]  /*3910*/  PRMT R71, R70, 0x7770, RZ ;  /* 0x0000777046477816 */ /* 0x000fe400000000ff */
[----:B------:R-:W-:-:S02]  /*3920*/  PRMT R70, R74, 0x7771, RZ ;  /* 0x000077714a467816 */ /* 0x000fc400000000ff */
[----:B------:R-:W-:Y:S02]  /*3930*/  FSEL R60, R64, R60, P0 ;  /* 0x0000003c403c7208 */ /* 0x000fe40000000000 */
[----:B------:R-:W-:Y:S02]  /*3940*/  PRMT R64, R74, 0x7770, RZ ;  /* 0x000077704a407816 */ /* 0x000fe400000000ff */
[----:B------:R-:W-:Y:S02]  /*3950*/  SEL R70, R70, R3, P0 ;  /* 0x0000000346467207 */ /* 0x000fe40000000000 */
[----:B------:R-:W-:Y:S02]  /*3960*/  PRMT R74, R69, 0x7773, RZ ;  /* 0x00007773454a7816 */ /* 0x000fe400000000ff */
[----:B------:R-:W-:Y:S02]  /*3970*/  PRMT R3, R73, 0x7773, RZ ;  /* 0x0000777349037816 */ /* 0x000fe400000000ff */
[----:B------:R-:W-:-:S02]  /*3980*/  FSEL R68, R72, R68, P0 ;  /* 0x0000004448447208 */ /* 0x000fc40000000000 */
[----:B------:R-:W-:Y:S02]  /*3990*/  SEL R74, R3, R74, P0 ;  /* 0x0000004a034a7207 */ /* 0x000fe40000000000 */
[----:B------:R-:W-:Y:S02]  /*39a0*/  PRMT R72, R69, 0x7772, RZ ;  /* 0x0000777245487816 */ /* 0x000fe400000000ff */
[----:B------:R-:W-:Y:S02]  /*39b0*/  PRMT R3, R73, 0x7772, RZ ;  /* 0x0000777249037816 */ /* 0x000fe400000000ff */
[----:B------:R-:W-:Y:S02]  /*39c0*/  SEL R71, R64, R71, P0 ;  /* 0x0000004740477207 */ /* 0x000fe40000000000 */
[----:B------:R-:W-:Y:S02]  /*39d0*/  SEL R72, R3, R72, P0 ;  /* 0x0000004803487207 */ /* 0x000fe40000000000 */
[----:B------:R-:W-:-:S02]  /*39e0*/  PRMT R3, R69, 0x7771, RZ ;  /* 0x0000777145037816 */ /* 0x000fc400000000ff */
[----:B------:R-:W-:Y:S02]  /*39f0*/  PRMT R69, R69, 0x7770, RZ ;  /* 0x0000777045457816 */ /* 0x000fe400000000ff */
[C---:B------:R-:W-:Y:S02]  /*3a00*/  PRMT R78, R73.reuse, 0x7770, RZ ;  /* 0x00007770494e7816 */ /* 0x040fe400000000ff */
[----:B------:R-:W-:Y:S02]  /*3a10*/  PRMT R64, R73, 0x7771, RZ ;  /* 0x0000777149407816 */ /* 0x000fe400000000ff */
[----:B------:R-:W-:Y:S02]  /*3a20*/  SEL R73, R78, R69, P0 ;  /* 0x000000454e497207 */ /* 0x000fe40000000000 */
[----:B------:R-:W-:Y:S02]  /*3a30*/  SEL R69, R64, R3, P0 ;  /* 0x0000000340457207 */ /* 0x000fe40000000000 */
[----:B------:R-:W0:Y:S01]  /*3a40*/  S2R R64, SR_CgaCtaId ;  /* 0x0000000000407919 */ /* 0x000e220000008800 */
[----:B------:R-:W-:-:S02]  /*3a50*/  PRMT R75, R75, 0x7771, RZ ;  /* 0x000077714b4b7816 */ /* 0x000fc400000000ff */
[----:B------:R-:W-:Y:S02]  /*3a60*/  MOV R3, 0x400 ;  /* 0x0000040000037802 */ /* 0x000fe40000000f00 */
[----:B------:R-:W-:Y:S02]  /*3a70*/  FSEL R61, R65, R61, P0 ;  /* 0x0000003d413d7208 */ /* 0x000fe40000000000 */
[----:B------:R-:W-:Y:S02]  /*3a80*/  SEL R66, R75, R66, P0 ;  /* 0x000000424b427207 */ /* 0x000fe40000000000 */
[----:B0-----:R-:W-:Y:S01]  /*3a90*/  LEA R3, R64, R3, 0x18 ;  /* 0x0000000340037211 */ /* 0x001fe200078ec0ff */
[----:B------:R-:W-:Y:S06]  /*3aa0*/  BAR.SYNC.DEFER_BLOCKING 0x0 ;  /* 0x0000000000007b1d */ /* 0x000fec0000010000 */
[----:B------:R-:W-:Y:S05]  /*3ab0*/  BRA.U !UP0, `(.L_x_16) ;  /* 0x0000000508647547 */ /* 0x000fea000b800000 */
[----:B------:R-:W0:Y:S01]  /*3ac0*/  S2R R65, SR_LANEID ;  /* 0x0000000000417919 */ /* 0x000e220000000000 */
[----:B------:R-:W-:Y:S02]  /*3ad0*/  LOP3.LUT R74, R74, 0xffff, RZ, 0xc0, !PT ;  /* 0x0000ffff4a4a7812 */ /* 0x000fe400078ec0ff */
[----:B------:R-:W-:Y:S02]  /*3ae0*/  LOP3.LUT R75, R72, 0xffff, RZ, 0xc0, !PT ;  /* 0x0000ffff484b7812 */ /* 0x000fe400078ec0ff */
[----:B------:R-:W-:Y:S02]  /*3af0*/  LOP3.LUT R64, R76, 0x3e0, RZ, 0xc0, !PT ;  /* 0x000003e04c407812 */ /* 0x000fe400078ec0ff */
        /* <DEDUP_REMOVED lines=14> */
[----:B------:R-:W-:Y:S02]  /*3be0*/  ISETP.NE.AND P0, PT, R76, RZ, PT ;  /* 0x000000ff4c00720c */ /* 0x000fe40003f05270 */
[----:B------:R-:W-:Y:S01]  /*3bf0*/  PRMT R69, R74, 0x3340, R69 ;  /* 0x000033404a457816 */ /* 0x000fe20000000045 */
[----:B------:R-:W-:Y:S01]  /*3c00*/  IMAD R65, R78, 0xf0, R3 ;  /* 0x000000f04e417824 */ /* 0x000fe200078e0203 */
[----:B------:R-:W-:-:S02]  /*3c10*/  PRMT R56, R56, 0x3340, R57 ;  /* 0x0000334038387816 */ /* 0x000fc40000000039 */
[----:B------:R-:W-:Y:S02]  /*3c20*/  PRMT R67, R67, 0x3340, R66 ;  /* 0x0000334043437816 */ /* 0x000fe40000000042 */
[----:B------:R-:W-:Y:S01]  /*3c30*/  PRMT R70, R71, 0x5410, R58 ;  /* 0x0000541047467816 */ /* 0x000fe2000000003a */
[----:B------:R-:W-:Y:S01]  /*3c40*/  STS.128 [R65], R60 ;  /* 0x0000003c41007388 */ /* 0x000fe20000000c00 */
[----:B------:R-:W-:Y:S02]  /*3c50*/  PRMT R69, R69, 0x5410, R72 ;  /* 0x0000541045457816 */ /* 0x000fe40000000048 */
[----:B------:R-:W-:Y:S01]  /*3c60*/  PRMT R71, R67, 0x5410, R56 ;  /* 0x0000541043477816 */ /* 0x000fe20000000038 */
[----:B------:R-:W-:Y:S01]  /*3c70*/  STS.128 [R65+0x10], R4 ;  /* 0x0000100441007388 */ /* 0x000fe20000000c00 */
[----:B------:R-:W0:Y:S03]  /*3c80*/  LDC.64 R66, c[0x0][0x3a0] ;  /* 0x0000e800ff427b82 */ /* 0x000e260000000a00 */
        /* <DEDUP_REMOVED lines=14> */
[----:B------:R-:W-:Y:S04]  /*3d70*/  LDS.128 R4, [R65+0xe0] ;  /* 0x0000e00041047984 */ /* 0x000fe80000000c00 */
[----:B------:R-:W-:Y:S04]  /*3d80*/  LDS.128 R24, [R65+0xd0] ;  /* 0x0000d00041187984 */ /* 0x000fe80000000c00 */
[----:B------:R-:W-:Y:S01]  /*3d90*/  LDS.128 R28, [R65+0xc0] ;  /* 0x0000c000411c7984 */ /* 0x000fe20000000c00 */
[----:B-1----:R-:W-:-:S03]  /*3da0*/  LOP3.LUT R69, R76, 0x1f, RZ, 0xc0, !PT ;  /* 0x0000001f4c457812 */ /* 0x002fc600078ec0ff */
[----:B------:R-:W-:Y:S02]  /*3db0*/  LDS.128 R32, [R65+0xb0] ;  /* 0x0000b00041207984 */ /* 0x000fe40000000c00 */
[----:B------:R-:W-:Y:S02]  /*3dc0*/  IMAD.IADD R68, R64, 0x1, R69 ;  /* 0x0000000140447824 */ /* 0x000fe400078e0245 */
[----:B------:R-:W-:Y:S01]  /*3dd0*/  LDS.128 R20, [R65+0xa0] ;  /* 0x0000a00041147984 */ /* 0x000fe20000000c00 */
[----:B------:R-:W-:-:S03]  /*3de0*/  IMAD.MOV.U32 R69, RZ, RZ, RZ ;  /* 0x000000ffff457224 */ /* 0x000fc600078e00ff */
[----:B------:R-:W-:Y:S01]  /*3df0*/  LDS.128 R16, [R65+0x90] ;  /* 0x0000900041107984 */ /* 0x000fe20000000c00 */
[----:B------:R-:W-:-:S03]  /*3e00*/  IMAD.WIDE.U32 R70, R0, 0x40, R68 ;  /* 0x0000004000467825 */ /* 0x000fc600078e0044 */
[----:B------:R-:W-:Y:S01]  /*3e10*/  LDS.128 R12, [R65+0x80] ;  /* 0x00008000410c7984 */ /* 0x000fe20000000c00 */
[----:B------:R-:W-:Y:S02]  /*3e20*/  IMAD R69, R71, 0xf0, RZ ;  /* 0x000000f047457824 */ /* 0x000fe400078e02ff */
[----:B0-----:R-:W-:Y:S01]  /*3e30*/  IMAD.WIDE.U32 R66, R70, 0xf0, R66 ;  /* 0x000000f046427825 */ /* 0x001fe200078e0042 */
[----:B------:R-:W-:Y:S03]  /*3e40*/  LDS.128 R8, [R65+0x70] ;  /* 0x0000700041087984 */ /* 0x000fe60000000c00 */
[----:B------:R-:W-:Y:S01]  /*3e50*/  IMAD.MOV.U32 R64, RZ, RZ, R66 ;  /* 0x000000ffff407224 */ /* 0x000fe200078e0042 */
[----:B------:R-:W-:Y:S04]  /*3e60*/  LDS.128 R36, [R65+0x60] ;  /* 0x0000600041247984 */ /* 0x000fe80000000c00 */
[----:B------:R-:W-:Y:S04]  /*3e70*/  LDS.128 R40, [R65+0x50] ;  /* 0x0000500041287984 */ /* 0x000fe80000000c00 */
[----:B------:R-:W-:Y:S04]  /*3e80*/  LDS.128 R44, [R65+0x40] ;  /* 0x00004000412c7984 */ /* 0x000fe80000000c00 */
[----:B------:R-:W-:Y:S04]  /*3e90*/  LDS.128 R48, [R65+0x30] ;  /* 0x0000300041307984 */ /* 0x000fe80000000c00 */
[----:B------:R-:W-:Y:S04]  /*3ea0*/  LDS.128 R52, [R65+0x20] ;  /* 0x0000200041347984 */ /* 0x000fe80000000c00 */
[----:B------:R-:W-:Y:S04]  /*3eb0*/  LDS.128 R56, [R65+0x10] ;  /* 0x0000100041387984 */ /* 0x000fe80000000c00 */
[----:B------:R0:W-:Y:S04]  /*3ec0*/  LDS.128 R60, [R65] ;  /* 0x00000000413c7984 */ /* 0x0001e80000000c00 */
[----:B------:R-:W-:Y:S01]  /*3ed0*/  @!P0 STS [R3+0x3c00], R2 ;  /* 0x003c000203008388 */ /* 0x000fe20000000800 */
[----:B------:R-:W-:Y:S01]  /*3ee0*/  BAR.SYNC.DEFER_BLOCKING 0x0 ;  /* 0x0000000000007b1d */ /* 0x000fe20000010000 */
[----:B0-----:R-:W-:-:S05]  /*3ef0*/  IMAD.IADD R65, R67, 0x1, R69 ;  /* 0x0000000143417824 */ /* 0x001fca00078e0245 */
[----:B------:R-:W0:Y:S02]  /*3f00*/  LDS R73, [R3+0x3c00] ;  /* 0x003c000003497984 */ /* 0x000e240000000800 */
[----:B0-----:R-:W-:-:S13]  /*3f10*/  ISETP.GE.AND P0, PT, R68, R73, PT ;  /* 0x000000494400720c */ /* 0x001fda0003f06270 */
[----:B------:R-:W-:Y:S05]  /*3f20*/  @P0 EXIT ;  /* 0x000000000000094d */ /* 0x000fea0003800000 */
        /* <DEDUP_REMOVED lines=14> */
[----:B------:R-:W-:Y:S04]  /*4010*/  STG.E.64 desc[UR6][R64.64+0xe8], R6 ;  /* 0x0000e80640007986 */ /* 0x000fe8000c101b06 */
[----:B------:R-:W-:Y:S04]  /*4020*/  STG.E desc[UR6][R64.64+0xe0], R4 ;  /* 0x0000e00440007986 */ /* 0x000fe8000c101906 */
[----:B------:R-:W-:Y:S01]  /*4030*/  STG.E desc[UR6][R64.64+0xe4], R5 ;  /* 0x0000e40540007986 */ /* 0x000fe2000c101906 */
[----:B------:R-:W-:Y:S05]  /*4040*/  EXIT ;  /* 0x000000000000794d */ /* 0x000fea0003800000 */
.L_x_16:
[----:B------:R-:W0:Y:S01]  /*4050*/  S2R R65, SR_LANEID ;  /* 0x0000000000417919 */ /* 0x000e220000000000 */
[----:B------:R-:W-:Y:S01]  /*4060*/  LOP3.LUT R78, R76, 0x3e0, RZ, 0xc0, !PT ;  /* 0x000003e04c4e7812 */ /* 0x000fe200078ec0ff */
[----:B------:R-:W-:Y:S01]  /*4070*/  IMAD.MOV.U32 R79, RZ, RZ, RZ ;  /* 0x000000ffff4f7224 */ /* 0x000fe200078e00ff */
        /* <DEDUP_REMOVED lines=9> */
[----:B------:R-:W-:Y:S02]  /*4110*/  ISETP.NE.AND P0, PT, R76, RZ, PT ;  /* 0x000000ff4c00720c */ /* 0x000fe40003f05270 */
[----:B------:R-:W-:-:S02]  /*4120*/  PRMT R70, R71, 0x3340, R70 ;  /* 0x0000334047467816 */ /* 0x000fc40000000046 */
[----:B------:R-:W-:Y:S02]  /*4130*/  PRMT R56, R56, 0x3340, R57 ;  /* 0x0000334038387816 */ /* 0x000fe40000000039 */
[----:B------:R-:W-:Y:S02]  /*4140*/  PRMT R67, R67, 0x3340, R66 ;  /* 0x0000334043437816 */ /* 0x000fe40000000042 */
[----:B------:R-:W-:Y:S02]  /*4150*/  LOP3.LUT R77, R76, 0x1f, RZ, 0xc0, !PT ;  /* 0x0000001f4c4d7812 */ /* 0x000fe400078ec0ff */
[----:B------:R-:W-:Y:S01]  /*4160*/  PRMT R71, R67, 0x5410, R56 ;  /* 0x0000541043477816 */ /* 0x000fe20000000038 */
[----:B0-----:R-:W-:Y:S01]  /*4170*/  IMAD.IADD R64, R78, 0x1, R65 ;  /* 0x000000014e407824 */ /* 0x001fe200078e0241 */
[----:B------:R-:W-:Y:S01]  /*4180*/  LOP3.LUT R65, R74, 0xffff, RZ, 0xc0, !PT ;  /* 0x0000ffff4a417812 */ /* 0x000fe200078ec0ff */
[----:B------:R-:W0:Y:S01]  /*4190*/  LDC.64 R66, c[0x0][0x388] ;  /* 0x0000e200ff427b82 */ /* 0x000e220000000a00 */
[----:B------:R-:W-:Y:S01]  /*41a0*/  LOP3.LUT R74, R58, 0xffff, RZ, 0xc0, !PT ;  /* 0x0000ffff3a4a7812 */ /* 0x000fe200078ec0ff */
[----:B------:R-:W-:Y:S01]  /*41b0*/  IMAD R64, R64, 0xf0, R3 ;  /* 0x000000f040407824 */ /* 0x000fe200078e0203 */
[----:B------:R-:W-:-:S02]  /*41c0*/  PRMT R65, R72, 0x3340, R65 ;  /* 0x0000334048417816 */ /* 0x000fc40000000041 */
[----:B------:R-:W-:Y:S02]  /*41d0*/  LOP3.LUT R72, R73, 0xffff, RZ, 0xc0, !PT ;  /* 0x0000ffff49487812 */ /* 0x000fe400078ec0ff */
[----:B------:R-:W-:Y:S01]  /*41e0*/  PRMT R59, R74, 0x3340, R59 ;  /* 0x000033404a3b7816 */ /* 0x000fe2000000003b */
[----:B------:R-:W-:Y:S01]  /*41f0*/  STS.128 [R64], R60 ;  /* 0x0000003c40007388 */ /* 0x000fe20000000c00 */
[----:B------:R-:W-:Y:S02]  /*4200*/  PRMT R58, R72, 0x3340, R69 ;  /* 0x00003340483a7816 */ /* 0x000fe40000000045 */
[----:B------:R-:W-:Y:S01]  /*4210*/  PRMT R70, R70, 0x5410, R59 ;  /* 0x0000541046467816 */ /* 0x000fe2000000003b */
[----:B------:R-:W-:Y:S01]  /*4220*/  STS.128 [R64+0x10], R4 ;  /* 0x0000100440007388 */ /* 0x000fe20000000c00 */
        /* <DEDUP_REMOVED lines=15> */
[----:B------:R-:W-:Y:S04]  /*4320*/  LDS.128 R4, [R64] ;  /* 0x0000000040047984 */ /* 0x000fe80000000c00 */
[----:B------:R-:W-:Y:S04]  /*4330*/  LDS.128 R24, [R64+0x10] ;  /* 0x0000100040187984 */ /* 0x000fe80000000c00 */
[----:B------:R-:W-:Y:S01]  /*4340*/  LDS.128 R28, [R64+0x20] ;  /* 0x00002000401c7984 */ /* 0x000fe20000000c00 */
[----:B-1----:R-:W-:-:S03]  /*4350*/  IMAD.WIDE.U32 R68, R0, 0x40, R78 ;  /* 0x0000004000447825 */ /* 0x002fc600078e004e */
[----:B------:R-:W-:Y:S01]  /*4360*/  LDS.128 R32, [R64+0x30] ;  /* 0x0000300040207984 */ /* 0x000fe20000000c00 */
[----:B------:R-:W-:-:S03]  /*4370*/  IMAD.IADD R78, R78, 0x1, R77 ;  /* 0x000000014e4e7824 */ /* 0x000fc600078e024d */
[----:B------:R-:W-:Y:S04]  /*4380*/  LDS.128 R20, [R64+0x40] ;  /* 0x0000400040147984 */ /* 0x000fe80000000c00 */
        /* <DEDUP_REMOVED lines=10> */
[----:B------:R-:W-:Y:S01]  /*4430*/  @!P0 STS [R3+0x3c00], R2 ;  /* 0x003c000203008388 */ /* 0x000fe20000000800 */
[----:B------:R-:W-:Y:S01]  /*4440*/  BAR.SYNC.DEFER_BLOCKING 0x0 ;  /* 0x0000000000007b1d */ /* 0x000fe20000010000 */
[----:B------:R-:W-:-:S05]  /*4450*/  IADD3 R71, P0, PT, R77, R68, RZ ;  /* 0x000000444d477210 */ /* 0x000fca0007f1e0ff */
[----:B------:R-:W-:Y:S02]  /*4460*/  IMAD.X R68, RZ, RZ, R69, P0 ;  /* 0x000000ffff447224 */ /* 0x000fe400000e0645 */
[----:B0-----:R-:W-:-:S04]  /*4470*/  IMAD.WIDE.U32 R66, R71, 0xf0, R66 ;  /* 0x000000f047427825 */ /* 0x001fc800078e0042 */
[----:B------:R-:W-:-:S04]  /*4480*/  IMAD R69, R68, 0xf0, RZ ;  /* 0x000000f044457824 */ /* 0x000fc800078e02ff */
[----:B------:R-:W-:Y:S01]  /*4490*/  IMAD.IADD R67, R67, 0x1, R69 ;  /* 0x0000000143437824 */ /* 0x000fe200078e0245 */
        /* <DEDUP_REMOVED lines=19> */
.L_x_17:
[----:B------:R-:W-:-:S00]  /*45d0*/  BRA `(.L_x_17) ;  /* 0xfffffffc00fc7947 */ /* 0x000fc0000383ffff */
[----:B------:R-:W-:-:S00]  /*45e0*/  NOP ;  /* 0x0000000000007918 */ /* 0x000fc00000000000 */
        /* <DEDUP_REMOVED lines=9> */
.L_x_134:


//--------------------- .text._ZN3cub18CUB_300001_SM_10006detail10merge_sort30DeviceMergeSortPartitionKernelIN6thrust24THRUST_300001_SM_1000_NS10device_ptrI15DetectionResultEEm22DetectionResultCompareS7_EEvbT_PT2_T0_SD_PSD_T1_SD_i --------------------------
	.section	.text._ZN3cub18CUB_300001_SM_10006detail10merge_sort30DeviceMergeSortPartitionKernelIN6thrust24THRUST_300001_SM_1000_NS10device_ptrI15DetectionResultEEm22DetectionResultCompareS7_EEvbT_PT2_T0_SD_PSD_T1_SD_i,"ax",@progbits
	.align	128
        .global         _ZN3cub18CUB_300001_SM_10006detail10merge_sort30DeviceMergeSortPartitionKernelIN6thrust24THRUST_300001_SM_1000_NS10device_ptrI15DetectionResultEEm22DetectionResultCompareS7_EEvbT_PT2_T0_SD_PSD_T1_SD_i
        .type           _ZN3cub18CUB_300001_SM_10006detail10merge_sort30DeviceMergeSortPartitionKernelIN6thrust24THRUST_300001_SM_1000_NS10device_ptrI15DetectionResultEEm22DetectionResultCompareS7_EEvbT_PT2_T0_SD_PSD_T1_SD_i,@function
        .size           _ZN3cub18CUB_300001_SM_10006detail10merge_sort30DeviceMergeSortPartitionKernelIN6thrust24THRUST_300001_SM_1000_NS10device_ptrI15DetectionResultEEm22DetectionResultCompareS7_EEvbT_PT2_T0_SD_PSD_T1_SD_i,(.L_x_135 - _ZN3cub18CUB_300001_SM_10006detail10merge_sort30DeviceMergeSortPartitionKernelIN6thrust24THRUST_300001_SM_1000_NS10device_ptrI15DetectionResultEEm22DetectionResultCompareS7_EEvbT_PT2_T0_SD_PSD_T1_SD_i)
        .other          _ZN3cub18CUB_300001_SM_10006detail10merge_sort30DeviceMergeSortPartitionKernelIN6thrust24THRUST_300001_SM_1000_NS10device_ptrI15DetectionResultEEm22DetectionResultCompareS7_EEvbT_PT2_T0_SD_PSD_T1_SD_i,@"STO_CUDA_ENTRY STV_DEFAULT"
_ZN3cub18CUB_300001_SM_10006detail10merge_sort30DeviceMergeSortPartitionKernelIN6thrust24THRUST_300001_SM_1000_NS10device_ptrI15DetectionResultEEm22DetectionResultCompareS7_EEvbT_PT2_T0_SD_PSD_T1_SD_i:
.text._ZN3cub18CUB_300001_SM_10006detail10merge_sort30DeviceMergeSortPartitionKernelIN6thrust24THRUST_300001_SM_1000_NS10device_ptrI15DetectionResultEEm22DetectionResultCompareS7_EEvbT_PT2_T0_SD_PSD_T1_SD_i:
[----:B------:R-:W-:Y:S01]  /*0000*/  LDC R1, c[0x0][0x37c] ;  /* 0x0000df00ff017b82 */ /* 0x000fe20000000800 */
[----:B------:R-:W0:Y:S01]  /*0010*/  S2R R6, SR_CTAID.X ;  /* 0x0000000000067919 */ /* 0x000e220000002500 */
[----:B------:R-:W0:Y:S01]  /*0020*/  LDCU UR4, c[0x0][0x360] ;  /* 0x00006c00ff0477ac */ /* 0x000e220008000800 */
[----:B------:R-:W0:Y:S01]  /*0030*/  S2R R3, SR_TID.X ;  /* 0x0000000000037919 */ /* 0x000e220000002100 */
[----:B------:R-:W1:Y:S01]  /*0040*/  LDCU.64 UR10, c[0x0][0x3a0] ;  /* 0x00007400ff0a77ac */ /* 0x000e620008000a00 */
[----:B0-----:R-:W-:-:S05]  /*0050*/  IMAD R6, R6, UR4, R3 ;  /* 0x0000000406067c24 */ /* 0x001fca000f8e0203 */
[----:B-1----:R-:W-:-:S04]  /*0060*/  ISETP.GE.U32.AND P0, PT, R6, UR10, PT ;  /* 0x0000000a06007c0c */ /* 0x002fc8000bf06070 */
[----:B------:R-:W-:-:S13]  /*0070*/  ISETP.GE.U32.AND.EX P0, PT, RZ, UR11, PT, P0 ;  /* 0x0000000bff007c0c */ /* 0x000fda000bf06100 */
[----:B------:R-:W-:Y:S05]  /*0080*/  @P0 EXIT ;  /* 0x000000000000094d */ /* 0x000fea0003800000 */
[----:B------:R-:W0:Y:S01]  /*0090*/  LDCU.64 UR6, c[0x0][0x3b8] ;  /* 0x00007700ff0677ac */ /* 0x000e220008000a00 */
[----:B------:R-:W1:Y:S01]  /*00a0*/  LDC R0, c[0x0][0x3c0] ;  /* 0x0000f000ff007b82 */ /* 0x000e620000000800 */
[----:B------:R-:W-:Y:S01]  /*00b0*/  IADD3 R8, P2, PT, R6, 0x1, RZ ;  /* 0x0000000106087810 */ /* 0x000fe20007f5e0ff */
[----:B------:R-:W-:Y:S01]  /*00c0*/  ACQBULK ;  /* 0x000000000000782e */ /* 0x000fe20000000000 */
[----:B------:R-:W2:Y:S02]  /*00d0*/  LDCU.64 UR8, c[0x0][0x358] ;  /* 0x00006b00ff0877ac */ /* 0x000ea40008000a00 */
[----:B------:R-:W-:Y:S01]  /*00e0*/  ISETP.NE.U32.AND P0, PT, R8, UR10, PT ;  /* 0x0000000a08007c0c */ /* 0x000fe2000bf05070 */
[----:B0-----:R-:W-:Y:S02]  /*00f0*/  UIADD3 UR4, UPT, UPT, -UR6, URZ, URZ ;  /* 0x000000ff06047290 */ /* 0x001fe4000fffe1ff */
[----:B------:R-:W-:-:S04]  /*0100*/  USHF.R.U32.HI UR5, URZ, 0x1, UR7 ;  /* 0x00000001ff057899 */ /* 0x000fc80008011607 */
[----:B------:R-:W-:Y:S01]  /*0110*/  LOP3.LUT R5, R6, UR4, RZ, 0xc0, !PT ;  /* 0x0000000406057c12 */ /* 0x000fe2000f8ec0ff */
[----:B------:R-:W-:Y:S01]  /*0120*/  USHF.R.U64 UR4, UR6, 0x1, UR7 ;  /* 0x0000000106047899 */ /* 0x000fe20008001207 */
[----:B-1----:R-:W-:Y:S01]  /*0130*/  SHF.R.S32.HI R11, RZ, 0x1f, R0 ;  /* 0x0000001fff0b7819 */ /* 0x002fe20000011400 */
[----:B------:R-:W-:Y:S02]  /*0140*/  IMAD R4, R0, UR5, RZ ;  /* 0x0000000500047c24 */ /* 0x000fe4000f8e02ff */
[----:B------:R-:W-:-:S04]  /*0150*/  IMAD.WIDE.U32 R2, R5, R0, RZ ;  /* 0x0000000005027225 */ /* 0x000fc800078e00ff */
[----:B------:R-:W-:-:S04]  /*0160*/  IMAD.WIDE.U32 R12, R0, UR4, RZ ;  /* 0x00000004000c7c25 */ /* 0x000fc8000f8e00ff */
[C---:B------:R-:W-:Y:S01]  /*0170*/  IMAD R7, R11.reuse, UR4, R4 ;  /* 0x000000040b077c24 */ /* 0x040fe2000f8e0204 */
[----:B------:R-:W0:Y:S01]  /*0180*/  LDCU.64 UR4, c[0x0][0x398] ;  /* 0x00007300ff0477ac */ /* 0x000e220008000a00 */
[----:B------:R-:W-:Y:S01]  /*0190*/  IMAD R3, R11, R5, R3 ;  /* 0x000000050b037224 */ /* 0x000fe200078e0203 */
[----:B------:R-:W-:Y:S01]  /*01a0*/  LOP3.LUT R5, RZ, R2, RZ, 0x33, !PT ;  /* 0x00000002ff057212 */ /* 0x000fe200078e33ff */
[----:B------:R-:W-:Y:S02]  /*01b0*/  IMAD.IADD R10, R13, 0x1, R7 ;  /* 0x000000010d0a7824 */ /* 0x000fe400078e0207 */
[----:B------:R-:W-:Y:S01]  /*01c0*/  IMAD.X R7, RZ, RZ, RZ, P2 ;  /* 0x000000ffff077224 */ /* 0x000fe200010e06ff */
[----:B------:R-:W-:Y:S02]  /*01d0*/  ISETP.LT.U32.AND P1, PT, R12, R5, PT ;  /* 0x000000050c00720c */ /* 0x000fe40003f21070 */
[----:B------:R-:W-:Y:S02]  /*01e0*/  LOP3.LUT R4, RZ, R3, RZ, 0x33, !PT ;  /* 0x00000003ff047212 */ /* 0x000fe400078e33ff */
[----:B------:R-:W-:-:S02]  /*01f0*/  ISETP.NE.AND.EX P0, PT, R7, UR11, PT, P0 ;  /* 0x0000000b07007c0c */ /* 0x000fc4000bf05300 */
[----:B------:R-:W-:-:S04]  /*0200*/  ISETP.LT.U32.AND.EX P1, PT, R10, R4, PT, P1 ;  /* 0x000000040a00720c */ /* 0x000fc80003f21110 */
[----:B------:R-:W-:Y:S02]  /*0210*/  SEL R5, R12, R5, P1 ;  /* 0x000000050c057207 */ /* 0x000fe40000800000 */
[----:B------:R-:W-:Y:S02]  /*0220*/  SEL R4, R10, R4, P1 ;  /* 0x000000040a047207 */ /* 0x000fe40000800000 */
[----:B------:R-:W-:-:S05]  /*0230*/  IADD3 R8, P1, PT, R5, R2, RZ ;  /* 0x0000000205087210 */ /* 0x000fca0007f3e0ff */
[----:B------:R-:W-:Y:S01]  /*0240*/  IMAD.X R7, R4, 0x1, R3, P1 ;  /* 0x0000000104077824 */ /* 0x000fe200008e0603 */
[----:B0-----:R-:W-:Y:S01]  /*0250*/  ISETP.LT.U32.AND P1, PT, R8, UR4, PT ;  /* 0x0000000408007c0c */ /* 0x001fe2000bf21070 */
[----:B------:R-:W0:Y:S03]  /*0260*/  @!P0 LDC.64 R4, c[0x0][0x3a8] ;  /* 0x0000ea00ff048b82 */ /* 0x000e260000000a00 */
[----:B------:R-:W-:-:S04]  /*0270*/  ISETP.LT.U32.AND.EX P1, PT, R7, UR5, PT, P1 ;  /* 0x0000000507007c0c */ /* 0x000fc8000bf21110 */
[----:B------:R-:W-:Y:S02]  /*0280*/  SEL R8, R8, UR4, P1 ;  /* 0x0000000408087c07 */ /* 0x000fe40008800000 */
[----:B------:R-:W-:Y:S02]  /*0290*/  SEL R9, R7, UR5, P1 ;  /* 0x0000000507097c07 */ /* 0x000fe40008800000 */
[----:B------:R-:W-:Y:S02]  /*02a0*/  LOP3.LUT R17, RZ, R8, RZ, 0x33, !PT ;  /* 0x00000008ff117212 */ /* 0x000fe400078e33ff */
[----:B------:R-:W-:Y:S02]  /*02b0*/  LOP3.LUT R19, RZ, R9, RZ, 0x33, !PT ;  /* 0x00000009ff137212 */ /* 0x000fe400078e33ff */
[----:B------:R-:W-:-:S04]  /*02c0*/  ISETP.LT.U32.AND P1, PT, R12, R17, PT ;  /* 0x000000110c00720c */ /* 0x000fc80003f21070 */
[----:B------:R-:W-:-:S04]  /*02d0*/  ISETP.LT.U32.AND.EX P1, PT, R10, R19, PT, P1 ;  /* 0x000000130a00720c */ /* 0x000fc80003f21110 */
[----:B------:R-:W-:Y:S02]  /*02e0*/  SEL R17, R12, R17, P1 ;  /* 0x000000110c117207 */ /* 0x000fe40000800000 */
[----:B------:R-:W-:Y:S02]  /*02f0*/  SEL R19, R10, R19, P1 ;  /* 0x000000130a137207 */ /* 0x000fe40000800000 */
[----:B------:R-:W-:Y:S02]  /*0300*/  IADD3 R17, P3, PT, R17, R8, RZ ;  /* 0x0000000811117210 */ /* 0x000fe40007f7e0ff */
[----:B0-----:R-:W-:Y:S02]  /*0310*/  @!P0 LEA R12, P2, R6, R4, 0x3 ;  /* 0x00000004060c8211 */ /* 0x001fe400078418ff */
[----:B------:R-:W-:Y:S01]  /*0320*/  ISETP.LT.U32.AND P1, PT, R2, UR4, PT ;  /* 0x0000000402007c0c */ /* 0x000fe2000bf21070 */
[----:B------:R-:W-:Y:S01]  /*0330*/  IMAD.X R19, R19, 0x1, R9, P3 ;  /* 0x0000000113137824 */ /* 0x000fe200018e0609 */
[----:B------:R-:W-:-:S02]  /*0340*/  @!P0 LEA.HI.X R13, R6, R5, RZ, 0x3, P2 ;  /* 0x00000005060d8211 */ /* 0x000fc400010f1cff */
[----:B------:R-:W-:Y:S02]  /*0350*/  ISETP.LT.U32.AND P2, PT, R17, UR4, PT ;  /* 0x0000000411007c0c */ /* 0x000fe4000bf41070 */
[----:B------:R-:W-:Y:S01]  /*0360*/  ISETP.LT.U32.AND.EX P1, PT, R3, UR5, PT, P1 ;  /* 0x0000000503007c0c */ /* 0x000fe2000bf21110 */
[----:B--2---:R0:W-:Y:S01]  /*0370*/  @!P0 STG.E.64 desc[UR8][R12.64], R8 ;  /* 0x000000080c008986 */ /* 0x0041e2000c101b08 */
[----:B------:R-:W-:Y:S02]  /*0380*/  ISETP.LT.U32.AND.EX P2, PT, R19, UR5, PT, P2 ;  /* 0x0000000513007c0c */ /* 0x000fe4000bf41120 */
[----:B------:R-:W-:Y:S02]  /*0390*/  SEL R7, R2, UR4, P1 ;  /* 0x0000000402077c07 */ /* 0x000fe40008800000 */
[----:B------:R-:W-:Y:S02]  /*03a0*/  SEL R5, R3, UR5, P1 ;  /* 0x0000000503057c07 */ /* 0x000fe40008800000 */
[----:B------:R-:W-:-:S02]  /*03b0*/  SEL R17, R17, UR4, P2 ;  /* 0x0000000411117c07 */ /* 0x000fc40009000000 */
[----:B------:R-:W-:Y:S01]  /*03c0*/  SEL R19, R19, UR5, P2 ;  /* 0x0000000513137c07 */ /* 0x000fe20009000000 */
[----:B------:R-:W-:Y:S06]  /*03d0*/  @!P0 EXIT ;  /* 0x000000000000894d */ /* 0x000fec0003800000 */
[----:B------:R-:W1:Y:S01]  /*03e0*/  LDCU.U8 UR5, c[0x0][0x380] ;  /* 0x00007000ff0577ac */ /* 0x000e620008000000 */
[----:B0-----:R-:W-:Y:S01]  /*03f0*/  IADD3 R13, P0, PT, R17, -R7, RZ ;  /* 0x80000007110d7210 */ /* 0x001fe20007f1e0ff */
[----:B------:R-:W-:Y:S01]  /*0400*/  BSSY.RECONVERGENT B0, `(.L_x_18) ;  /* 0x0000076000007945 */ /* 0x000fe20003800200 */
[----:B------:R-:W-:-:S06]  /*0410*/  UIADD3 UR4, UPT, UPT, UR6, -0x1, URZ ;  /* 0xffffffff06047890 */ /* 0x000fcc000fffe0ff */
[----:B------:R-:W-:-:S05]  /*0420*/  LOP3.LUT R15, R6, UR4, RZ, 0xc0, !PT ;  /* 0x00000004060f7c12 */ /* 0x000fca000f8ec0ff */
[----:B------:R-:W-:Y:S01]  /*0430*/  IMAD.WIDE.U32 R2, R15, R0, RZ ;  /* 0x000000000f027225 */ /* 0x000fe200078e00ff */
[----:B-1----:R-:W-:-:S03]  /*0440*/  UPRMT UR4, UR5, 0x8880, URZ ;  /* 0x0000888005047896 */ /* 0x002fc600080000ff */
[----:B------:R-:W-:Y:S01]  /*0450*/  IMAD.X R0, R19, 0x1, ~R5, P0 ;  /* 0x0000000113007824 */ /* 0x000fe200000e0e05 */
[----:B------:R-:W-:Y:S01]  /*0460*/  ISETP.LT.U32.AND P0, PT, R2, R13, PT ;  /* 0x0000000d0200720c */ /* 0x000fe20003f01070 */
[----:B------:R-:W-:Y:S01]  /*0470*/  IMAD R15, R11, R15, R3 ;  /* 0x0000000f0b0f7224 */ /* 0x000fe200078e0203 */
[----:B------:R-:W-:-:S04]  /*0480*/  UISETP.NE.AND UP0, UPT, UR4, URZ, UPT ;  /* 0x000000ff0400728c */ /* 0x000fc8000bf05270 */
[----:B------:R-:W-:-:S04]  /*0490*/  ISETP.LT.U32.AND.EX P0, PT, R15, R0, PT, P0 ;  /* 0x000000000f00720c */ /* 0x000fc80003f01100 */
[----:B------:R-:W-:Y:S02]  /*04a0*/  SEL R11, R2, R13, P0 ;  /* 0x0000000d020b7207 */ /* 0x000fe40000000000 */
[----:B------:R-:W-:Y:S01]  /*04b0*/  SEL R15, R15, R0, P0 ;  /* 0x000000000f0f7207 */ /* 0x000fe20000000000 */
[----:B------:R-:W-:Y:S06]  /*04c0*/  BRA.U !UP0, `(.L_x_19) ;  /* 0x0000000108d47547 */ /* 0x000fec000b800000 */
[----:B------:R-:W-:Y:S01]  /*04d0*/  IADD3 R2, P0, PT, R17, -R8, RZ ;  /* 0x8000000811027210 */ /* 0x000fe20007f1e0ff */
[----:B------:R-:W-:Y:S01]  /*04e0*/  BSSY.RECONVERGENT B1, `(.L_x_20) ;  /* 0x0000032000017945 */ /* 0x000fe20003800200 */
[----:B------:R-:W-:-:S03]  /*04f0*/  IADD3 R12, P2, PT, R8, -R7, RZ ;  /* 0x80000007080c7210 */ /* 0x000fc60007f5e0ff */
[----:B------:R-:W-:Y:S01]  /*0500*/  IMAD.X R10, R19, 0x1, ~R9, P0 ;  /* 0x00000001130a7824 */ /* 0x000fe200000e0e09 */
[----:B------:R-:W-:Y:S01]  /*0510*/  ISETP.GT.U32.AND P0, PT, R11, R2, PT ;  /* 0x000000020b00720c */ /* 0x000fe20003f04070 */
[----:B------:R-:W-:Y:S01]  /*0520*/  IMAD.X R14, R9, 0x1, ~R5, P2 ;  /* 0x00000001090e7824 */ /* 0x000fe200010e0e05 */
[----:B------:R-:W-:Y:S02]  /*0530*/  ISETP.LT.U32.AND P1, PT, R12, R11, PT ;  /* 0x0000000b0c00720c */ /* 0x000fe40003f21070 */
[----:B------:R-:W-:Y:S02]  /*0540*/  ISETP.GT.U32.AND.EX P0, PT, R15, R10, PT, P0 ;  /* 0x0000000a0f00720c */ /* 0x000fe40003f04100 */
[----:B------:R-:W-:Y:S02]  /*0550*/  ISETP.LT.U32.AND.EX P1, PT, R14, R15, PT, P1 ;  /* 0x0000000f0e00720c */ /* 0x000fe40003f21110 */
[----:B------:R-:W-:Y:S02]  /*0560*/  SEL R4, R11, R2, P0 ;  /* 0x000000020b047207 */ /* 0x000fe40000000000 */
[----:B------:R-:W-:-:S02]  /*0570*/  SEL R0, R15, R10, P0 ;  /* 0x0000000a0f007207 */ /* 0x000fc40000000000 */
[----:B------:R-:W-:Y:S02]  /*0580*/  IADD3 R4, P0, PT, R4, -R2, RZ ;  /* 0x8000000204047210 */ /* 0x000fe40007f1e0ff */
[----:B------:R-:W-:Y:S02]  /*0590*/  SEL R13, R12, R11, P1 ;  /* 0x0000000b0c0d7207 */ /* 0x000fe40000800000 */
[----:B------:R-:W-:Y:S01]  /*05a0*/  SEL R17, R14, R15, P1 ;  /* 0x0000000f0e117207 */ /* 0x000fe20000800000 */
[----:B------:R-:W-:Y:S01]  /*05b0*/  IMAD.X R0, R0, 0x1, ~R10, P0 ;  /* 0x0000000100007824 */ /* 0x000fe200000e0e0a */
[----:B------:R-:W-:-:S04]  /*05c0*/  ISETP.GE.U32.AND P0, PT, R4, R13, PT ;  /* 0x0000000d0400720c */ /* 0x000fc80003f06070 */
[----:B------:R-:W-:-:S13]  /*05d0*/  ISETP.GE.U32.AND.EX P0, PT, R0, R17, PT, P0 ;  /* 0x000000110000720c */ /* 0x000fda0003f06100 */
[----:B------:R-:W-:Y:S05]  /*05e0*/  @P0 BRA `(.L_x_21) ;  /* 0x0000000000840947 */ /* 0x000fea0003800000 */
[----:B------:R-:W0:Y:S01]  /*05f0*/  LDC.64 R2, c[0x0][0x388] ;  /* 0x0000e200ff027b82 */ /* 0x000e220000000a00 */
[----:B------:R-:W-:-:S05]  /*0600*/  IADD3 R12, P0, PT, R11, R8, RZ ;  /* 0x000000080b0c7210 */ /* 0x000fca0007f1e0ff */
[----:B------:R-:W-:-:S08]  /*0610*/  IMAD.X R15, R15, 0x1, R9, P0 ;  /* 0x000000010f0f7824 */ /* 0x000fd000000e0609 */
.L_x_22:
[----:B------:R-:W-:-:S05]  /*0620*/  IADD3 R9, P0, PT, -R4, R13, RZ ;  /* 0x0000000d04097210 */ /* 0x000fca0007f1e1ff */
[----:B------:R-:W-:-:S05]  /*0630*/  IMAD.X R8, R17, 0x1, ~R0, P0 ;  /* 0x0000000111087824 */ /* 0x000fca00000e0e00 */
[--C-:B------:R-:W-:Y:S02]  /*0640*/  SHF.R.U64 R9, R9, 0x1, R8.reuse ;  /* 0x0000000109097819 */ /* 0x100fe40000001208 */
[----:B------:R-:W-:Y:S02]  /*0650*/  SHF.R.U32.HI R11, RZ, 0x1, R8 ;  /* 0x00000001ff0b7819 */ /* 0x000fe40000011608 */
[----:B------:R-:W-:-:S04]  /*0660*/  IADD3 R14, P0, PT, R4, R9, RZ ;  /* 0x00000009040e7210 */ /* 0x000fc80007f1e0ff */
[----:B------:R-:W-:Y:S01]  /*0670*/  LOP3.LUT R9, RZ, R14, RZ, 0x33, !PT ;  /* 0x0000000eff097212 */ /* 0x000fe200078e33ff */
[----:B------:R-:W-:Y:S01]  /*0680*/  IMAD.X R16, R0, 0x1, R11, P0 ;  /* 0x0000000100107824 */ /* 0x000fe200000e060b */
[----:B------:R-:W-:Y:S02]  /*0690*/  IADD3 R11, P0, PT, R14, R7, RZ ;  /* 0x000000070e0b7210 */ /* 0x000fe40007f1e0ff */
[----:B------:R-:W-:Y:S02]  /*06a0*/  IADD3 R9, P1, PT, R9, R12, RZ ;  /* 0x0000000c09097210 */ /* 0x000fe40007f3e0ff */
[----:B------:R-:W-:Y:S01]  /*06b0*/  LOP3.LUT R18, RZ, R16, RZ, 0x33, !PT ;  /* 0x00000010ff127212 */ /* 0x000fe200078e33ff */
[----:B------:R-:W-:Y:S02]  /*06c0*/  IMAD.X R8, R16, 0x1, R5, P0 ;  /* 0x0000000110087824 */ /* 0x000fe400000e0605 */
[----:B0-----:R-:W-:-:S04]  /*06d0*/  IMAD.WIDE.U32 R10, R11, 0xf0, R2 ;  /* 0x000000f00b0a7825 */ /* 0x001fc800078e0002 */
[----:B------:R-:W-:Y:S02]  /*06e0*/  IMAD.X R18, R18, 0x1, R15, P1 ;  /* 0x0000000112127824 */ /* 0x000fe400008e060f */
[----:B------:R-:W-:Y:S02]  /*06f0*/  IMAD R19, R8, 0xf0, RZ ;  /* 0x000000f008137824 */ /* 0x000fe400078e02ff */
[----:B------:R-:W-:-:S04]  /*0700*/  IMAD.WIDE.U32 R8, R9, 0xf0, R2 ;  /* 0x000000f009087825 */ /* 0x000fc800078e0002 */
[----:B------:R-:W-:Y:S02]  /*0710*/  IMAD R21, R18, 0xf0, RZ ;  /* 0x000000f012157824 */ /* 0x000fe400078e02ff */
[----:B------:R-:W-:Y:S02]  /*0720*/  IMAD.IADD R11, R11, 0x1, R19 ;  /* 0x000000010b0b7824 */ /* 0x000fe400078e0213 */
[----:B------:R-:W-:-:S03]  /*0730*/  IMAD.IADD R9, R9, 0x1, R21 ;  /* 0x0000000109097824 */ /* 0x000fc600078e0215 */
[----:B------:R-:W2:Y:S04]  /*0740*/  LDG.E R10, desc[UR8][R10.64+0x10] ;  /* 0x000010080a0a7981 */ /* 0x000ea8000c1e1900 */
[----:B------:R-:W2:Y:S01]  /*0750*/  LDG.E R9, desc[UR8][R8.64+0x10] ;  /* 0x0000100808097981 */ /* 0x000ea2000c1e1900 */
[----:B------:R-:W-:-:S05]  /*0760*/  IADD3 R19, P1, PT, R14, 0x1, RZ ;  /* 0x000000010e137810 */ /* 0x000fca0007f3e0ff */
[----:B------:R-:W-:Y:S01]  /*0770*/  IMAD.X R21, RZ, RZ, R16, P1 ;  /* 0x000000ffff157224 */ /* 0x000fe200008e0610 */
[----:B--2---:R-:W-:-:S04]  /*0780*/  FSETP.GT.AND P0, PT, R9, R10, PT ;  /* 0x0000000a0900720b */ /* 0x004fc80003f04000 */
[----:B------:R-:W-:Y:S02]  /*0790*/  SEL R4, R19, R4, !P0 ;  /* 0x0000000413047207 */ /* 0x000fe40004000000 */
[----:B------:R-:W-:Y:S02]  /*07a0*/  SEL R13, R13, R14, !P0 ;  /* 0x0000000e0d0d7207 */ /* 0x000fe40004000000 */
[----:B------:R-:W-:Y:S02]  /*07b0*/  SEL R0, R21, R0, !P0 ;  /* 0x0000000015007207 */ /* 0x000fe40004000000 */
[----:B------:R-:W-:Y:S02]  /*07c0*/  SEL R17, R17, R16, !P0 ;  /* 0x0000001011117207 */ /* 0x000fe40004000000 */
[----:B------:R-:W-:-:S04]  /*07d0*/  ISETP.GE.U32.AND P0, PT, R4, R13, PT ;  /* 0x0000000d0400720c */ /* 0x000fc80003f06070 */
[----:B------:R-:W-:-:S13]  /*07e0*/  ISETP.GE.U32.AND.EX P0, PT, R0, R17, PT, P0 ;  /* 0x000000110000720c */ /* 0x000fda0003f06100 */
[----:B------:R-:W-:Y:S05]  /*07f0*/  @!P0 BRA `(.L_x_22) ;  /* 0xfffffffc00888947 */ /* 0x000fea000383ffff */
.L_x_21:
[----:B------:R-:W-:Y:S05]  /*0800*/  BSYNC.RECONVERGENT B1 ;  /* 0x0000000000017941 */ /* 0x000fea0003800200 */
.L_x_20:
[----:B------:R-:W-:Y:S05]  /*0810*/  BRA `(.L_x_23) ;  /* 0x0000000000d07947 */ /* 0x000fea0003800000 */
.L_x_19:
[----:B------:R-:W-:Y:S02]  /*0820*/  IADD3 R4, P0, PT, R17, -R8, RZ ;  /* 0x8000000811047210 */ /* 0x000fe40007f1e0ff */
        /* <DEDUP_REMOVED lines=17> */
[----:B------:R-:W-:Y:S01]  /*0940*/  IADD3 R12, P0, PT, R11, R8, RZ ;  /* 0x000000080b0c7210 */ /* 0x000fe20007f1e0ff */
[----:B------:R-:W-:Y:S02]  /*0950*/  IMAD.MOV.U32 R13, RZ, RZ, R17 ;  /* 0x000000ffff0d7224 */ /* 0x000fe400078e0011 */
[----:B------:R-:W-:Y:S02]  /*0960*/  IMAD.MOV.U32 R17, RZ, RZ, R19 ;  /* 0x000000ffff117224 */ /* 0x000fe400078e0013 */
[----:B------:R-:W-:-:S08]  /*0970*/  IMAD.X R15, R15, 0x1, R9, P0 ;  /* 0x000000010f0f7824 */ /* 0x000fd000000e0609 */
.L_x_24:
        /* <DEDUP_REMOVED lines=30> */
.L_x_23:
[----:B------:R-:W-:Y:S05]  /*0b60*/  BSYNC.RECONVERGENT B0 ;  /* 0x0000000000007941 */ /* 0x000fea0003800200 */
.L_x_18:
[----:B------:R-:W0:Y:S01]  /*0b70*/  LDCU.64 UR4, c[0x0][0x3a8] ;  /* 0x00007500ff0477ac */ /* 0x000e220008000a00 */
[----:B------:R-:W-:-:S05]  /*0b80*/  IADD3 R4, P0, PT, R4, R7, RZ ;  /* 0x0000000704047210 */ /* 0x000fca0007f1e0ff */
[----:B------:R-:W-:Y:S01]  /*0b90*/  IMAD.X R5, R0, 0x1, R5, P0 ;  /* 0x0000000100057824 */ /* 0x000fe200000e0605 */
[----:B0-----:R-:W-:-:S04]  /*0ba0*/  LEA R2, P1, R6, UR4, 0x3 ;  /* 0x0000000406027c11 */ /* 0x001fc8000f8218ff */
[----:B------:R-:W-:-:S05]  /*0bb0*/  LEA.HI.X R3, R6, UR5, RZ, 0x3, P1 ;  /* 0x0000000506037c11 */ /* 0x000fca00088f1cff */
[----:B------:R-:W-:Y:S01]  /*0bc0*/  STG.E.64 desc[UR8][R2.64], R4 ;  /* 0x0000000402007986 */ /* 0x000fe2000c101b08 */
[----:B------:R-:W-:Y:S05]  /*0bd0*/  EXIT ;  /* 0x000000000000794d */ /* 0x000fea0003800000 */
.L_x_25:
        /* <DEDUP_REMOVED lines=10> */
.L_x_135:


//--------------------- .text._ZN3cub18CUB_300001_SM_10006detail10merge_sort30DeviceMergeSortBlockSortKernelINS2_10policy_hubIN6thrust24THRUST_300001_SM_1000_NS10device_ptrI15DetectionResultEEE9Policy600ES9_PNS0_8NullTypeES9_SD_m22DetectionResultCompareS8_SC_EEvbT0_T1_T2_T3_T4_PT6_PT7_T5_NS1_7vsmem_tE --------------------------
	.section	.text._ZN3cub18CUB_300001_SM_10006detail10merge_sort30DeviceMergeSortBlockSortKernelINS2_10policy_hubIN6thrust24THRUST_300001_SM_1000_NS10device_ptrI15DetectionResultEEE9Policy600ES9_PNS0_8NullTypeES9_SD_m22DetectionResultCompareS8_SC_EEvbT0_T1_T2_T3_T4_PT6_PT7_T5_NS1_7vsmem_tE,"ax",@progbits
	.align	128
        .global         _ZN3cub18CUB_300001_SM_10006detail10merge_sort30DeviceMergeSortBlockSortKernelINS2_10policy_hubIN6thrust24THRUST_300001_SM_1000_NS10device_ptrI15DetectionResultEEE9Policy600ES9_PNS0_8NullTypeES9_SD_m22DetectionResultCompareS8_SC_EEvbT0_T1_T2_T3_T4_PT6_PT7_T5_NS1_7vsmem_tE
        .type           _ZN3cub18CUB_300001_SM_10006detail10merge_sort30DeviceMergeSortBlockSortKernelINS2_10policy_hubIN6thrust24THRUST_300001_SM_1000_NS10device_ptrI15DetectionResultEEE9Policy600ES9_PNS0_8NullTypeES9_SD_m22DetectionResultCompareS8_SC_EEvbT0_T1_T2_T3_T4_PT6_PT7_T5_NS1_7vsmem_tE,@function
        .size           _ZN3cub18CUB_300001_SM_10006detail10merge_sort30DeviceMergeSortBlockSortKernelINS2_10policy_hubIN6thrust24THRUST_300001_SM_1000_NS10device_ptrI15DetectionResultEEE9Policy600ES9_PNS0_8NullTypeES9_SD_m22DetectionResultCompareS8_SC_EEvbT0_T1_T2_T3_T4_PT6_PT7_T5_NS1_7vsmem_tE,(.L_x_136 - _ZN3cub18CUB_300001_SM_10006detail10merge_sort30DeviceMergeSortBlockSortKernelINS2_10policy_hubIN6thrust24THRUST_300001_SM_1000_NS10device_ptrI15DetectionResultEEE9Policy600ES9_PNS0_8NullTypeES9_SD_m22DetectionResultCompareS8_SC_EEvbT0_T1_T2_T3_T4_PT6_PT7_T5_NS1_7vsmem_tE)
        .other          _ZN3cub18CUB_300001_SM_10006detail10merge_sort30DeviceMergeSortBlockSortKernelINS2_10policy_hubIN6thrust24THRUST_300001_SM_1000_NS10device_ptrI15DetectionResultEEE9Policy600ES9_PNS0_8NullTypeES9_SD_m22DetectionResultCompareS8_SC_EEvbT0_T1_T2_T3_T4_PT6_PT7_T5_NS1_7vsmem_tE,@"STO_CUDA_ENTRY STV_DEFAULT"
_ZN3cub18CUB_300001_SM_10006detail10merge_sort30DeviceMergeSortBlockSortKernelINS2_10policy_hubIN6thrust24THRUST_300001_SM_1000_NS10device_ptrI15DetectionResultEEE9Policy600ES9_PNS0_8NullTypeES9_SD_m22DetectionResultCompareS8_SC_EEvbT0_T1_T2_T3_T4_PT6_PT7_T5_NS1_7vsmem_tE:
.text._ZN3cub18CUB_300001_SM_10006detail10merge_sort30DeviceMergeSortBlockSortKernelINS2_10policy_hubIN6thrust24THRUST_300001_SM_1000_NS10device_ptrI15DetectionResultEEE9Policy600ES9_PNS0_8NullTypeES9_SD_m22DetectionResultCompareS8_SC_EEvbT0_T1_T2_T3_T4_PT6_PT7_T5_NS1_7vsmem_tE:
[----:B------:R-:W-:Y:S01]  /*0000*/  LDC R1, c[0x0][0x37c] ;  /* 0x0000df00ff017b82 */ /* 0x000fe20000000800 */
[----:B------:R-:W0:Y:S01]  /*0010*/  S2R R2, SR_CTAID.X ;  /* 0x0000000000027919 */ /* 0x000e220000002500 */
[----:B------:R-:W1:Y:S01]  /*0020*/  LDCU UR4, c[0x0][0x370] ;  /* 0x00006e00ff0477ac */ /* 0x000e620008000800 */
[----:B------:R-:W2:Y:S01]  /*0030*/  LDCU.64 UR8, c[0x0][0x358] ;  /* 0x00006b00ff0877ac */ /* 0x000ea20008000a00 */
[----:B-1----:R-:W-:-:S04]  /*0040*/  UIADD3 UR4, UP0, UPT, UR4, -0x1, URZ ;  /* 0xffffffff04047890 */ /* 0x002fc8000ff1e0ff */
[----:B------:R-:W-:-:S06]  /*0050*/  UIADD3.X UR5, UPT, UPT, URZ, -0x1, URZ, UP0, !UPT ;  /* 0xffffffffff057890 */ /* 0x000fcc00087fe4ff */
[----:B------:R-:W-:Y:S01]  /*0060*/  IMAD.U32 R0, RZ, RZ, UR5 ;  /* 0x00000005ff007e24 */ /* 0x000fe2000f8e00ff */
[C---:B0-----:R-:W-:Y:S01]  /*0070*/  ISETP.LT.U32.AND P0, PT, R2.reuse, UR4, PT ;  /* 0x0000000402007c0c */ /* 0x041fe2000bf01070 */
[----:B------:R-:W-:-:S03]  /*0080*/  IMAD.WIDE.U32 R2, R2, 0x40, RZ ;  /* 0x0000004002027825 */ /* 0x000fc600078e00ff */
[----:B------:R-:W-:-:S13]  /*0090*/  ISETP.GT.U32.AND.EX P0, PT, R0, RZ, PT, P0 ;  /* 0x000000ff0000720c */ /* 0x000fda0003f04100 */
[----:B--2---:R-:W-:Y:S05]  /*00a0*/  @!P0 BRA `(.L_x_26) ;  /* 0x0000001800fc8947 */ /* 0x004fea0003800000 */
[----:B------:R-:W0:Y:S01]  /*00b0*/  S2R R67, SR_TID.X ;  /* 0x0000000000437919 */ /* 0x000e220000002100 */
[----:B------:R-:W1:Y:S01]  /*00c0*/  LDC.64 R64, c[0x0][0x388] ;  /* 0x0000e200ff407b82 */ /* 0x000e620000000a00 */
[----:B------:R-:W-:Y:S01]  /*00d0*/  ACQBULK ;  /* 0x000000000000782e */ /* 0x000fe20000000000 */
[----:B0-----:R-:W-:-:S05]  /*00e0*/  IADD3 R5, P0, PT, R2, R67, RZ ;  /* 0x0000004302057210 */ /* 0x001fca0007f1e0ff */
[----:B------:R-:W-:Y:S02]  /*00f0*/  IMAD.X R2, RZ, RZ, R3, P0 ;  /* 0x000000ffff027224 */ /* 0x000fe400000e0603 */
[----:B-1----:R-:W-:-:S04]  /*0100*/  IMAD.WIDE.U32 R64, R5, 0xf0, R64 ;  /* 0x000000f005407825 */ /* 0x002fc800078e0040 */
[----:B------:R-:W-:-:S04]  /*0110*/  IMAD R3, R2, 0xf0, RZ ;  /* 0x000000f002037824 */ /* 0x000fc800078e02ff */
[----:B------:R-:W-:-:S05]  /*0120*/  IMAD.IADD R65, R65, 0x1, R3 ;  /* 0x0000000141417824 */ /* 0x000fca00078e0203 */
[----:B------:R-:W2:Y:S04]  /*0130*/  LDG.E.128 R56, desc[UR8][R64.64] ;  /* 0x0000000840387981 */ /* 0x000ea8000c1e1d00 */
[----:B------:R-:W3:Y:S04]  /*0140*/  LDG.E.128 R52, desc[UR8][R64.64+0x10] ;  /* 0x0000100840347981 */ /* 0x000ee8000c1e1d00 */
[----:B------:R-:W4:Y:S04]  /*0150*/  LDG.E.128 R48, desc[UR8][R64.64+0x20] ;  /* 0x0000200840307981 */ /* 0x000f28000c1e1d00 */
        /* <DEDUP_REMOVED lines=11> */
[----:B------:R-:W5:Y:S01]  /*0210*/  LDG.E.128 R60, desc[UR8][R64.64+0xe0] ;  /* 0x0000e008403c7981 */ /* 0x000f62000c1e1d00 */
[----:B------:R-:W-:-:S02]  /*0220*/  MOV R2, 0x400 ;  /* 0x0000040000027802 */ /* 0x000fc40000000f00 */
[----:B------:R-:W-:Y:S01]  /*0230*/  LOP3.LUT R0, R67, 0x3e0, RZ, 0xc0, !PT ;  /* 0x000003e043007812 */ /* 0x000fe200078ec0ff */
[----:B------:R-:W0:Y:S01]  /*0240*/  S2R R3, SR_CgaCtaId ;  /* 0x0000000000037919 */ /* 0x000e220000008800 */
[----:B------:R-:W1:Y:S01]  /*0250*/  S2R R69, SR_LANEID ;  /* 0x0000000000457919 */ /* 0x000e620000000000 */
[----:B0-----:R-:W-:Y:S02]  /*0260*/  LEA R3, R3, R2, 0x18 ;  /* 0x0000000203037211 */ /* 0x001fe400078ec0ff */
[----:B-1----:R-:W-:-:S04]  /*0270*/  IMAD.IADD R0, R0, 0x1, R69 ;  /* 0x0000000100007824 */ /* 0x002fc800078e0245 */
[----:B------:R-:W-:-:S05]  /*0280*/  IMAD R2, R0, 0xf0, R3 ;  /* 0x000000f000027824 */ /* 0x000fca00078e0203 */
[----:B--2---:R-:W-:Y:S04]  /*0290*/  STS.128 [R2], R56 ;  /* 0x0000003802007388 */ /* 0x004fe80000000c00 */
[----:B---3--:R-:W-:Y:S04]  /*02a0*/  STS.128 [R2+0x10], R52 ;  /* 0x0000103402007388 */ /* 0x008fe80000000c00 */
[----:B----4-:R-:W-:Y:S04]  /*02b0*/  STS.128 [R2+0x20], R48 ;  /* 0x0000203002007388 */ /* 0x010fe80000000c00 */
[----:B-----5:R-:W-:Y:S04]  /*02c0*/  STS.128 [R2+0x30], R44 ;  /* 0x0000302c02007388 */ /* 0x020fe80000000c00 */
        /* <DEDUP_REMOVED lines=10> */
[----:B------:R-:W-:Y:S01]  /*0370*/  STS.128 [R2+0xe0], R60 ;  /* 0x0000e03c02007388 */ /* 0x000fe20000000c00 */
[----:B------:R-:W-:-:S03]  /*0380*/  NOP ;  /* 0x0000000000007918 */ /* 0x000fc60000000000 */
[----:B------:R-:W0:Y:S04]  /*0390*/  LDS.128 R64, [R2+0xe0] ;  /* 0x0000e00002407984 */ /* 0x000e280000000c00 */
[----:B------:R1:W2:Y:S04]  /*03a0*/  LDS.128 R20, [R2+0xd0] ;  /* 0x0000d00002147984 */ /* 0x0002a80000000c00 */
[----:B------:R1:W3:Y:S04]  /*03b0*/  LDS.128 R16, [R2+0xc0] ;  /* 0x0000c00002107984 */ /* 0x0002e80000000c00 */
[----:B------:R1:W4:Y:S04]  /*03c0*/  LDS.128 R12, [R2+0xb0] ;  /* 0x0000b000020c7984 */ /* 0x0003280000000c00 */
[----:B------:R1:W1:Y:S04]  /*03d0*/  LDS.128 R8, [R2+0xa0] ;  /* 0x0000a00002087984 */ /* 0x0002680000000c00 */
[----:B------:R0:W1:Y:S04]  /*03e0*/  LDS.128 R4, [R2+0x90] ;  /* 0x0000900002047984 */ /* 0x0000680000000c00 */
[----:B------:R0:W1:Y:S04]  /*03f0*/  LDS.128 R68, [R2+0x80] ;  /* 0x0000800002447984 */ /* 0x0000680000000c00 */
[----:B------:R0:W1:Y:S04]  /*0400*/  LDS.128 R28, [R2+0x70] ;  /* 0x00007000021c7984 */ /* 0x0000680000000c00 */
[----:B------:R0:W1:Y:S04]  /*0410*/  LDS.128 R36, [R2+0x60] ;  /* 0x0000600002247984 */ /* 0x0000680000000c00 */
[----:B------:R1:W1:Y:S04]  /*0420*/  LDS.128 R44, [R2+0x50] ;  /* 0x00005000022c7984 */ /* 0x0002680000000c00 */
[----:B------:R1:W1:Y:S01]  /*0430*/  LDS.128 R52, [R2+0x40] ;  /* 0x0000400002347984 */ /* 0x0002620000000c00 */
[----:B0-----:R-:W-:-:S02]  /*0440*/  PRMT R0, R65, 0x7771, RZ ;  /* 0x0000777141007816 */ /* 0x001fc400000000ff */
[C---:B------:R-:W-:Y:S01]  /*0450*/  PRMT R57, R66.reuse, 0x7770, RZ ;  /* 0x0000777042397816 */ /* 0x040fe200000000ff */
[----:B------:R0:W0:Y:S01]  /*0460*/  LDS.128 R60, [R2+0x30] ;  /* 0x00003000023c7984 */ /* 0x0000220000000c00 */
[C---:B------:R-:W-:Y:S02]  /*0470*/  PRMT R58, R66.reuse, 0x7771, RZ ;  /* 0x00007771423a7816 */ /* 0x040fe400000000ff */
[C---:B------:R-:W-:Y:S01]  /*0480*/  PRMT R56, R66.reuse, 0x7772, RZ ;  /* 0x0000777242387816 */ /* 0x040fe200000000ff */
[----:B------:R0:W0:Y:S01]  /*0490*/  LDS.128 R40, [R2+0x20] ;  /* 0x0000200002287984 */ /* 0x0000220000000c00 */
[----:B------:R-:W-:Y:S02]  /*04a0*/  PRMT R51, R66, 0x7773, RZ ;  /* 0x0000777342337816 */ /* 0x000fe400000000ff */
[C---:B------:R-:W-:Y:S01]  /*04b0*/  PRMT R49, R67.reuse, 0x7770, RZ ;  /* 0x0000777043317816 */ /* 0x040fe200000000ff */
[----:B------:R0:W0:Y:S01]  /*04c0*/  LDS.128 R24, [R2+0x10] ;  /* 0x0000100002187984 */ /* 0x0000220000000c00 */
[----:B------:R-:W-:-:S02]  /*04d0*/  PRMT R72, R67, 0x7771, RZ ;  /* 0x0000777143487816 */ /* 0x000fc400000000ff */
[C---:B------:R-:W-:Y:S01]  /*04e0*/  PRMT R3, R67.reuse, 0x7772, RZ ;  /* 0x0000777243037816 */ /* 0x040fe200000000ff */
[----:B------:R0:W0:Y:S01]  /*04f0*/  LDS.128 R32, [R2] ;  /* 0x0000000002207984 */ /* 0x0000220000000c00 */
[----:B------:R-:W-:Y:S02]  /*0500*/  PRMT R48, R67, 0x7773, RZ ;  /* 0x0000777343307816 */ /* 0x000fe400000000ff */
[C---:B------:R-:W-:Y:S02]  /*0510*/  PRMT R67, R65.reuse, 0x7770, RZ ;  /* 0x0000777041437816 */ /* 0x040fe400000000ff */
[C---:B------:R-:W-:Y:S02]  /*0520*/  PRMT R66, R65.reuse, 0x7772, RZ ;  /* 0x0000777241427816 */ /* 0x040fe400000000ff */
[----:B------:R-:W-:Y:S02]  /*0530*/  PRMT R59, R65, 0x7773, RZ ;  /* 0x00007773413b7816 */ /* 0x000fe400000000ff */
[----:B------:R-:W-:Y:S01]  /*0540*/  PRMT R65, R0, 0x7610, R65 ;  /* 0x0000761000417816 */ /* 0x000fe20000000041 */
[----:B------:R-:W-:Y:S08]  /*0550*/  BAR.SYNC.DEFER_BLOCKING 0x0 ;  /* 0x0000000000007b1d */ /* 0x000ff00000010000 */
[----:B------:R-:W-:Y:S01]  /*0560*/  PREEXIT ;  /* 0x000000000000782d */ /* 0x000fe20000000000 */
[----:B--234-:R-:W-:-:S07]  /*0570*/  IMAD.MOV.U32 R0, RZ, RZ, 0x2 ;  /* 0x00000002ff007424 */ /* 0x01cfce00078e00ff */
.L_x_30:
[----:B------:R-:W2:Y:S01]  /*0580*/  S2R R73, SR_CgaCtaId ;  /* 0x0000000000497919 */ /* 0x000ea20000008800 */
[----:B------:R-:W-:Y:S01]  /*0590*/  MOV R50, 0x400 ;  /* 0x0000040000327802 */ /* 0x000fe20000000f00 */
[----:B------:R-:W-:Y:S01]  /*05a0*/  BSSY.RECONVERGENT B0, `(.L_x_27) ;  /* 0x000004a000007945 */ /* 0x000fe20003800200 */
[----:B------:R-:W-:Y:S01]  /*05b0*/  LOP3.LUT R59, R59, 0xffff, RZ, 0xc0, !PT ;  /* 0x0000ffff3b3b7812 */ /* 0x000fe200078ec0ff */
[----:B------:R-:W3:Y:S01]  /*05c0*/  S2R R75, SR_TID.X ;  /* 0x00000000004b7919 */ /* 0x000ee20000002100 */
[----:B------:R-:W-:Y:S02]  /*05d0*/  LOP3.LUT R66, R66, 0xffff, RZ, 0xc0, !PT ;  /* 0x0000ffff42427812 */ /* 0x000fe400078ec0ff */
[----:B------:R-:W-:Y:S01]  /*05e0*/  LOP3.LUT R67, R67, 0xffff, RZ, 0xc0, !PT ;  /* 0x0000ffff43437812 */ /* 0x000fe200078ec0ff */
[----:B------:R-:W-:Y:S01]  /*05f0*/  BAR.SYNC.DEFER_BLOCKING 0x0 ;  /* 0x0000000000007b1d */ /* 0x000fe20000010000 */
[----:B------:R-:W-:Y:S02]  /*0600*/  PRMT R59, R66, 0x3340, R59 ;  /* 0x00003340423b7816 */ /* 0x000fe4000000003b */
[----:B------:R-:W-:-:S02]  /*0610*/  LOP3.LUT R66, R65, 0xffff, RZ, 0xc0, !PT ;  /* 0x0000ffff41427812 */ /* 0x000fc400078ec0ff */
[----:B------:R-:W-:Y:S02]  /*0620*/  LOP3.LUT R48, R48, 0xffff, RZ, 0xc0, !PT ;  /* 0x0000ffff30307812 */ /* 0x000fe400078ec0ff */
[----:B------:R-:W-:Y:S02]  /*0630*/  LOP3.LUT R3, R3, 0xffff, RZ, 0xc0, !PT ;  /* 0x0000ffff03037812 */ /* 0x000fe400078ec0ff */
[----:B------:R-:W-:Y:S02]  /*0640*/  PRMT R66, R67, 0x3340, R66 ;  /* 0x0000334043427816 */ /* 0x000fe40000000042 */
[----:B------:R-:W-:Y:S02]  /*0650*/  PRMT R67, R3, 0x3340, R48 ;  /* 0x0000334003437816 */ /* 0x000fe40000000030 */
[----:B------:R-:W-:Y:S02]  /*0660*/  LOP3.LUT R72, R72, 0xffff, RZ, 0xc0, !PT ;  /* 0x0000ffff48487812 */ /* 0x000fe400078ec0ff */
[----:B------:R-:W-:-:S02]  /*0670*/  LOP3.LUT R49, R49, 0xffff, RZ, 0xc0, !PT ;  /* 0x0000ffff31317812 */ /* 0x000fc400078ec0ff */
[----:B------:R-:W-:Y:S02]  /*0680*/  LOP3.LUT R56, R56, 0xffff, RZ, 0xc0, !PT ;  /* 0x0000ffff38387812 */ /* 0x000fe400078ec0ff */
[----:B------:R-:W-:Y:S02]  /*0690*/  LOP3.LUT R58, R58, 0xffff, RZ, 0xc0, !PT ;  /* 0x0000ffff3a3a7812 */ /* 0x000fe400078ec0ff */
[----:B------:R-:W-:Y:S02]  /*06a0*/  LOP3.LUT R57, R57, 0xffff, RZ, 0xc0, !PT ;  /* 0x0000ffff39397812 */ /* 0x000fe400078ec0ff */
[----:B------:R-:W-:Y:S02]  /*06b0*/  PRMT R65, R66, 0x5410, R59 ;  /* 0x0000541042417816 */ /* 0x000fe4000000003b */
[----:B--2---:R-:W-:Y:S02]  /*06c0*/  LEA R50, R73, R50, 0x18 ;  /* 0x0000003249327211 */ /* 0x004fe400078ec0ff */
[----:B------:R-:W-:-:S03]  /*06d0*/  PRMT R58, R57, 0x3340, R58 ;  /* 0x00003340393a7816 */ /* 0x000fc6000000003a */
[----:B---3--:R-:W-:-:S05]  /*06e0*/  IMAD R73, R75, 0xf0, R50 ;  /* 0x000000f04b497824 */ /* 0x008fca00078e0232 */
[----:B0-----:R0:W-:Y:S04]  /*06f0*/  STS.128 [R73], R32 ;  /* 0x0000002049007388 */ /* 0x0011e80000000c00 */
[----:B------:R2:W-:Y:S04]  /*0700*/  STS.128 [R73+0x10], R24 ;  /* 0x0000101849007388 */ /* 0x0005e80000000c00 */
[----:B------:R3:W-:Y:S04]  /*0710*/  STS.128 [R73+0x20], R40 ;  /* 0x0000202849007388 */ /* 0x0007e80000000c00 */
[----:B------:R3:W-:Y:S01]  /*0720*/  STS.128 [R73+0x30], R60 ;  /* 0x0000303c49007388 */ /* 0x0007e20000000c00 */
[----:B0-----:R-:W-:Y:S01]  /*0730*/  IMAD.MOV R32, RZ, RZ, -R0 ;  /* 0x000000ffff207224 */ /* 0x001fe200078e0a00 */
[----:B------:R-:W-:Y:S01]  /*0740*/  LOP3.LUT R33, R51, 0xffff, RZ, 0xc0, !PT ;  /* 0x0000ffff33217812 */ /* 0x000fe200078ec0ff */
[----:B------:R-:W-:Y:S01]  /*0750*/  VIADD R34, R0, 0xffffffff ;  /* 0xffffffff00227836 */ /* 0x000fe20000000000 */
[----:B-1----:R3:W-:Y:S02]  /*0760*/  STS.128 [R73+0x40], R52 ;  /* 0x0000403449007388 */ /* 0x0027e40000000c00 */
[----:B------:R-:W-:-:S02]  /*0770*/  LOP3.LUT R3, R75, R32, RZ, 0xc0, !PT ;  /* 0x000000204b037212 */ /* 0x000fc400078ec0ff */
[----:B------:R-:W-:Y:S01]  /*0780*/  PRMT R32, R49, 0x3340, R72 ;  /* 0x0000334031207816 */ /* 0x000fe20000000048 */
[----:B------:R3:W-:Y:S01]  /*0790*/  STS.128 [R73+0x50], R44 ;  /* 0x0000502c49007388 */ /* 0x0007e20000000c00 */
[----:B------:R-:W-:Y:S02]  /*07a0*/  SHF.R.U32.HI R49, RZ, 0x1, R0 ;  /* 0x00000001ff317819 */ /* 0x000fe40000011600 */
[----:B------:R-:W-:Y:S01]  /*07b0*/  VIMNMX.U32 R3, PT, PT, R3, 0x40, PT ;  /* 0x0000004003037848 */ /* 0x000fe20003fe0000 */
[----:B------:R3:W-:Y:S01]  /*07c0*/  STS.128 [R73+0x60], R36 ;  /* 0x0000602449007388 */ /* 0x0007e20000000c00 */
[----:B------:R-:W-:Y:S02]  /*07d0*/  LOP3.LUT R34, R34, R75, RZ, 0xc0, !PT ;  /* 0x0000004b22227212 */ /* 0x000fe400078ec0ff */
[----:B------:R-:W-:Y:S01]  /*07e0*/  VIADDMNMX.U32 R48, R3, R49, 0x40, PT ;  /* 0x0000004003307446 */ /* 0x000fe20003800031 */
[----:B------:R3:W-:Y:S01]  /*07f0*/  STS.128 [R73+0x70], R28 ;  /* 0x0000701c49007388 */ /* 0x0007e20000000c00 */
[----:B------:R-:W-:-:S02]  /*0800*/  VIMNMX.U32 R35, PT, PT, R34, 0x40, PT ;  /* 0x0000004022237848 */ /* 0x000fc40003fe0000 */
[C---:B------:R-:W-:Y:S01]  /*0810*/  VIADDMNMX.U32 R49, R48.reuse, R49, 0x40, PT ;  /* 0x0000004030317446 */ /* 0x040fe20003800031 */
[----:B------:R3:W-:Y:S01]  /*0820*/  STS.128 [R73+0x80], R68 ;  /* 0x0000804449007388 */ /* 0x0007e20000000c00 */
[----:B--2---:R-:W-:Y:S02]  /*0830*/  VIADDMNMX R24, R48, -R3, R35, PT ;  /* 0x8000000330187246 */ /* 0x004fe40003800123 */
[----:B------:R-:W-:Y:S01]  /*0840*/  PRMT R33, R56, 0x3340, R33 ;  /* 0x0000334038217816 */ /* 0x000fe20000000021 */
[----:B------:R-:W-:Y:S01]  /*0850*/  IMAD.IADD R34, R49, 0x1, -R48 ;  /* 0x0000000131227824 */ /* 0x000fe200078e0a30 */
[----:B------:R-:W-:Y:S01]  /*0860*/  PRMT R67, R32, 0x5410, R67 ;  /* 0x0000541020437816 */ /* 0x000fe20000000043 */
[----:B------:R3:W-:Y:S01]  /*0870*/  STS.128 [R73+0x90], R4 ;  /* 0x0000900449007388 */ /* 0x0007e20000000c00 */
[----:B------:R-:W-:Y:S02]  /*0880*/  PRMT R66, R58, 0x5410, R33 ;  /* 0x000054103a427816 */ /* 0x000fe40000000021 */
[C---:B------:R-:W-:Y:S01]  /*0890*/  ISETP.GE.AND P0, PT, R35.reuse, R34, PT ;  /* 0x000000222300720c */ /* 0x040fe20003f06270 */
[----:B------:R-:W-:Y:S01]  /*08a0*/  IMAD.IADD R34, R35, 0x1, -R34 ;  /* 0x0000000123227824 */ /* 0x000fe200078e0a22 */
[----:B------:R3:W-:Y:S04]  /*08b0*/  STS.128 [R73+0xa0], R8 ;  /* 0x0000a00849007388 */ /* 0x0007e80000000c00 */
[----:B------:R-:W-:Y:S01]  /*08c0*/  SEL R34, R34, RZ, P0 ;  /* 0x000000ff22227207 */ /* 0x000fe20000000000 */
[----:B------:R3:W-:Y:S03]  /*08d0*/  STS.128 [R73+0xb0], R12 ;  /* 0x0000b00c49007388 */ /* 0x0007e60000000c00 */
[----:B------:R-:W-:Y:S01]  /*08e0*/  ISETP.GE.AND P0, PT, R34, R24, PT ;  /* 0x000000182200720c */ /* 0x000fe20003f06270 */
[----:B------:R3:W-:Y:S04]  /*08f0*/  STS.128 [R73+0xc0], R16 ;  /* 0x0000c01049007388 */ /* 0x0007e80000000c00 */
[----:B------:R3:W-:Y:S04]  /*0900*/  STS.128 [R73+0xd0], R20 ;  /* 0x0000d01449007388 */ /* 0x0007e80000000c00 */
[----:B------:R3:W-:Y:S01]  /*0910*/  STS.128 [R73+0xe0], R64 ;  /* 0x0000e04049007388 */ /* 0x0007e20000000c00 */
[----:B------:R-:W-:Y:S06]  /*0920*/  BAR.SYNC.DEFER_BLOCKING 0x0 ;  /* 0x0000000000007b1d */ /* 0x000fec0000010000 */
[----:B------:R-:W-:Y:S05]  /*0930*/  @P0 BRA `(.L_x_28) ;  /* 0x0000000000400947 */ /* 0x000fea0003800000 */
[----:B---3--:R-:W-:-:S07]  /*0940*/  IMAD.IADD R11, R35, 0x1, R48 ;  /* 0x00000001230b7824 */ /* 0x008fce00078e0230 */
.L_x_29:
[----:B------:R-:W-:-:S05]  /*0950*/  IMAD.IADD R4, R24, 0x1, -R34 ;  /* 0x0000000118047824 */ /* 0x000fca00078e0a22 */
[----:B------:R-:W-:-:S04]  /*0960*/  LEA.HI R5, R4, R4, RZ, 0x1 ;  /* 0x0000000404057211 */ /* 0x000fc800078f08ff */
[----:B------:R-:W-:-:S04]  /*0970*/  LEA.HI.SX32 R5, R5, R34, 0x1f ;  /* 0x0000002205057211 */ /* 0x000fc800078ffaff */
[----:B------:R-:W-:Y:S01]  /*0980*/  LOP3.LUT R4, RZ, R5, RZ, 0x33, !PT ;  /* 0x00000005ff047212 */ /* 0x000fe200078e33ff */
[----:B------:R-:W-:-:S04]  /*0990*/  IMAD.IADD R7, R3, 0x1, R5 ;  /* 0x0000000103077824 */ /* 0x000fc800078e0205 */
        /* <DEDUP_REMOVED lines=10> */
.L_x_28:
[----:B------:R-:W-:Y:S05]  /*0a40*/  BSYNC.RECONVERGENT B0 ;  /* 0x0000000000007941 */ /* 0x000fea0003800200 */
.L_x_27:
[----:B---3--:R-:W-:Y:S01]  /*0a50*/  IADD3 R4, PT, PT, -R34, R48, R35 ;  /* 0x0000003022047210 */ /* 0x008fe20007ffe123 */
[----:B------:R-:W-:Y:S01]  /*0a60*/  IMAD.IADD R51, R3, 0x1, R34 ;  /* 0x0000000103337824 */ /* 0x000fe200078e0222 */
[----:B------:R-:W-:Y:S02]  /*0a70*/  PLOP3.LUT P0, PT, PT, PT, PT, 0x8, 0x80 ;  /* 0x000000000080781c */ /* 0x000fe40003f0e170 */
[C---:B------:R-:W-:Y:S01]  /*0a80*/  ISETP.GE.AND P2, PT, R4.reuse, R49, PT ;  /* 0x000000310400720c */ /* 0x040fe20003f46270 */
[--C-:B------:R-:W-:Y:S02]  /*0a90*/  IMAD R76, R51, 0xf0, R50.reuse ;  /* 0x000000f0334c7824 */ /* 0x100fe400078e0232 */
[----:B------:R-:W-:-:S03]  /*0aa0*/  IMAD R3, R4, 0xf0, R50 ;  /* 0x000000f004037824 */ /* 0x000fc600078e0232 */
        /* <DEDUP_REMOVED lines=14> */
[----:B------:R-:W-:Y:S02]  /*0b90*/  @!P2 ISETP.GE.OR P0, PT, R51, R48, P1 ;  /* 0x000000303300a20c */ /* 0x000fe40000f06670 */
[----:B------:R-:W-:Y:S01]  /*0ba0*/  ISETP.GE.U32.AND P1, PT, R0, 0x21, PT ;  /* 0x000000210000780c */ /* 0x000fe20003f26070 */
[----:B------:R-:W-:Y:S01]  /*0bb0*/  LDS.128 R48, [R3+0x50] ;  /* 0x0000500003307984 */ /* 0x000fe20000000c00 */
[----:B------:R-:W-:Y:S01]  /*0bc0*/  FSEL R24, R44, R24, P0 ;  /* 0x000000182c187208 */ /* 0x000fe20000000000 */
[----:B------:R-:W-:Y:S01]  /*0bd0*/  IMAD.SHL.U32 R0, R0, 0x2, RZ ;  /* 0x0000000200007824 */ /* 0x000fe200078e00ff */
[----:B------:R-:W-:Y:S01]  /*0be0*/  SEL R25, R45, R25, P0 ;  /* 0x000000192d197207 */ /* 0x000fe20000000000 */
[----:B------:R-:W0:Y:S01]  /*0bf0*/  LDS.128 R72, [R3+0x80] ;  /* 0x0000800003487984 */ /* 0x000e220000000c00 */
[----:B------:R-:W-:Y:S02]  /*0c00*/  FSEL R26, R46, R26, P0 ;  /* 0x0000001a2e1a7208 */ /* 0x000fe40000000000 */
[----:B------:R-:W-:Y:S01]  /*0c10*/  FSEL R27, R47, R27, P0 ;  /* 0x0000001b2f1b7208 */ /* 0x000fe20000000000 */
[----:B------:R-:W-:Y:S01]  /*0c20*/  LDS.128 R60, [R76+0x30] ;  /* 0x000030004c3c7984 */ /* 0x000fe20000000c00 */
[----:B-1----:R-:W-:-:S02]  /*0c30*/  FSEL R20, R40, R20, P0 ;  /* 0x0000001428147208 */ /* 0x002fc40000000000 */
[----:B------:R-:W-:Y:S01]  /*0c40*/  FSEL R21, R41, R21, P0 ;  /* 0x0000001529157208 */ /* 0x000fe20000000000 */
[----:B------:R-:W1:Y:S01]  /*0c50*/  LDS.128 R44, [R76+0x50] ;  /* 0x000050004c2c7984 */ /* 0x000e620000000c00 */
[----:B------:R-:W-:Y:S02]  /*0c60*/  FSEL R22, R42, R22, P0 ;  /* 0x000000162a167208 */ /* 0x000fe40000000000 */
[----:B------:R-:W-:Y:S01]  /*0c70*/  FSEL R23, R43, R23, P0 ;  /* 0x000000172b177208 */ /* 0x000fe20000000000 */
[----:B------:R-:W1:Y:S01]  /*0c80*/  LDS.128 R64, [R3+0x30] ;  /* 0x0000300003407984 */ /* 0x000e620000000c00 */
[----:B--2---:R-:W-:Y:S02]  /*0c90*/  FSEL R8, R36, R8, P0 ;  /* 0x0000000824087208 */ /* 0x004fe40000000000 */
[----:B------:R-:W-:Y:S01]  /*0ca0*/  FSEL R9, R37, R9, P0 ;  /* 0x0000000925097208 */ /* 0x000fe20000000000 */
[----:B------:R-:W-:Y:S01]  /*0cb0*/  LDS.128 R40, [R3+0x60] ;  /* 0x0000600003287984 */ /* 0x000fe20000000c00 */
[----:B------:R-:W-:-:S02]  /*0cc0*/  FSEL R10, R38, R10, P0 ;  /* 0x0000000a260a7208 */ /* 0x000fc40000000000 */
[----:B------:R-:W-:Y:S01]  /*0cd0*/  FSEL R11, R39, R11, P0 ;  /* 0x0000000b270b7208 */ /* 0x000fe20000000000 */
[----:B------:R-:W-:Y:S01]  /*0ce0*/  LDS.128 R56, [R3+0x40] ;  /* 0x0000400003387984 */ /* 0x000fe20000000c00 */
[----:B---3--:R-:W-:Y:S02]  /*0cf0*/  FSEL R16, R32, R16, P0 ;  /* 0x0000001020107208 */ /* 0x008fe40000000000 */
[----:B------:R-:W-:Y:S01]  /*0d00*/  FSEL R17, R33, R17, P0 ;  /* 0x0000001121117208 */ /* 0x000fe20000000000 */
[----:B------:R-:W2:Y:S01]  /*0d10*/  LDS.128 R36, [R76+0x60] ;  /* 0x000060004c247984 */ /* 0x000ea20000000c00 */
[----:B------:R-:W-:Y:S02]  /*0d20*/  FSEL R18, R34, R18, P0 ;  /* 0x0000001222127208 */ /* 0x000fe40000000000 */
[----:B------:R-:W-:Y:S02]  /*0d30*/  FSEL R19, R35, R19, P0 ;  /* 0x0000001323137208 */ /* 0x000fe40000000000 */
[----:B----4-:R-:W-:Y:S01]  /*0d40*/  FSEL R12, R28, R12, P0 ;  /* 0x0000000c1c0c7208 */ /* 0x010fe20000000000 */
[----:B------:R-:W-:Y:S01]  /*0d50*/  LDS.128 R32, [R3+0x70] ;  /* 0x0000700003207984 */ /* 0x000fe20000000c00 */
[----:B------:R-:W-:-:S02]  /*0d60*/  FSEL R13, R29, R13, P0 ;  /* 0x0000000d1d0d7208 */ /* 0x000fc40000000000 */
[----:B------:R-:W-:Y:S02]  /*0d70*/  FSEL R14, R30, R14, P0 ;  /* 0x0000000e1e0e7208 */ /* 0x000fe40000000000 */
[----:B------:R-:W-:Y:S02]  /*0d80*/  FSEL R15, R31, R15, P0 ;  /* 0x0000000f1f0f7208 */ /* 0x000fe40000000000 */
[----:B-----5:R-:W-:Y:S01]  /*0d90*/  FSEL R4, R52, R4, P0 ;  /* 0x0000000434047208 */ /* 0x020fe20000000000 */
[----:B------:R-:W3:Y:S01]  /*0da0*/  LDS.128 R28, [R76+0x70] ;  /* 0x000070004c1c7984 */ /* 0x000ee20000000c00 */
[----:B------:R-:W-:Y:S02]  /*0db0*/  FSEL R5, R53, R5, P0 ;  /* 0x0000000535057208 */ /* 0x000fe40000000000 */
[----:B------:R-:W-:Y:S02]  /*0dc0*/  FSEL R6, R54, R6, P0 ;  /* 0x0000000636067208 */ /* 0x000fe40000000000 */
[----:B------:R-:W-:-:S02]  /*0dd0*/  FSEL R7, R55, R7, P0 ;  /* 0x0000000737077208 */ /* 0x000fc40000000000 */
[----:B------:R-:W4:Y:S01]  /*0de0*/  LDS.128 R52, [R76+0x40] ;  /* 0x000040004c347984 */ /* 0x000f220000000c00 */
[----:B0-----:R-:W-:Y:S02]  /*0df0*/  FSEL R68, R72, R68, P0 ;  /* 0x0000004448447208 */ /* 0x001fe40000000000 */
        /* <DEDUP_REMOVED lines=32> */
[----:B------:R-:W-:Y:S02]  /*1000*/  FSEL R42, R42, R50, P0 ;  /* 0x000000322a2a7208 */ /* 0x000fe40000000000 */
[----:B------:R-:W-:-:S02]  /*1010*/  PRMT R50, R75, 0x7772, RZ ;  /* 0x000077724b327816 */ /* 0x000fc400000000ff */
[C---:B--2---:R-:W-:Y:S02]  /*1020*/  PRMT R48, R67.reuse, 0x7773, RZ ;  /* 0x0000777343307816 */ /* 0x044fe400000000ff */
[----:B------:R-:W-:Y:S02]  /*1030*/  PRMT R49, R67, 0x7772, RZ ;  /* 0x0000777243317816 */ /* 0x000fe400000000ff */
[----:B------:R-:W-:Y:S02]  /*1040*/  SEL R48, R3, R48, P0 ;  /* 0x0000003003307207 */ /* 0x000fe40000000000 */
[----:B------:R-:W-:Y:S02]  /*1050*/  SEL R3, R50, R49, P0 ;  /* 0x0000003132037207 */ /* 0x000fe40000000000 */
[----:B------:R-:W-:Y:S02]  /*1060*/  PRMT R49, R67, 0x7770, RZ ;  /* 0x0000777043317816 */ /* 0x000fe400000000ff */
[----:B------:R-:W-:-:S02]  /*1070*/  FSEL R43, R43, R51, P0 ;  /* 0x000000332b2b7208 */ /* 0x000fc40000000000 */
[----:B------:R-:W-:Y:S02]  /*1080*/  PRMT R51, R66, 0x7773, RZ ;  /* 0x0000777342337816 */ /* 0x000fe400000000ff */
[----:B------:R-:W-:Y:S02]  /*1090*/  PRMT R50, R67, 0x7771, RZ ;  /* 0x0000777143327816 */ /* 0x000fe400000000ff */
[----:B---3--:R-:W-:Y:S02]  /*10a0*/  FSEL R32, R56, R32, P0 ;  /* 0x0000002038207208 */ /* 0x008fe40000000000 */
[----:B------:R-:W-:Y:S02]  /*10b0*/  PRMT R56, R75, 0x7770, RZ ;  /* 0x000077704b387816 */ /* 0x000fe400000000ff */
[----:B------:R-:W-:Y:S02]  /*10c0*/  FSEL R33, R57, R33, P0 ;  /* 0x0000002139217208 */ /* 0x000fe40000000000 */
[----:B------:R-:W-:-:S02]  /*10d0*/  SEL R49, R56, R49, P0 ;  /* 0x0000003138317207 */ /* 0x000fc40000000000 */
[C---:B------:R-:W-:Y:S02]  /*10e0*/  PRMT R56, R74.reuse, 0x7773, RZ ;  /* 0x000077734a387816 */ /* 0x040fe400000000ff */
[----:B------:R-:W-:Y:S02]  /*10f0*/  PRMT R57, R74, 0x7772, RZ ;  /* 0x000077724a397816 */ /* 0x000fe400000000ff */
[----:B------:R-:W-:Y:S02]  /*1100*/  SEL R51, R56, R51, P0 ;  /* 0x0000003338337207 */ /* 0x000fe40000000000 */
[----:B------:R-:W-:Y:S02]  /*1110*/  PRMT R56, R66, 0x7772, RZ ;  /* 0x0000777242387816 */ /* 0x000fe400000000ff */
[----:B------:R-:W-:Y:S02]  /*1120*/  FSEL R34, R58, R34, P0 ;  /* 0x000000223a227208 */ /* 0x000fe40000000000 */
[----:B------:R-:W-:-:S02]  /*1130*/  SEL R56, R57, R56, P0 ;  /* 0x0000003839387207 */ /* 0x000fc40000000000 */
[----:B------:R-:W-:Y:S02]  /*1140*/  FSEL R35, R59, R35, P0 ;  /* 0x000000233b237208 */ /* 0x000fe40000000000 */
[C---:B------:R-:W-:Y:S02]  /*1150*/  PRMT R58, R66.reuse, 0x7771, RZ ;  /* 0x00007771423a7816 */ /* 0x040fe400000000ff */
[----:B------:R-:W-:Y:S02]  /*1160*/  PRMT R57, R66, 0x7770, RZ ;  /* 0x0000777042397816 */ /* 0x000fe400000000ff */
[C---:B------:R-:W-:Y:S02]  /*1170*/  PRMT R66, R74.reuse, 0x7770, RZ ;  /* 0x000077704a427816 */ /* 0x040fe400000000ff */
[----:B------:R-:W-:Y:S02]  /*1180*/  PRMT R59, R74, 0x7771, RZ ;  /* 0x000077714a3b7816 */ /* 0x000fe400000000ff */
[----:B------:R-:W-:-:S02]  /*1190*/  SEL R57, R66, R57, P0 ;  /* 0x0000003942397207 */ /* 0x000fc40000000000 */
[----:B------:R-:W-:Y:S02]  /*11a0*/  SEL R58, R59, R58, P0 ;  /* 0x0000003a3b3a7207 */ /* 0x000fe40000000000 */
[----:B------:R-:W-:Y:S02]  /*11b0*/  PRMT R59, R65, 0x7773, RZ ;  /* 0x00007773413b7816 */ /* 0x000fe400000000ff */
[C---:B------:R-:W-:Y:S02]  /*11c0*/  PRMT R66, R73.reuse, 0x7773, RZ ;  /* 0x0000777349427816 */ /* 0x040fe400000000ff */
[----:B------:R-:W-:Y:S02]  /*11d0*/  PRMT R67, R73, 0x7772, RZ ;  /* 0x0000777249437816 */ /* 0x000fe400000000ff */
[----:B------:R-:W-:Y:S02]  /*11e0*/  SEL R59, R66, R59, P0 ;  /* 0x0000003b423b7207 */ /* 0x000fe40000000000 */
[----:B------:R-:W-:-:S02]  /*11f0*/  PRMT R66, R65, 0x7772, RZ ;  /* 0x0000777241427816 */ /* 0x000fc400000000ff */
[----:B------:R-:W-:Y:S02]  /*1200*/  FSEL R64, R72, R64, P0 ;  /* 0x0000004048407208 */ /* 0x000fe40000000000 */
[----:B------:R-:W-:Y:S02]  /*1210*/  SEL R66, R67, R66, P0 ;  /* 0x0000004243427207 */ /* 0x000fe40000000000 */
[----:B------:R-:W-:Y:S02]  /*1220*/  PRMT R67, R65, 0x7770, RZ ;  /* 0x0000777041437816 */ /* 0x000fe400000000ff */
[----:B------:R-:W-:Y:S02]  /*1230*/  PRMT R72, R73, 0x7770, RZ ;  /* 0x0000777049487816 */ /* 0x000fe400000000ff */
[----:B------:R-:W-:Y:S02]  /*1240*/  PRMT R75, R75, 0x7771, RZ ;  /* 0x000077714b4b7816 */ /* 0x000fe400000000ff */
[----:B------:R-:W-:-:S02]  /*1250*/  SEL R67, R72, R67, P0 ;  /* 0x0000004348437207 */ /* 0x000fc40000000000 */
[----:B------:R-:W-:Y:S02]  /*1260*/  PRMT R65, R65, 0x7771, RZ ;  /* 0x0000777141417816 */ /* 0x000fe400000000ff */
[----:B------:R-:W-:Y:S02]  /*1270*/  PRMT R72, R73, 0x7771, RZ ;  /* 0x0000777149487816 */ /* 0x000fe400000000ff */
[----:B------:R-:W-:Y:S02]  /*1280*/  SEL R50, R75, R50, P0 ;  /* 0x000000324b327207 */ /* 0x000fe40000000000 */
[----:B------:R-:W-:Y:S02]  /*1290*/  SEL R65, R72, R65, P0 ;  /* 0x0000004148417207 */ /* 0x000fe40000000000 */
[----:B------:R-:W-:Y:S01]  /*12a0*/  PRMT R72, R50, 0x7610, R72 ;  /* 0x0000761032487816 */ /* 0x000fe20000000048 */
[----:B------:R-:W-:Y:S06]  /*12b0*/  @!P1 BRA `(.L_x_30) ;  /* 0xfffffff000b09947 */ /* 0x000fec000383ffff */
[----:B------:R-:W0:Y:S01]  /*12c0*/  LDCU.U8 UR4, c[0x0][0x380] ;  /* 0x00007000ff0477ac */ /* 0x000e220008000000 */
[----:B------:R-:W1:Y:S01]  /*12d0*/  S2R R50, SR_TID.X ;  /* 0x0000000000327919 */ /* 0x000e620000002100 */
[----:B0-----:R-:W-:-:S04]  /*12e0*/  UPRMT UR4, UR4, 0x8880, URZ ;  /* 0x0000888004047896 */ /* 0x001fc800080000ff */
[----:B------:R-:W-:Y:S01]  /*12f0*/  UISETP.NE.AND UP0, UPT, UR4, URZ, UPT ;  /* 0x000000ff0400728c */ /* 0x000fe2000bf05270 */
[----:B------:R-:W-:Y:S08]  /*1300*/  BAR.SYNC.DEFER_BLOCKING 0x0 ;  /* 0x0000000000007b1d */ /* 0x000ff00000010000 */
[----:B------:R-:W-:Y:S05]  /*1310*/  BRA.U !UP0, `(.L_x_31) ;  /* 0x0000000508347547 */ /* 0x000fea000b800000 */
[----:B------:R-:W-:Y:S01]  /*1320*/  LOP3.LUT R65, R65, 0xffff, RZ, 0xc0, !PT ;  /* 0x0000ffff41417812 */ /* 0x000fe200078ec0ff */
[----:B------:R-:W-:Y:S01]  /*1330*/  STS.128 [R2], R32 ;  /* 0x0000002002007388 */ /* 0x000fe20000000c00 */
[----:B------:R-:W-:Y:S02]  /*1340*/  LOP3.LUT R0, R67, 0xffff, RZ, 0xc0, !PT ;  /* 0x0000ffff43007812 */ /* 0x000fe400078ec0ff */
[----:B------:R-:W-:Y:S01]  /*1350*/  LOP3.LUT R59, R59, 0xffff, RZ, 0xc0, !PT ;  /* 0x0000ffff3b3b7812 */ /* 0x000fe200078ec0ff */
[----:B------:R-:W-:Y:S01]  /*1360*/  STS.128 [R2+0x10], R24 ;  /* 0x0000101802007388 */ /* 0x000fe20000000c00 */
[----:B------:R-:W-:Y:S02]  /*1370*/  LOP3.LUT R66, R66, 0xffff, RZ, 0xc0, !PT ;  /* 0x0000ffff42427812 */ /* 0x000fe400078ec0ff */
[----:B------:R-:W-:Y:S01]  /*1380*/  PRMT R0, R0, 0x3340, R65 ;  /* 0x0000334000007816 */ /* 0x000fe20000000041 */
[----:B------:R-:W-:Y:S01]  /*1390*/  STS.128 [R2+0x20], R40 ;  /* 0x0000202802007388 */ /* 0x000fe20000000c00 */
[----:B------:R-:W-:-:S02]  /*13a0*/  PRMT R59, R66, 0x3340, R59 ;  /* 0x00003340423b7816 */ /* 0x000fc4000000003b */
[----:B------:R-:W-:Y:S01]  /*13b0*/  LOP3.LUT R51, R51, 0xffff, RZ, 0xc0, !PT ;  /* 0x0000ffff33337812 */ /* 0x000fe200078ec0ff */
[----:B------:R-:W-:Y:S01]  /*13c0*/  STS.128 [R2+0x30], R60 ;  /* 0x0000303c02007388 */ /* 0x000fe20000000c00 */
[----:B------:R-:W-:Y:S02]  /*13d0*/  LOP3.LUT R56, R56, 0xffff, RZ, 0xc0, !PT ;  /* 0x0000ffff38387812 */ /* 0x000fe400078ec0ff */
[----:B------:R-:W-:Y:S01]  /*13e0*/  LOP3.LUT R58, R58, 0xffff, RZ, 0xc0, !PT ;  /* 0x0000ffff3a3a7812 */ /* 0x000fe200078ec0ff */
[----:B------:R-:W-:Y:S01]  /*13f0*/  STS.128 [R2+0x40], R52 ;  /* 0x0000403402007388 */ /* 0x000fe20000000c00 */
[----:B------:R-:W-:Y:S02]  /*1400*/  LOP3.LUT R57, R57, 0xffff, RZ, 0xc0, !PT ;  /* 0x0000ffff39397812 */ /* 0x000fe400078ec0ff */
[----:B------:R-:W-:Y:S01]  /*1410*/  LOP3.LUT R48, R48, 0xffff, RZ, 0xc0, !PT ;  /* 0x0000ffff30307812 */ /* 0x000fe200078ec0ff */
[----:B------:R-:W-:Y:S01]  /*1420*/  STS.128 [R2+0x50], R44 ;  /* 0x0000502c02007388 */ /* 0x000fe20000000c00 */
[----:B------:R-:W-:-:S02]  /*1430*/  LOP3.LUT R3, R3, 0xffff, RZ, 0xc0, !PT ;  /* 0x0000ffff03037812 */ /* 0x000fc400078ec0ff */
[----:B------:R-:W-:Y:S01]  /*1440*/  LOP3.LUT R72, R72, 0xffff, RZ, 0xc0, !PT ;  /* 0x0000ffff48487812 */ /* 0x000fe200078ec0ff */
[----:B------:R-:W-:Y:S01]  /*1450*/  STS.128 [R2+0x60], R36 ;  /* 0x0000602402007388 */ /* 0x000fe20000000c00 */
[----:B------:R-:W-:Y:S02]  /*1460*/  LOP3.LUT R49, R49, 0xffff, RZ, 0xc0, !PT ;  /* 0x0000ffff31317812 */ /* 0x000fe400078ec0ff */
[----:B------:R-:W-:Y:S01]  /*1470*/  PRMT R65, R0, 0x5410, R59 ;  /* 0x0000541000417816 */ /* 0x000fe2000000003b */
[----:B------:R-:W-:Y:S01]  /*1480*/  STS.128 [R2+0x70], R28 ;  /* 0x0000701c02007388 */ /* 0x000fe20000000c00 */
[----:B------:R-:W-:Y:S02]  /*1490*/  PRMT R51, R56, 0x3340, R51 ;  /* 0x0000334038337816 */ /* 0x000fe40000000033 */
[----:B------:R-:W-:Y:S01]  /*14a0*/  PRMT R58, R57, 0x3340, R58 ;  /* 0x00003340393a7816 */ /* 0x000fe2000000003a */
[----:B------:R-:W0:Y:S01]  /*14b0*/  S2R R0, SR_CTAID.X ;  /* 0x0000000000007919 */ /* 0x000e220000002500 */
[----:B------:R-:W-:-:S02]  /*14c0*/  PRMT R3, R3, 0x3340, R48 ;  /* 0x0000334003037816 */ /* 0x000fc40000000030 */
[----:B------:R-:W-:Y:S01]  /*14d0*/  PRMT R72, R49, 0x3340, R72 ;  /* 0x0000334031487816 */ /* 0x000fe20000000048 */
[----:B------:R2:W-:Y:S01]  /*14e0*/  STS.128 [R2+0x80], R68 ;  /* 0x0000804402007388 */ /* 0x0005e20000000c00 */
[----:B------:R-:W-:Y:S01]  /*14f0*/  PRMT R66, R58, 0x5410, R51 ;  /* 0x000054103a427816 */ /* 0x000fe20000000033 */
[----:B------:R-:W-:Y:S01]  /*1500*/  IMAD.MOV.U32 R49, RZ, RZ, RZ ;  /* 0x000000ffff317224 */ /* 0x000fe200078e00ff */
[----:B------:R-:W-:Y:S01]  /*1510*/  PRMT R67, R72, 0x5410, R3 ;  /* 0x0000541048437816 */ /* 0x000fe20000000003 */
[----:B------:R-:W-:Y:S01]  /*1520*/  STS.128 [R2+0x90], R4 ;  /* 0x0000900402007388 */ /* 0x000fe20000000c00 */
[----:B-1----:R-:W-:-:S03]  /*1530*/  LOP3.LUT R48, R50, 0x3e0, RZ, 0xc0, !PT ;  /* 0x000003e032307812 */ /* 0x002fc600078ec0ff */
[----:B------:R-:W-:Y:S04]  /*1540*/  STS.128 [R2+0xa0], R8 ;  /* 0x0000a00802007388 */ /* 0x000fe80000000c00 */
[----:B------:R-:W-:Y:S04]  /*1550*/  STS.128 [R2+0xb0], R12 ;  /* 0x0000b00c02007388 */ /* 0x000fe80000000c00 */
[----:B------:R-:W-:Y:S01]  /*1560*/  STS.128 [R2+0xc0], R16 ;  /* 0x0000c01002007388 */ /* 0x000fe20000000c00 */
[----:B--2---:R-:W1:Y:S03]  /*1570*/  LDC.64 R68, c[0x0][0x398] ;  /* 0x0000e600ff447b82 */ /* 0x004e660000000a00 */
[----:B------:R-:W-:Y:S04]  /*1580*/  STS.128 [R2+0xd0], R20 ;  /* 0x0000d01402007388 */ /* 0x000fe80000000c00 */
[----:B------:R-:W-:Y:S01]  /*1590*/  STS.128 [R2+0xe0], R64 ;  /* 0x0000e04002007388 */ /* 0x000fe20000000c00 */
[----:B------:R-:W-:-:S03]  /*15a0*/  NOP ;  /* 0x0000000000007918 */ /* 0x000fc60000000000 */
[----:B------:R-:W2:Y:S01]  /*15b0*/  LDS.128 R4, [R2] ;  /* 0x0000000002047984 */ /* 0x000ea20000000c00 */
[----:B0-----:R-:W-:-:S03]  /*15c0*/  IMAD.WIDE.U32 R48, R0, 0x40, R48 ;  /* 0x0000004000307825 */ /* 0x001fc600078e0030 */
[----:B------:R-:W0:Y:S01]  /*15d0*/  LDS.128 R8, [R2+0x10] ;  /* 0x0000100002087984 */ /* 0x000e220000000c00 */
[----:B------:R-:W-:Y:S01]  /*15e0*/  IMAD R3, R49, 0xf0, RZ ;  /* 0x000000f031037824 */ /* 0x000fe200078e02ff */
[----:B------:R-:W-:Y:S02]  /*15f0*/  LOP3.LUT R51, R48, 0x1f, R50, 0xf8, !PT ;  /* 0x0000001f30337812 */ /* 0x000fe400078ef832 */
[----:B------:R-:W3:Y:S03]  /*1600*/  LDS.128 R24, [R2+0x20] ;  /* 0x0000200002187984 */ /* 0x000ee60000000c00 */
[----:B-1----:R-:W-:Y:S01]  /*1610*/  IMAD.WIDE.U32 R48, R51, 0xf0, R68 ;  /* 0x000000f033307825 */ /* 0x002fe200078e0044 */
[----:B------:R-:W1:Y:S03]  /*1620*/  LDS.128 R28, [R2+0x30] ;  /* 0x00003000021c7984 */ /* 0x000e660000000c00 */
[----:B------:R-:W-:Y:S01]  /*1630*/  IMAD.IADD R49, R49, 0x1, R3 ;  /* 0x0000000131317824 */ /* 0x000fe200078e0203 */
        /* <DEDUP_REMOVED lines=11> */
[----:B--2---:R-:W-:Y:S04]  /*16f0*/  STG.E.128 desc[UR8][R48.64], R4 ;  /* 0x0000000430007986 */ /* 0x004fe8000c101d08 */
[----:B0-----:R-:W-:Y:S04]  /*1700*/  STG.E.128 desc[UR8][R48.64+0x10], R8 ;  /* 0x0000100830007986 */ /* 0x001fe8000c101d08 */
[----:B---3--:R-:W-:Y:S04]  /*1710*/  STG.E.128 desc[UR8][R48.64+0x20], R24 ;  /* 0x0000201830007986 */ /* 0x008fe8000c101d08 */
[----:B-1----:R-:W-:Y:S04]  /*1720*/  STG.E.128 desc[UR8][R48.64+0x30], R28 ;  /* 0x0000301c30007986 */ /* 0x002fe8000c101d08 */
        /* <DEDUP_REMOVED lines=12> */
.L_x_31:
[----:B------:R-:W-:Y:S01]  /*17f0*/  LOP3.LUT R48, R48, 0xffff, RZ, 0xc0, !PT ;  /* 0x0000ffff30307812 */ /* 0x000fe200078ec0ff */
[----:B------:R-:W-:Y:S01]  /*1800*/  STS.128 [R2], R32 ;  /* 0x0000002002007388 */ /* 0x000fe20000000c00 */
        /* <DEDUP_REMOVED lines=16> */
[----:B------:R-:W-:Y:S01]  /*1910*/  PRMT R3, R3, 0x3340, R48 ;  /* 0x0000334003037816 */ /* 0x000fe20000000030 */
[----:B------:R-:W-:Y:S01]  /*1920*/  STS.128 [R2+0x60], R36 ;  /* 0x0000602402007388 */ /* 0x000fe20000000c00 */
[----:B------:R-:W-:Y:S02]  /*1930*/  PRMT R72, R49, 0x3340, R72 ;  /* 0x0000334031487816 */ /* 0x000fe40000000048 */
[----:B------:R-:W-:Y:S01]  /*1940*/  PRMT R59, R66, 0x3340, R59 ;  /* 0x00003340423b7816 */ /* 0x000fe2000000003b */
[----:B------:R-:W-:Y:S01]  /*1950*/  STS.128 [R2+0x70], R28 ;  /* 0x0000701c02007388 */ /* 0x000fe20000000c00 */
[----:B------:R-:W-:Y:S01]  /*1960*/  PRMT R0, R0, 0x3340, R65 ;  /* 0x0000334000007816 */ /* 0x000fe20000000041 */
[----:B------:R-:W0:Y:S01]  /*1970*/  LDC.64 R48, c[0x0][0x3b0] ;  /* 0x0000ec00ff307b82 */ /* 0x000e220000000a00 */
[----:B------:R-:W-:Y:S01]  /*1980*/  PRMT R51, R56, 0x3340, R51 ;  /* 0x0000334038337816 */ /* 0x000fe20000000033 */
[----:B------:R-:W-:Y:S01]  /*1990*/  STS.128 [R2+0x80], R68 ;  /* 0x0000804402007388 */ /* 0x000fe20000000c00 */
[----:B------:R-:W-:-:S02]  /*19a0*/  PRMT R58, R57, 0x3340, R58 ;  /* 0x00003340393a7816 */ /* 0x000fc4000000003a */
[----:B------:R-:W-:Y:S01]  /*19b0*/  PRMT R67, R72, 0x5410, R3 ;  /* 0x0000541048437816 */ /* 0x000fe20000000003 */
[----:B------:R-:W-:Y:S01]  /*19c0*/  STS.128 [R2+0x90], R4 ;  /* 0x0000900402007388 */ /* 0x000fe20000000c00 */
[----:B------:R-:W-:Y:S02]  /*19d0*/  PRMT R65, R0, 0x5410, R59 ;  /* 0x0000541000417816 */ /* 0x000fe4000000003b */
[----:B------:R-:W-:Y:S01]  /*19e0*/  PRMT R66, R58, 0x5410, R51 ;  /* 0x000054103a427816 */ /* 0x000fe20000000033 */
[----:B------:R-:W1:Y:S01]  /*19f0*/  S2R R3, SR_CTAID.X ;  /* 0x0000000000037919 */ /* 0x000e620000002500 */
[----:B------:R-:W-:Y:S01]  /*1a00*/  IMAD.MOV.U32 R51, RZ, RZ, RZ ;  /* 0x000000ffff337224 */ /* 0x000fe200078e00ff */
[----:B------:R-:W-:Y:S04]  /*1a10*/  STS.128 [R2+0xa0], R8 ;  /* 0x0000a00802007388 */ /* 0x000fe80000000c00 */
[----:B------:R-:W-:Y:S04]  /*1a20*/  STS.128 [R2+0xb0], R12 ;  /* 0x0000b00c02007388 */ /* 0x000fe80000000c00 */
[----:B------:R-:W-:Y:S04]  /*1a30*/  STS.128 [R2+0xc0], R16 ;  /* 0x0000c01002007388 */ /* 0x000fe80000000c00 */
[----:B------:R-:W-:Y:S04]  /*1a40*/  STS.128 [R2+0xd0], R20 ;  /* 0x0000d01402007388 */ /* 0x000fe80000000c00 */
[----:B------:R-:W-:Y:S01]  /*1a50*/  STS.128 [R2+0xe0], R64 ;  /* 0x0000e04002007388 */ /* 0x000fe20000000c00 */
[----:B------:R-:W-:-:S03]  /*1a60*/  NOP ;  /* 0x0000000000007918 */ /* 0x000fc60000000000 */
[----:B------:R-:W2:Y:S04]  /*1a70*/  LDS.128 R60, [R2] ;  /* 0x00000000023c7984 */ /* 0x000ea80000000c00 */
[----:B------:R-:W3:Y:S01]  /*1a80*/  LDS.128 R56, [R2+0xd0] ;  /* 0x0000d00002387984 */ /* 0x000ee20000000c00 */
[----:B-1----:R-:W-:-:S03]  /*1a90*/  IMAD.WIDE.U32 R50, R3, 0x40, R50 ;  /* 0x0000004003327825 */ /* 0x002fc600078e0032 */
[----:B------:R-:W1:Y:S01]  /*1aa0*/  LDS.128 R52, [R2+0xc0] ;  /* 0x0000c00002347984 */ /* 0x000e620000000c00 */
[----:B------:R-:W-:Y:S02]  /*1ab0*/  IMAD R3, R51, 0xf0, RZ ;  /* 0x000000f033037824 */ /* 0x000fe400078e02ff */
[----:B0-----:R-:W-:Y:S01]  /*1ac0*/  IMAD.WIDE.U32 R48, R50, 0xf0, R48 ;  /* 0x000000f032307825 */ /* 0x001fe200078e0030 */
[----:B------:R-:W0:Y:S03]  /*1ad0*/  LDS.128 R44, [R2+0xb0] ;  /* 0x0000b000022c7984 */ /* 0x000e260000000c00 */
        /* <DEDUP_REMOVED lines=13> */
[----:B---3--:R-:W-:Y:S04]  /*1bb0*/  STG.E.128 desc[UR8][R48.64+0xd0], R56 ;  /* 0x0000d03830007986 */ /* 0x008fe8000c101d08 */
[----:B-1----:R-:W-:Y:S04]  /*1bc0*/  STG.E.128 desc[UR8][R48.64+0xc0], R52 ;  /* 0x0000c03430007986 */ /* 0x002fe8000c101d08 */
        /* <DEDUP_REMOVED lines=13> */
.L_x_26:
[----:B------:R-:W0:Y:S01]  /*1ca0*/  LDC.64 R64, c[0x0][0x388] ;  /* 0x0000e200ff407b82 */ /* 0x000e220000000a00 */
[----:B------:R-:W-:Y:S01]  /*1cb0*/  IMAD R67, R3, 0xf0, RZ ;  /* 0x000000f003437824 */ /* 0x000fe200078e02ff */
[----:B------:R-:W-:-:S06]  /*1cc0*/  ACQBULK ;  /* 0x000000000000782e */ /* 0x000fcc0000000000 */
[----:B------:R-:W1:Y:S01]  /*1cd0*/  LDC R69, c[0x0][0x3a8] ;  /* 0x0000ea00ff457b82 */ /* 0x000e620000000800 */
[----:B0-----:R-:W-:-:S04]  /*1ce0*/  IMAD.WIDE.U32 R64, R2, 0xf0, R64 ;  /* 0x000000f002407825 */ /* 0x001fc800078e0040 */
[----:B------:R-:W-:Y:S02]  /*1cf0*/  IMAD.IADD R67, R65, 0x1, R67 ;  /* 0x0000000141437824 */ /* 0x000fe400078e0243 */
[----:B------:R-:W-:-:S05]  /*1d00*/  IMAD.MOV.U32 R66, RZ, RZ, R64 ;  /* 0x000000ffff427224 */ /* 0x000fca00078e0040 */
[----:B------:R-:W2:Y:S04]  /*1d10*/  LDG.E.128 R60, desc[UR8][R66.64+0xe0] ;  /* 0x0000e008423c7981 */ /* 0x000ea8000c1e1d00 */
[----:B------:R0:W5:Y:S04]  /*1d20*/  LDG.E.128 R4, desc[UR8][R66.64] ;  /* 0x0000000842047981 */ /* 0x000168000c1e1d00 */
        /* <DEDUP_REMOVED lines=12> */
[----:B------:R0:W5:Y:S01]  /*1df0*/  LDG.E.128 R56, desc[UR8][R66.64+0xd0] ;  /* 0x0000d00842387981 */ /* 0x000162000c1e1d00 */
[----:B------:R-:W-:Y:S01]  /*1e00*/  IMAD.MOV R2, RZ, RZ, -R2 ;  /* 0x000000ffff027224 */ /* 0x000fe200078e0a02 */
[----:B------:R-:W-:Y:S01]  /*1e10*/  BSSY.RECONVERGENT B0, `(.L_x_32) ;  /* 0x0000031000007945 */ /* 0x000fe20003800200 */
[----:B------:R-:W3:Y:S03]  /*1e20*/  S2R R3, SR_TID.X ;  /* 0x0000000000037919 */ /* 0x000ee60000002100 */
[----:B-1----:R-:W-:-:S04]  /*1e30*/  VIADDMNMX R2, R2, R69, 0x40, PT ;  /* 0x0000004002027446 */ /* 0x002fc80003800145 */
[----:B---3--:R-:W-:Y:S02]  /*1e40*/  ISETP.GE.AND P0, PT, R3, R2, PT ;  /* 0x000000020300720c */ /* 0x008fe40003f06270 */
[C---:B--2---:R-:W-:Y:S02]  /*1e50*/  PRMT R0, R61.reuse, 0x7771, RZ ;  /* 0x000077713d007816 */ /* 0x044fe400000000ff */
[C---:B------:R-:W-:Y:S02]  /*1e60*/  PRMT R72, R61.reuse, 0x7770, RZ ;  /* 0x000077703d487816 */ /* 0x040fe400000000ff */
[----:B------:R-:W-:Y:S02]  /*1e70*/  PRMT R68, R61, 0x7772, RZ ;  /* 0x000077723d447816 */ /* 0x000fe400000000ff */
[C---:B------:R-:W-:Y:S02]  /*1e80*/  PRMT R69, R62.reuse, 0x7770, RZ ;  /* 0x000077703e457816 */ /* 0x040fe400000000ff */
[----:B------:R-:W-:-:S02]  /*1e90*/  PRMT R70, R62, 0x7771, RZ ;  /* 0x000077713e467816 */ /* 0x000fc400000000ff */
[C---:B------:R-:W-:Y:S02]  /*1ea0*/  PRMT R71, R62.reuse, 0x7772, RZ ;  /* 0x000077723e477816 */ /* 0x040fe400000000ff */
[C---:B------:R-:W-:Y:S02]  /*1eb0*/  PRMT R73, R63.reuse, 0x7770, RZ ;  /* 0x000077703f497816 */ /* 0x040fe400000000ff */
[C---:B------:R-:W-:Y:S02]  /*1ec0*/  PRMT R74, R63.reuse, 0x7771, RZ ;  /* 0x000077713f4a7816 */ /* 0x040fe400000000ff */
[----:B------:R-:W-:Y:S02]  /*1ed0*/  PRMT R75, R63, 0x7772, RZ ;  /* 0x000077723f4b7816 */ /* 0x000fe400000000ff */
[----:B------:R-:W-:Y:S02]  /*1ee0*/  PRMT R61, R61, 0x7773, RZ ;  /* 0x000077733d3d7816 */ /* 0x000fe400000000ff */
[----:B------:R-:W-:-:S02]  /*1ef0*/  PRMT R62, R62, 0x7773, RZ ;  /* 0x000077733e3e7816 */ /* 0x000fc400000000ff */
[----:B------:R-:W-:Y:S02]  /*1f00*/  PRMT R63, R63, 0x7773, RZ ;  /* 0x000077733f3f7816 */ /* 0x000fe400000000ff */
[----:B------:R-:W-:Y:S01]  /*1f10*/  PRMT R76, R0, 0x7610, R76 ;  /* 0x00007610004c7816 */ /* 0x000fe2000000004c */
[----:B0-----:R-:W-:Y:S06]  /*1f20*/  @P0 BRA `(.L_x_33) ;  /* 0x00000000007c0947 */ /* 0x001fec0003800000 */
[----:B------:R-:W-:-:S05]  /*1f30*/  IMAD R65, R3, 0xf0, RZ ;  /* 0x000000f003417824 */ /* 0x000fca00078e02ff */
[----:B------:R-:W-:-:S05]  /*1f40*/  IADD3 R64, P0, PT, R65, R64, RZ ;  /* 0x0000004041407210 */ /* 0x000fca0007f1e0ff */
[----:B------:R-:W-:-:S05]  /*1f50*/  IMAD.X R65, RZ, RZ, R67, P0 ;  /* 0x000000ffff417224 */ /* 0x000fca00000e0643 */
[----:B------:R-:W2:Y:S04]  /*1f60*/  LDG.E.128 R60, desc[UR8][R64.64+0xe0] ;  /* 0x0000e008403c7981 */ /* 0x000ea8000c1e1d00 */
[----:B-----5:R0:W5:Y:S04]  /*1f70*/  LDG.E.128 R4, desc[UR8][R64.64] ;  /* 0x0000000840047981 */ /* 0x020168000c1e1d00 */
        /* <DEDUP_REMOVED lines=21> */
[----:B------:R-:W-:Y:S02]  /*20d0*/  PRMT R74, R63, 0x7771, RZ ;  /* 0x000077713f4a7816 */ /* 0x000fe400000000ff */
[----:B------:R-:W-:Y:S02]  /*20e0*/  PRMT R61, R61, 0x7773, RZ ;  /* 0x000077733d3d7816 */ /* 0x000fe400000000ff */
[----:B------:R-:W-:Y:S02]  /*20f0*/  PRMT R62, R62, 0x7773, RZ ;  /* 0x000077733e3e7816 */ /* 0x000fe400000000ff */
[----:B------:R-:W-:Y:S02]  /*2100*/  PRMT R63, R63, 0x7773, RZ ;  /* 0x000077733f3f7816 */ /* 0x000fe400000000ff */
[----:B0-----:R-:W-:-:S07]  /*2110*/  PRMT R75, R0, 0x7610, R75 ;  /* 0x00007610004b7816 */ /* 0x001fce000000004b */
.L_x_33:
[----:B------:R-:W-:Y:S05]  /*2120*/  BSYNC.RECONVERGENT B0 ;  /* 0x0000000000007941 */ /* 0x000fea0003800200 */
.L_x_32:
[----:B------:R-:W0:Y:S01]  /*2130*/  S2R R0, SR_LANEID ;  /* 0x0000000000007919 */ /* 0x000e220000000000 */
[----:B------:R-:W-:Y:S02]  /*2140*/  LOP3.LUT R3, R3, 0x3e0, RZ, 0xc0, !PT ;  /* 0x000003e003037812 */ /* 0x000fe400078ec0ff */
[----:B------:R-:W-:Y:S01]  /*2150*/  LOP3.LUT R61, R61, 0xffff, RZ, 0xc0, !PT ;  /* 0x0000ffff3d3d7812 */ /* 0x000fe200078ec0ff */
[----:B------:R-:W1:Y:S01]  /*2160*/  S2R R64, SR_CgaCtaId ;  /* 0x0000000000407919 */ /* 0x000e620000008800 */
        /* <DEDUP_REMOVED lines=9> */
[----:B------:R-:W-:-:S02]  /*2200*/  PRMT R61, R68, 0x3340, R61 ;  /* 0x00003340443d7816 */ /* 0x000fc4000000003d */
[----:B------:R-:W-:Y:S02]  /*2210*/  PRMT R62, R71, 0x3340, R62 ;  /* 0x00003340473e7816 */ /* 0x000fe4000000003e */
[----:B------:R-:W-:Y:S02]  /*2220*/  PRMT R69, R69, 0x3340, R70 ;  /* 0x0000334045457816 */ /* 0x000fe40000000046 */
[----:B------:R-:W-:Y:S02]  /*2230*/  PRMT R73, R73, 0x3340, R74 ;  /* 0x0000334049497816 */ /* 0x000fe4000000004a */
[----:B------:R-:W-:Y:S01]  /*2240*/  PRMT R62, R69, 0x5410, R62 ;  /* 0x00005410453e7816 */ /* 0x000fe2000000003e */
[----:B0-----:R-:W-:Y:S01]  /*2250*/  IMAD.IADD R0, R3, 0x1, R0 ;  /* 0x0000000103007824 */ /* 0x001fe200078e0200 */
[----:B------:R-:W-:-:S04]  /*2260*/  MOV R3, 0x400 ;  /* 0x0000040000037802 */ /* 0x000fc80000000f00 */
[----:B-1----:R-:W-:-:S05]  /*2270*/  LEA R3, R64, R3, 0x18 ;  /* 0x0000000340037211 */ /* 0x002fca00078ec0ff */
[----:B------:R-:W-:Y:S01]  /*2280*/  IMAD R0, R0, 0xf0, R3 ;  /* 0x000000f000007824 */ /* 0x000fe200078e0203 */
[----:B------:R-:W-:-:S04]  /*2290*/  LOP3.LUT R3, R72, 0xffff, RZ, 0xc0, !PT ;  /* 0x0000ffff48037812 */ /* 0x000fc800078ec0ff */
[----:B-----5:R0:W-:Y:S01]  /*22a0*/  STS.128 [R0], R4 ;  /* 0x0000000400007388 */ /* 0x0201e20000000c00 */
[----:B------:R-:W-:-:S03]  /*22b0*/  PRMT R76, R3, 0x3340, R76 ;  /* 0x00003340034c7816 */ /* 0x000fc6000000004c */
[----:B------:R-:W-:Y:S01]  /*22c0*/  STS.128 [R0+0x10], R8 ;  /* 0x0000100800007388 */ /* 0x000fe20000000c00 */
[----:B------:R-:W-:-:S03]  /*22d0*/  PRMT R61, R76, 0x5410, R61 ;  /* 0x000054104c3d7816 */ /* 0x000fc6000000003d */
[----:B------:R-:W-:Y:S04]  /*22e0*/  STS.128 [R0+0x20], R12 ;  /* 0x0000200c00007388 */ /* 0x000fe80000000c00 */
[----:B------:R-:W-:Y:S01]  /*22f0*/  STS.128 [R0+0x30], R16 ;  /* 0x0000301000007388 */ /* 0x000fe20000000c00 */
[----:B0-----:R-:W-:-:S03]  /*2300*/  LOP3.LUT R4, R75, 0xffff, RZ, 0xc0, !PT ;  /* 0x0000ffff4b047812 */ /* 0x001fc600078ec0ff */
[----:B------:R-:W-:Y:S01]  /*2310*/  STS.128 [R0+0x40], R20 ;  /* 0x0000401400007388 */ /* 0x000fe20000000c00 */
[----:B------:R-:W-:-:S03]  /*2320*/  PRMT R4, R4, 0x3340, R63 ;  /* 0x0000334004047816 */ /* 0x000fc6000000003f */
        /* <DEDUP_REMOVED lines=27> */
[----:B------:R-:W-:Y:S01]  /*24e0*/  PRMT R50, R66, 0x7773, RZ ;  /* 0x0000777342327816 */ /* 0x000fe200000000ff */
[----:B------:R0:W0:Y:S01]  /*24f0*/  LDS.128 R40, [R0+0x20] ;  /* 0x0000200000287984 */ /* 0x0000220000000c00 */
[C---:B------:R-:W-:Y:S02]  /*2500*/  PRMT R51, R67.reuse, 0x7770, RZ ;  /* 0x0000777043337816 */ /* 0x040fe400000000ff */
[C---:B------:R-:W-:Y:S01]  /*2510*/  PRMT R49, R67.reuse, 0x7771, RZ ;  /* 0x0000777143317816 */ /* 0x040fe200000000ff */
[----:B------:R0:W0:Y:S01]  /*2520*/  LDS.128 R24, [R0+0x10] ;  /* 0x0000100000187984 */ /* 0x0000220000000c00 */
[----:B------:R-:W-:-:S02]  /*2530*/  PRMT R3, R67, 0x7772, RZ ;  /* 0x0000777243037816 */ /* 0x000fc400000000ff */
[----:B------:R-:W-:Y:S01]  /*2540*/  PRMT R56, R67, 0x7773, RZ ;  /* 0x0000777343387816 */ /* 0x000fe200000000ff */
[----:B------:R0:W0:Y:S01]  /*2550*/  LDS.128 R32, [R0] ;  /* 0x0000000000207984 */ /* 0x0000220000000c00 */
[C---:B------:R-:W-:Y:S02]  /*2560*/  PRMT R75, R65.reuse, 0x7770, RZ ;  /* 0x00007770414b7816 */ /* 0x040fe400000000ff */
[C---:B------:R-:W-:Y:S02]  /*2570*/  PRMT R67, R65.reuse, 0x7771, RZ ;  /* 0x0000777141437816 */ /* 0x040fe400000000ff */
[C---:B------:R-:W-:Y:S02]  /*2580*/  PRMT R66, R65.reuse, 0x7772, RZ ;  /* 0x0000777241427816 */ /* 0x040fe400000000ff */
[----:B------:R-:W-:Y:S01]  /*2590*/  PRMT R59, R65, 0x7773, RZ ;  /* 0x00007773413b7816 */ /* 0x000fe200000000ff */
[----:B------:R-:W-:Y:S08]  /*25a0*/  BAR.SYNC.DEFER_BLOCKING 0x0 ;  /* 0x0000000000007b1d */ /* 0x000ff00000010000 */
[----:B------:R-:W-:Y:S01]  /*25b0*/  PREEXIT ;  /* 0x000000000000782d */ /* 0x000fe20000000000 */
[----:B--234-:R-:W-:-:S05]  /*25c0*/  UMOV UR4, 0x2 ;  /* 0x0000000200047882 */ /* 0x01cfca0000000000 */
.L_x_37:
[----:B------:R-:W2:Y:S01]  /*25d0*/  S2R R48, SR_CgaCtaId ;  /* 0x0000000000307919 */ /* 0x000ea20000008800 */
[----:B------:R-:W-:Y:S01]  /*25e0*/  MOV R73, 0x400 ;  /* 0x0000040000497802 */ /* 0x000fe20000000f00 */
[----:B------:R-:W-:Y:S01]  /*25f0*/  UIADD3 UR7, UPT, UPT, -UR4, URZ, URZ ;  /* 0x000000ff04077290 */ /* 0x000fe2000fffe1ff */
[----:B------:R-:W-:Y:S01]  /*2600*/  LOP3.LUT R65, R59, 0xffff, RZ, 0xc0, !PT ;  /* 0x0000ffff3b417812 */ /* 0x000fe200078ec0ff */
[----:B------:R-:W-:Y:S01]  /*2610*/  BAR.SYNC.DEFER_BLOCKING 0x0 ;  /* 0x0000000000007b1d */ /* 0x000fe20000010000 */
[----:B------:R-:W-:Y:S01]  /*2620*/  LOP3.LUT R66, R66, 0xffff, RZ, 0xc0, !PT ;  /* 0x0000ffff42427812 */ /* 0x000fe200078ec0ff */
[----:B------:R-:W-:Y:S01]  /*2630*/  USHF.R.U32.HI UR5, URZ, 0x1, UR4 ;  /* 0x00000001ff057899 */ /* 0x000fe20008011604 */
[----:B------:R-:W-:Y:S01]  /*2640*/  LOP3.LUT R67, R67, 0xffff, RZ, 0xc0, !PT ;  /* 0x0000ffff43437812 */ /* 0x000fe200078ec0ff */
[----:B------:R-:W-:Y:S01]  /*2650*/  UIADD3 UR6, UPT, UPT, UR4, -0x1, URZ ;  /* 0xffffffff04067890 */ /* 0x000fe2000fffe0ff */
[----:B------:R-:W-:Y:S01]  /*2660*/  LOP3.LUT R76, R75, 0xffff, RZ, 0xc0, !PT ;  /* 0x0000ffff4b4c7812 */ /* 0x000fe200078ec0ff */
[----:B------:R-:W-:Y:S01]  /*2670*/  BSSY.RECONVERGENT B0, `(.L_x_34) ;  /* 0x0000042000007945 */ /* 0x000fe20003800200 */
[----:B------:R-:W-:-:S02]  /*2680*/  PRMT R65, R66, 0x3340, R65 ;  /* 0x0000334042417816 */ /* 0x000fc40000000041 */
[----:B------:R-:W-:Y:S02]  /*2690*/  PRMT R66, R76, 0x3340, R67 ;  /* 0x000033404c427816 */ /* 0x000fe40000000043 */
        /* <DEDUP_REMOVED lines=8> */
[----:B------:R-:W-:Y:S02]  /*2720*/  PRMT R65, R66, 0x5410, R65 ;  /* 0x0000541042417816 */ /* 0x000fe40000000041 */
[----:B--2---:R-:W-:Y:S02]  /*2730*/  LEA R73, R48, R73, 0x18 ;  /* 0x0000004930497211 */ /* 0x004fe400078ec0ff */
[----:B------:R-:W2:Y:S02]  /*2740*/  S2R R48, SR_TID.X ;  /* 0x0000000000307919 */ /* 0x000ea40000002100 */
[C---:B--2---:R-:W-:Y:S01]  /*2750*/  LOP3.LUT R3, R48.reuse, UR7, RZ, 0xc0, !PT ;  /* 0x0000000730037c12 */ /* 0x044fe2000f8ec0ff */
[----:B------:R-:W-:-:S03]  /*2760*/  IMAD R74, R48, 0xf0, R73 ;  /* 0x000000f0304a7824 */ /* 0x000fc600078e0249 */
[----:B------:R-:W-:Y:S02]  /*2770*/  VIMNMX R3, PT, PT, R2, R3, PT ;  /* 0x0000000302037248 */ /* 0x000fe40003fe0100 */
[----:B0-----:R0:W-:Y:S04]  /*2780*/  STS.128 [R74], R32 ;  /* 0x000000204a007388 */ /* 0x0011e80000000c00 */
[----:B------:R2:W-:Y:S04]  /*2790*/  STS.128 [R74+0x10], R24 ;  /* 0x000010184a007388 */ /* 0x0005e80000000c00 */
[----:B------:R3:W-:Y:S04]  /*27a0*/  STS.128 [R74+0x20], R40 ;  /* 0x000020284a007388 */ /* 0x0007e80000000c00 */
[----:B------:R3:W-:Y:S01]  /*27b0*/  STS.128 [R74+0x30], R60 ;  /* 0x0000303c4a007388 */ /* 0x0007e20000000c00 */
[----:B0-----:R-:W-:-:S03]  /*27c0*/  LOP3.LUT R32, R49, 0xffff, RZ, 0xc0, !PT ;  /* 0x0000ffff31207812 */ /* 0x001fc600078ec0ff */
[----:B-1----:R3:W-:Y:S01]  /*27d0*/  STS.128 [R74+0x40], R52 ;  /* 0x000040344a007388 */ /* 0x0027e20000000c00 */
[--C-:B------:R-:W-:Y:S02]  /*27e0*/  VIADDMNMX R49, R3, UR5, R2.reuse, PT ;  /* 0x0000000503317c46 */ /* 0x100fe4000b800102 */
[----:B------:R-:W-:Y:S01]  /*27f0*/  LOP3.LUT R35, R48, UR6, RZ, 0xc0, !PT ;  /* 0x0000000630237c12 */ /* 0x000fe2000f8ec0ff */
[----:B------:R3:W-:Y:S01]  /*2800*/  STS.128 [R74+0x50], R44 ;  /* 0x0000502c4a007388 */ /* 0x0007e20000000c00 */
[C---:B------:R-:W-:Y:S02]  /*2810*/  VIADDMNMX R48, R49.reuse, UR5, R2, PT ;  /* 0x0000000531307c46 */ /* 0x040fe4000b800102 */
[----:B------:R-:W-:Y:S01]  /*2820*/  VIMNMX R34, PT, PT, R2, R35, PT ;  /* 0x0000002302227248 */ /* 0x000fe20003fe0100 */
[----:B------:R3:W-:Y:S01]  /*2830*/  STS.128 [R74+0x60], R36 ;  /* 0x000060244a007388 */ /* 0x0007e20000000c00 */
[----:B------:R-:W-:Y:S01]  /*2840*/  LOP3.LUT R33, R72, 0xffff, RZ, 0xc0, !PT ;  /* 0x0000ffff48217812 */ /* 0x000fe200078ec0ff */
[----:B------:R-:W-:Y:S01]  /*2850*/  IMAD.IADD R35, R48, 0x1, -R49 ;  /* 0x0000000130237824 */ /* 0x000fe200078e0a31 */
[----:B--2---:R-:W-:Y:S01]  /*2860*/  VIADDMNMX R24, R49, -R3, R34, PT ;  /* 0x8000000331187246 */ /* 0x004fe20003800122 */
[----:B------:R3:W-:Y:S01]  /*2870*/  STS.128 [R74+0x70], R28 ;  /* 0x0000701c4a007388 */ /* 0x0007e20000000c00 */
[----:B------:R-:W-:-:S02]  /*2880*/  PRMT R32, R51, 0x3340, R32 ;  /* 0x0000334033207816 */ /* 0x000fc40000000020 */
[C---:B------:R-:W-:Y:S01]  /*2890*/  ISETP.GE.AND P0, PT, R34.reuse, R35, PT ;  /* 0x000000232200720c */ /* 0x040fe20003f06270 */
[----:B------:R-:W-:Y:S01]  /*28a0*/  IMAD.IADD R35, R34, 0x1, -R35 ;  /* 0x0000000122237824 */ /* 0x000fe200078e0a23 */
[----:B------:R-:W-:Y:S01]  /*28b0*/  PRMT R33, R33, 0x3340, R50 ;  /* 0x0000334021217816 */ /* 0x000fe20000000032 */
[----:B------:R3:W-:Y:S01]  /*28c0*/  STS.128 [R74+0x80], R68 ;  /* 0x000080444a007388 */ /* 0x0007e20000000c00 */
[----:B------:R-:W-:Y:S02]  /*28d0*/  PRMT R67, R32, 0x5410, R67 ;  /* 0x0000541020437816 */ /* 0x000fe40000000043 */
[----:B------:R-:W-:Y:S01]  /*28e0*/  SEL R35, R35, RZ, P0 ;  /* 0x000000ff23237207 */ /* 0x000fe20000000000 */
[----:B------:R3:W-:Y:S01]  /*28f0*/  STS.128 [R74+0x90], R4 ;  /* 0x000090044a007388 */ /* 0x0007e20000000c00 */
[----:B------:R-:W-:Y:S02]  /*2900*/  PRMT R66, R58, 0x5410, R33 ;  /* 0x000054103a427816 */ /* 0x000fe40000000021 */
[----:B------:R-:W-:Y:S01]  /*2910*/  ISETP.GE.AND P0, PT, R35, R24, PT ;  /* 0x000000182300720c */ /* 0x000fe20003f06270 */
[----:B------:R3:W-:Y:S04]  /*2920*/  STS.128 [R74+0xa0], R8 ;  /* 0x0000a0084a007388 */ /* 0x0007e80000000c00 */
[----:B------:R3:W-:Y:S04]  /*2930*/  STS.128 [R74+0xb0], R12 ;  /* 0x0000b00c4a007388 */ /* 0x0007e80000000c00 */
[----:B------:R3:W-:Y:S04]  /*2940*/  STS.128 [R74+0xc0], R16 ;  /* 0x0000c0104a007388 */ /* 0x0007e80000000c00 */
[----:B------:R3:W-:Y:S04]  /*2950*/  STS.128 [R74+0xd0], R20 ;  /* 0x0000d0144a007388 */ /* 0x0007e80000000c00 */
[----:B------:R3:W-:Y:S01]  /*2960*/  STS.128 [R74+0xe0], R64 ;  /* 0x0000e0404a007388 */ /* 0x0007e20000000c00 */
[----:B------:R-:W-:Y:S06]  /*2970*/  BAR.SYNC.DEFER_BLOCKING 0x0 ;  /* 0x0000000000007b1d */ /* 0x000fec0000010000 */
[----:B------:R-:W-:Y:S05]  /*2980*/  @P0 BRA `(.L_x_35) ;  /* 0x0000000000400947 */ /* 0x000fea0003800000 */
[----:B---3--:R-:W-:-:S07]  /*2990*/  IMAD.IADD R10, R34, 0x1, R49 ;  /* 0x00000001220a7824 */ /* 0x008fce00078e0231 */
.L_x_36:
        /* <DEDUP_REMOVED lines=15> */
.L_x_35:
[----:B------:R-:W-:Y:S05]  /*2a90*/  BSYNC.RECONVERGENT B0 ;  /* 0x0000000000007941 */ /* 0x000fea0003800200 */
.L_x_34:
[----:B---3--:R-:W-:Y:S01]  /*2aa0*/  IADD3 R4, PT, PT, -R35, R49, R34 ;  /* 0x0000003123047210 */ /* 0x008fe20007ffe122 */
[----:B------:R-:W-:Y:S01]  /*2ab0*/  IMAD.IADD R50, R3, 0x1, R35 ;  /* 0x0000000103327824 */ /* 0x000fe200078e0223 */
[----:B------:R-:W-:Y:S01]  /*2ac0*/  PLOP3.LUT P0, PT, PT, PT, PT, 0x8, 0x80 ;  /* 0x000000000080781c */ /* 0x000fe20003f0e170 */
[----:B------:R-:W-:Y:S01]  /*2ad0*/  UISETP.GE.U32.AND UP0, UPT, UR4, 0x21, UPT ;  /* 0x000000210400788c */ /* 0x000fe2000bf06070 */
[----:B------:R-:W-:Y:S01]  /*2ae0*/  ISETP.GE.AND P2, PT, R4, R48, PT ;  /* 0x000000300400720c */ /* 0x000fe20003f46270 */
[--C-:B------:R-:W-:Y:S01]  /*2af0*/  IMAD R76, R50, 0xf0, R73.reuse ;  /* 0x000000f0324c7824 */ /* 0x100fe200078e0249 */
[----:B------:R-:W-:Y:S01]  /*2b00*/  USHF.L.U32 UR5, UR4, 0x1, URZ ;  /* 0x0000000104057899 */ /* 0x000fe200080006ff */
[----:B------:R-:W-:-:S03]  /*2b10*/  IMAD R3, R4, 0xf0, R73 ;  /* 0x000000f004037824 */ /* 0x000fc600078e0249 */
[----:B------:R-:W-:Y:S03]  /*2b20*/  LDS.128 R24, [R76+0x10] ;  /* 0x000010004c187984 */ /* 0x000fe60000000c00 */
[----:B------:R-:W-:Y:S01]  /*2b30*/  UMOV UR4, UR5 ;  /* 0x0000000500047c82 */ /* 0x000fe20008000000 */
        /* <DEDUP_REMOVED lines=15> */
[----:B-1----:R-:W-:Y:S02]  /*2c30*/  FSEL R16, R32, R16, P0 ;  /* 0x0000001020107208 */ /* 0x002fe40000000000 */
[----:B------:R-:W-:Y:S01]  /*2c40*/  FSEL R17, R33, R17, P0 ;  /* 0x0000001121117208 */ /* 0x000fe20000000000 */
[----:B------:R-:W0:Y:S01]  /*2c50*/  LDS.128 R72, [R3+0x80] ;  /* 0x0000800003487984 */ /* 0x000e220000000c00 */
[----:B------:R-:W-:Y:S02]  /*2c60*/  FSEL R18, R34, R18, P0 ;  /* 0x0000001222127208 */ /* 0x000fe40000000000 */
[----:B------:R-:W-:Y:S01]  /*2c70*/  FSEL R19, R35, R19, P0 ;  /* 0x0000001323137208 */ /* 0x000fe20000000000 */
[----:B------:R-:W-:Y:S01]  /*2c80*/  LDS.128 R48, [R3+0x50] ;  /* 0x0000500003307984 */ /* 0x000fe20000000c00 */
        /* <DEDUP_REMOVED lines=8> */
[----:B------:R-:W1:Y:S01]  /*2d10*/  LDS.128 R28, [R76+0x70] ;  /* 0x000070004c1c7984 */ /* 0x000e620000000c00 */
[----:B------:R-:W-:Y:S02]  /*2d20*/  FSEL R6, R54, R6, P0 ;  /* 0x0000000636067208 */ /* 0x000fe40000000000 */
[----:B------:R-:W-:Y:S01]  /*2d30*/  FSEL R7, R55, R7, P0 ;  /* 0x0000000737077208 */ /* 0x000fe20000000000 */
[----:B------:R-:W-:Y:S01]  /*2d40*/  LDS.128 R64, [R3+0x30] ;  /* 0x0000300003407984 */ /* 0x000fe20000000c00 */
[----:B------:R-:W-:-:S02]  /*2d50*/  FSEL R24, R44, R24, P0 ;  /* 0x000000182c187208 */ /* 0x000fc40000000000 */
[----:B------:R-:W-:Y:S01]  /*2d60*/  SEL R25, R45, R25, P0 ;  /* 0x000000192d197207 */ /* 0x000fe20000000000 */
[----:B------:R-:W2:Y:S01]  /*2d70*/  LDS.128 R52, [R76+0x40] ;  /* 0x000040004c347984 */ /* 0x000ea20000000c00 */
[----:B------:R-:W-:Y:S02]  /*2d80*/  FSEL R26, R46, R26, P0 ;  /* 0x0000001a2e1a7208 */ /* 0x000fe40000000000 */
[----:B------:R-:W-:Y:S02]  /*2d90*/  FSEL R27, R47, R27, P0 ;  /* 0x0000001b2f1b7208 */ /* 0x000fe40000000000 */
[----:B----4-:R-:W-:Y:S01]  /*2da0*/  FSEL R20, R40, R20, P0 ;  /* 0x0000001428147208 */ /* 0x010fe20000000000 */
[----:B------:R-:W3:Y:S01]  /*2db0*/  LDS.128 R44, [R76+0x50] ;  /* 0x000050004c2c7984 */ /* 0x000ee20000000c00 */
[----:B------:R-:W-:Y:S02]  /*2dc0*/  FSEL R21, R41, R21, P0 ;  /* 0x0000001529157208 */ /* 0x000fe40000000000 */
[----:B------:R-:W-:-:S02]  /*2dd0*/  FSEL R22, R42, R22, P0 ;  /* 0x000000162a167208 */ /* 0x000fc40000000000 */
[----:B------:R-:W-:Y:S02]  /*2de0*/  FSEL R23, R43, R23, P0 ;  /* 0x000000172b177208 */ /* 0x000fe40000000000 */
[----:B-----5:R-:W-:Y:S01]  /*2df0*/  FSEL R8, R36, R8, P0 ;  /* 0x0000000824087208 */ /* 0x020fe20000000000 */
[----:B------:R-:W-:Y:S01]  /*2e00*/  LDS.128 R40, [R3+0x60] ;  /* 0x0000600003287984 */ /* 0x000fe20000000c00 */
[----:B------:R-:W-:Y:S02]  /*2e10*/  FSEL R9, R37, R9, P0 ;  /* 0x0000000925097208 */ /* 0x000fe40000000000 */
[----:B------:R-:W-:Y:S02]  /*2e20*/  FSEL R10, R38, R10, P0 ;  /* 0x0000000a260a7208 */ /* 0x000fe40000000000 */
[----:B------:R-:W-:Y:S02]  /*2e30*/  FSEL R11, R39, R11, P0 ;  /* 0x0000000b270b7208 */ /* 0x000fe40000000000 */
[----:B------:R-:W4:Y:S01]  /*2e40*/  LDS.128 R36, [R76+0x60] ;  /* 0x000060004c247984 */ /* 0x000f220000000c00 */
[----:B0-----:R-:W-:-:S02]  /*2e50*/  FSEL R68, R72, R68, P0 ;  /* 0x0000004448447208 */ /* 0x001fc40000000000 */
[----:B------:R-:W-:Y:S02]  /*2e60*/  FSEL R69, R73, R69, P0 ;  /* 0x0000004549457208 */ /* 0x000fe40000000000 */
[----:B------:R-:W-:Y:S02]  /*2e70*/  FSEL R70, R74, R70, P0 ;  /* 0x000000464a467208 */ /* 0x000fe40000000000 */
[----:B------:R-:W-:Y:S02]  /*2e80*/  FSEL R71, R75, R71, P0 ;  /* 0x000000474b477208 */ /* 0x000fe40000000000 */
[----:B------:R-:W0:Y:S01]  /*2e90*/  LDS.128 R72, [R3+0xe0] ;  /* 0x0000e00003487984 */ /* 0x000e220000000c00 */
[----:B-1----:R-:W-:Y:S02]  /*2ea0*/  FSEL R28, R32, R28, P0 ;  /* 0x0000001c201c7208 */ /* 0x002fe40000000000 */
[----:B------:R-:W-:Y:S02]  /*2eb0*/  FSEL R29, R33, R29, P0 ;  /* 0x0000001d211d7208 */ /* 0x000fe40000000000 */
[----:B------:R-:W-:-:S02]  /*2ec0*/  FSEL R30, R34, R30, P0 ;  /* 0x0000001e221e7208 */ /* 0x000fc40000000000 */
[----:B------:R-:W-:Y:S02]  /*2ed0*/  FSEL R31, R35, R31, P0 ;  /* 0x0000001f231f7208 */ /* 0x000fe40000000000 */
[----:B--2---:R-:W-:Y:S01]  /*2ee0*/  FSEL R52, R56, R52, P0 ;  /* 0x0000003438347208 */ /* 0x004fe20000000000 */
[----:B------:R-:W-:Y:S01]  /*2ef0*/  LDS.128 R32, [R76] ;  /* 0x000000004c207984 */ /* 0x000fe20000000c00 */
[----:B------:R-:W-:Y:S02]  /*2f00*/  FSEL R53, R57, R53, P0 ;  /* 0x0000003539357208 */ /* 0x000fe40000000000 */
[----:B------:R-:W-:Y:S02]  /*2f10*/  FSEL R54, R58, R54, P0 ;  /* 0x000000363a367208 */ /* 0x000fe40000000000 */
[----:B------:R-:W-:Y:S02]  /*2f20*/  FSEL R55, R59, R55, P0 ;  /* 0x000000373b377208 */ /* 0x000fe40000000000 */
[----:B---3--:R-:W-:Y:S01]  /*2f30*/  FSEL R44, R48, R44, P0 ;  /* 0x0000002c302c7208 */ /* 0x008fe20000000000 */
[----:B------:R-:W1:Y:S01]  /*2f40*/  LDS.128 R56, [R3] ;  /* 0x0000000003387984 */ /* 0x000e620000000c00 */
[----:B------:R-:W-:-:S02]  /*2f50*/  FSEL R45, R49, R45, P0 ;  /* 0x0000002d312d7208 */ /* 0x000fc40000000000 */
[----:B------:R-:W-:Y:S02]  /*2f60*/  FSEL R46, R50, R46, P0 ;  /* 0x0000002e322e7208 */ /* 0x000fe40000000000 */
[----:B------:R-:W-:Y:S02]  /*2f70*/  FSEL R47, R51, R47, P0 ;  /* 0x0000002f332f7208 */ /* 0x000fe40000000000 */
[----:B------:R-:W-:Y:S01]  /*2f80*/  FSEL R60, R64, R60, P0 ;  /* 0x0000003c403c7208 */ /* 0x000fe20000000000 */
[----:B------:R-:W-:Y:S01]  /*2f90*/  LDS.128 R48, [R76+0x20] ;  /* 0x000020004c307984 */ /* 0x000fe20000000c00 */
[----:B------:R-:W-:Y:S02]  /*2fa0*/  FSEL R61, R65, R61, P0 ;  /* 0x0000003d413d7208 */ /* 0x000fe40000000000 */
[----:B------:R-:W-:Y:S02]  /*2fb0*/  FSEL R62, R66, R62, P0 ;  /* 0x0000003e423e7208 */ /* 0x000fe40000000000 */
[----:B----4-:R-:W-:-:S02]  /*2fc0*/  FSEL R36, R40, R36, P0 ;  /* 0x0000002428247208 */ /* 0x010fc40000000000 */
[----:B------:R-:W-:Y:S02]  /*2fd0*/  FSEL R37, R41, R37, P0 ;  /* 0x0000002529257208 */ /* 0x000fe40000000000 */
[----:B------:R-:W-:Y:S02]  /*2fe0*/  FSEL R38, R42, R38, P0 ;  /* 0x000000262a267208 */ /* 0x000fe40000000000 */
[----:B------:R-:W-:Y:S02]  /*2ff0*/  FSEL R39, R43, R39, P0 ;  /* 0x000000272b277208 */ /* 0x000fe40000000000 */
[----:B------:R-:W-:Y:S01]  /*3000*/  FSEL R63, R67, R63, P0 ;  /* 0x0000003f433f7208 */ /* 0x000fe20000000000 */
[----:B------:R0:W2:Y:S04]  /*3010*/  LDS.128 R40, [R3+0x20] ;  /* 0x0000200003287984 */ /* 0x0000a80000000c00 */
[----:B------:R-:W3:Y:S01]  /*3020*/  LDS.128 R64, [R76+0xe0] ;  /* 0x0000e0004c407984 */ /* 0x000ee20000000c00 */
[----:B0-----:R-:W-:-:S02]  /*3030*/  PRMT R3, R75, 0x7773, RZ ;  /* 0x000077734b037816 */ /* 0x001fc400000000ff */
[----:B-1----:R-:W-:Y:S02]  /*3040*/  FSEL R32, R56, R32, P0 ;  /* 0x0000002038207208 */ /* 0x002fe40000000000 */
[----:B------:R-:W-:Y:S02]  /*3050*/  FSEL R33, R57, R33, P0 ;  /* 0x0000002139217208 */ /* 0x000fe40000000000 */
[----:B------:R-:W-:Y:S02]  /*3060*/  PRMT R57, R74, 0x7773, RZ ;  /* 0x000077734a397816 */ /* 0x000fe400000000ff */
[----:B------:R-:W-:Y:S02]  /*3070*/  FSEL R34, R58, R34, P0 ;  /* 0x000000223a227208 */ /* 0x000fe40000000000 */
[----:B------:R-:W-:Y:S02]  /*3080*/  FSEL R35, R59, R35, P0 ;  /* 0x000000233b237208 */ /* 0x000fe40000000000 */
[----:B------:R-:W-:-:S02]  /*3090*/  PRMT R59, R74, 0x7771, RZ ;  /* 0x000077714a3b7816 */ /* 0x000fc400000000ff */
[----:B--2---:R-:W-:Y:S02]  /*30a0*/  FSEL R40, R40, R48, P0 ;  /* 0x0000003028287208 */ /* 0x004fe40000000000 */
[----:B------:R-:W-:Y:S02]  /*30b0*/  FSEL R41, R41, R49, P0 ;  /* 0x0000003129297208 */ /* 0x000fe40000000000 */
[----:B------:R-:W-:Y:S02]  /*30c0*/  FSEL R42, R42, R50, P0 ;  /* 0x000000322a2a7208 */ /* 0x000fe40000000000 */
[----:B------:R-:W-:Y:S02]  /*30d0*/  FSEL R43, R43, R51, P0 ;  /* 0x000000332b2b7208 */ /* 0x000fe40000000000 */
[C---:B---3--:R-:W-:Y:S02]  /*30e0*/  PRMT R56, R67.reuse, 0x7773, RZ ;  /* 0x0000777343387816 */ /* 0x048fe400000000ff */
[----:B------:R-:W-:-:S02]  /*30f0*/  PRMT R48, R67, 0x7772, RZ ;  /* 0x0000777243307816 */ /* 0x000fc400000000ff */
[----:B------:R-:W-:Y:S02]  /*3100*/  PRMT R49, R75, 0x7772, RZ ;  /* 0x000077724b317816 */ /* 0x000fe400000000ff */
[----:B------:R-:W-:Y:S02]  /*3110*/  PRMT R51, R67, 0x7770, RZ ;  /* 0x0000777043337816 */ /* 0x000fe400000000ff */
[----:B------:R-:W-:Y:S02]  /*3120*/  PRMT R50, R75, 0x7770, RZ ;  /* 0x000077704b327816 */ /* 0x000fe400000000ff */
[----:B------:R-:W-:Y:S02]  /*3130*/  SEL R56, R3, R56, P0 ;  /* 0x0000003803387207 */ /* 0x000fe40000000000 */
[----:B------:R-:W-:Y:S02]  /*3140*/  SEL R3, R49, R48, P0 ;  /* 0x0000003031037207 */ /* 0x000fe40000000000 */
[----:B------:R-:W-:-:S02]  /*3150*/  SEL R51, R50, R51, P0 ;  /* 0x0000003332337207 */ /* 0x000fc40000000000 */
[----:B------:R-:W-:Y:S02]  /*3160*/  PRMT R49, R67, 0x7771, RZ ;  /* 0x0000777143317816 */ /* 0x000fe400000000ff */
[----:B------:R-:W-:Y:S02]  /*3170*/  PRMT R48, R75, 0x7771, RZ ;  /* 0x000077714b307816 */ /* 0x000fe400000000ff */
[----:B------:R-:W-:Y:S02]  /*3180*/  PRMT R50, R66, 0x7773, RZ ;  /* 0x0000777342327816 */ /* 0x000fe400000000ff */
[----:B------:R-:W-:Y:S02]  /*3190*/  SEL R49, R48, R49, P0 ;  /* 0x0000003130317207 */ /* 0x000fe40000000000 */
[----:B------:R-:W-:Y:S02]  /*31a0*/  SEL R50, R57, R50, P0 ;  /* 0x0000003239327207 */ /* 0x000fe40000000000 */
[----:B------:R-:W-:-:S02]  /*31b0*/  PRMT R48, R66, 0x7772, RZ ;  /* 0x0000777242307816 */ /* 0x000fc400000000ff */
[----:B------:R-:W-:Y:S02]  /*31c0*/  PRMT R57, R74, 0x7772, RZ ;  /* 0x000077724a397816 */ /* 0x000fe400000000ff */
[C---:B------:R-:W-:Y:S02]  /*31d0*/  PRMT R58, R66.reuse, 0x7771, RZ ;  /* 0x00007771423a7816 */ /* 0x040fe400000000ff */
[----:B------:R-:W-:Y:S02]  /*31e0*/  SEL R48, R57, R48, P0 ;  /* 0x0000003039307207 */ /* 0x000fe40000000000 */
[----:B------:R-:W-:Y:S02]  /*31f0*/  PRMT R57, R66, 0x7770, RZ ;  /* 0x0000777042397816 */ /* 0x000fe400000000ff */
        /* <DEDUP_REMOVED lines=8> */
[----:B------:R-:W-:Y:S02]  /*3280*/  PRMT R74, R73, 0x7770, RZ ;  /* 0x00007770494a7816 */ /* 0x000fe400000000ff */
[----:B------:R-:W-:Y:S02]  /*3290*/  SEL R66, R67, R66, P0 ;  /* 0x0000004243427207 */ /* 0x000fe40000000000 */
[C---:B------:R-:W-:Y:S02]  /*32a0*/  PRMT R67, R65.reuse, 0x7771, RZ ;  /* 0x0000777141437816 */ /* 0x040fe400000000ff */
[----:B------:R-:W-:Y:S02]  /*32b0*/  PRMT R65, R65, 0x7770, RZ ;  /* 0x0000777041417816 */ /* 0x000fe400000000ff */
[----:B------:R-:W-:Y:S02]  /*32c0*/  FSEL R64, R72, R64, P0 ;  /* 0x0000004048407208 */ /* 0x000fe40000000000 */
[----:B------:R-:W-:-:S02]  /*32d0*/  PRMT R72, R73, 0x7771, RZ ;  /* 0x0000777149487816 */ /* 0x000fc400000000ff */
[----:B------:R-:W-:Y:S02]  /*32e0*/  SEL R65, R74, R65, P0 ;  /* 0x000000414a417207 */ /* 0x000fe40000000000 */
[----:B------:R-:W-:Y:S02]  /*32f0*/  SEL R67, R72, R67, P0 ;  /* 0x0000004348437207 */ /* 0x000fe40000000000 */
[----:B------:R-:W-:Y:S02]  /*3300*/  PRMT R72, R48, 0x7610, R72 ;  /* 0x0000761030487816 */ /* 0x000fe40000000048 */
[----:B------:R-:W-:Y:S01]  /*3310*/  PRMT R75, R65, 0x7610, R75 ;  /* 0x00007610414b7816 */ /* 0x000fe2000000004b */
[----:B------:R-:W-:Y:S06]  /*3320*/  BRA.U !UP0, `(.L_x_37) ;  /* 0xfffffff108a87547 */ /* 0x000fec000b83ffff */
[----:B------:R-:W0:Y:S01]  /*3330*/  LDCU.U8 UR4, c[0x0][0x380] ;  /* 0x00007000ff0477ac */ /* 0x000e220008000000 */
[----:B------:R-:W1:Y:S01]  /*3340*/  S2UR UR6, SR_CgaCtaId ;  /* 0x00000000000679c3 */ /* 0x000e620000008800 */
[----:B------:R-:W2:Y:S01]  /*3350*/  S2R R48, SR_TID.X ;  /* 0x0000000000307919 */ /* 0x000ea20000002100 */
[----:B------:R-:W-:Y:S01]  /*3360*/  UMOV UR5, 0x400 ;  /* 0x0000040000057882 */ /* 0x000fe20000000000 */
[----:B------:R-:W3:Y:S01]  /*3370*/  S2R R65, SR_CTAID.X ;  /* 0x0000000000417919 */ /* 0x000ee20000002500 */
[----:B0-----:R-:W-:-:S04]  /*3380*/  UPRMT UR4, UR4, 0x8880, URZ ;  /* 0x0000888004047896 */ /* 0x001fc800080000ff */
[----:B------:R-:W-:Y:S02]  /*3390*/  UISETP.NE.AND UP0, UPT, UR4, URZ, UPT ;  /* 0x000000ff0400728c */ /* 0x000fe4000bf05270 */
[----:B-1----:R-:W-:Y:S01]  /*33a0*/  ULEA UR5, UR6, UR5, 0x18 ;  /* 0x0000000506057291 */ /* 0x002fe2000f8ec0ff */
[----:B------:R-:W-:Y:S06]  /*33b0*/  BAR.SYNC.DEFER_BLOCKING 0x0 ;  /* 0x0000000000007b1d */ /* 0x000fec0000010000 */
[----:B------:R-:W-:Y:S05]  /*33c0*/  BRA.U !UP0, `(.L_x_38) ;  /* 0x0000000508587547 */ /* 0x000fea000b800000 */
[----:B------:R0:W-:Y:S01]  /*33d0*/  STS.128 [R0+0x10], R24 ;  /* 0x0000101800007388 */ /* 0x0001e20000000c00 */
[----:B------:R-:W-:Y:S02]  /*33e0*/  LOP3.LUT R59, R59, 0xffff, RZ, 0xc0, !PT ;  /* 0x0000ffff3b3b7812 */ /* 0x000fe400078ec0ff */
[----:B------:R-:W-:Y:S01]  /*33f0*/  LOP3.LUT R66, R66, 0xffff, RZ, 0xc0, !PT ;  /* 0x0000ffff42427812 */ /* 0x000fe200078ec0ff */
[----:B------:R1:W-:Y:S01]  /*3400*/  STS.128 [R0+0x80], R68 ;  /* 0x0000804400007388 */ /* 0x0003e20000000c00 */
[----:B------:R-:W-:Y:S02]  /*3410*/  LOP3.LUT R67, R67, 0xffff, RZ, 0xc0, !PT ;  /* 0x0000ffff43437812 */ /* 0x000fe400078ec0ff */
[----:B------:R-:W-:Y:S01]  /*3420*/  LOP3.LUT R74, R75, 0xffff, RZ, 0xc0, !PT ;  /* 0x0000ffff4b4a7812 */ /* 0x000fe200078ec0ff */
[----:B------:R-:W-:Y:S01]  /*3430*/  STS.128 [R0], R32 ;  /* 0x0000002000007388 */ /* 0x000fe20000000c00 */
[----:B------:R-:W-:Y:S02]  /*3440*/  LOP3.LUT R50, R50, 0xffff, RZ, 0xc0, !PT ;  /* 0x0000ffff32327812 */ /* 0x000fe400078ec0ff */
[----:B------:R-:W-:Y:S01]  /*3450*/  LOP3.LUT R58, R58, 0xffff, RZ, 0xc0, !PT ;  /* 0x0000ffff3a3a7812 */ /* 0x000fe200078ec0ff */
[----:B------:R-:W-:Y:S01]  /*3460*/  STS.128 [R0+0x20], R40 ;  /* 0x0000202800007388 */ /* 0x000fe20000000c00 */
[----:B------:R-:W-:-:S02]  /*3470*/  LOP3.LUT R57, R57, 0xffff, RZ, 0xc0, !PT ;  /* 0x0000ffff39397812 */ /* 0x000fc400078ec0ff */
[----:B------:R-:W-:Y:S01]  /*3480*/  LOP3.LUT R56, R56, 0xffff, RZ, 0xc0, !PT ;  /* 0x0000ffff38387812 */ /* 0x000fe200078ec0ff */
[----:B------:R-:W-:Y:S01]  /*3490*/  STS.128 [R0+0x30], R60 ;  /* 0x0000303c00007388 */ /* 0x000fe20000000c00 */
[----:B0-----:R-:W-:Y:S02]  /*34a0*/  LOP3.LUT R25, R72, 0xffff, RZ, 0xc0, !PT ;  /* 0x0000ffff48197812 */ /* 0x001fe400078ec0ff */
[----:B------:R-:W-:Y:S01]  /*34b0*/  LOP3.LUT R3, R3, 0xffff, RZ, 0xc0, !PT ;  /* 0x0000ffff03037812 */ /* 0x000fe200078ec0ff */
[----:B-1----:R-:W-:Y:S01]  /*34c0*/  IMAD.MOV.U32 R68, RZ, RZ, R64 ;  /* 0x000000ffff447224 */ /* 0x002fe200078e0040 */
[----:B------:R-:W-:Y:S01]  /*34d0*/  LOP3.LUT R49, R49, 0xffff, RZ, 0xc0, !PT ;  /* 0x0000ffff31317812 */ /* 0x000fe200078ec0ff */
[----:B------:R-:W-:Y:S01]  /*34e0*/  STS.128 [R0+0x40], R52 ;  /* 0x0000403400007388 */ /* 0x000fe20000000c00 */
[----:B------:R-:W-:Y:S02]  /*34f0*/  LOP3.LUT R24, R51, 0xffff, RZ, 0xc0, !PT ;  /* 0x0000ffff33187812 */ /* 0x000fe400078ec0ff */
[----:B--2---:R-:W-:Y:S01]  /*3500*/  ISETP.NE.AND P0, PT, R48, RZ, PT ;  /* 0x000000ff3000720c */ /* 0x004fe20003f05270 */
[----:B------:R-:W-:Y:S01]  /*3510*/  STS.128 [R0+0x50], R44 ;  /* 0x0000502c00007388 */ /* 0x000fe20000000c00 */
[----:B------:R-:W-:-:S02]  /*3520*/  PRMT R59, R66, 0x3340, R59 ;  /* 0x00003340423b7816 */ /* 0x000fc4000000003b */
[----:B------:R-:W-:Y:S01]  /*3530*/  PRMT R74, R74, 0x3340, R67 ;  /* 0x000033404a4a7816 */ /* 0x000fe20000000043 */
[----:B------:R-:W-:Y:S01]  /*3540*/  STS.128 [R0+0x60], R36 ;  /* 0x0000602400007388 */ /* 0x000fe20000000c00 */
[----:B------:R-:W-:Y:S01]  /*3550*/  PRMT R25, R25, 0x3340, R50 ;  /* 0x0000334019197816 */ /* 0x000fe20000000032 */
[----:B------:R-:W-:Y:S01]  /*3560*/  IMAD.MOV.U32 R67, RZ, RZ, RZ ;  /* 0x000000ffff437224 */ /* 0x000fe200078e00ff */
        /* <DEDUP_REMOVED lines=10> */
[C---:B------:R-:W-:Y:S01]  /*3610*/  LOP3.LUT R66, R48.reuse, 0x3e0, RZ, 0xc0, !PT ;  /* 0x000003e030427812 */ /* 0x040fe200078ec0ff */
[----:B------:R-:W-:Y:S01]  /*3620*/  STS.128 [R0+0xb0], R12 ;  /* 0x0000b00c00007388 */ /* 0x000fe20000000c00 */
[----:B------:R-:W-:-:S03]  /*3630*/  LOP3.LUT R49, R48, 0x1f, RZ, 0xc0, !PT ;  /* 0x0000001f30317812 */ /* 0x000fc600078ec0ff */
[----:B------:R-:W-:Y:S01]  /*3640*/  STS.128 [R0+0xc0], R16 ;  /* 0x0000c01000007388 */ /* 0x000fe20000000c00 */
[----:B---3--:R-:W-:-:S03]  /*3650*/  IMAD.WIDE.U32 R66, R65, 0x40, R66 ;  /* 0x0000004041427825 */ /* 0x008fc600078e0042 */
[----:B------:R-:W-:Y:S04]  /*3660*/  STS.128 [R0+0xd0], R20 ;  /* 0x0000d01400007388 */ /* 0x000fe80000000c00 */
[----:B------:R-:W-:Y:S01]  /*3670*/  STS.128 [R0+0xe0], R68 ;  /* 0x0000e04400007388 */ /* 0x000fe20000000c00 */
[----:B------:R-:W-:-:S03]  /*3680*/  NOP ;  /* 0x0000000000007918 */ /* 0x000fc60000000000 */
[----:B------:R-:W-:Y:S04]  /*3690*/  LDS.128 R60, [R0] ;  /* 0x00000000003c7984 */ /* 0x000fe80000000c00 */
        /* <DEDUP_REMOVED lines=14> */
[----:B------:R1:W-:Y:S01]  /*3780*/  @!P0 STS [UR5+0x3c00], R2 ;  /* 0x003c0002ff008988 */ /* 0x0003e20008000805 */
[----:B------:R-:W-:Y:S01]  /*3790*/  BAR.SYNC.DEFER_BLOCKING 0x0 ;  /* 0x0000000000007b1d */ /* 0x000fe20000010000 */
[----:B------:R-:W-:-:S05]  /*37a0*/  IADD3 R49, P0, PT, R66, R49, RZ ;  /* 0x0000003142317210 */ /* 0x000fca0007f1e0ff */
[----:B------:R-:W-:Y:S02]  /*37b0*/  IMAD.X R66, RZ, RZ, R67, P0 ;  /* 0x000000ffff427224 */ /* 0x000fe400000e0643 */
[----:B0-----:R-:W-:-:S04]  /*37c0*/  IMAD.WIDE.U32 R50, R49, 0xf0, R50 ;  /* 0x000000f031327825 */ /* 0x001fc800078e0032 */
[----:B------:R-:W-:Y:S02]  /*37d0*/  IMAD R49, R66, 0xf0, RZ ;  /* 0x000000f042317824 */ /* 0x000fe400078e02ff */
[----:B-1----:R-:W-:Y:S01]  /*37e0*/  IMAD.MOV.U32 R2, RZ, RZ, R50 ;  /* 0x000000ffff027224 */ /* 0x002fe200078e0032 */
[----:B------:R-:W0:Y:S02]  /*37f0*/  LDS R3, [UR5+0x3c00] ;  /* 0x003c0005ff037984 */ /* 0x000e240008000800 */
[----:B0-----:R-:W-:Y:S01]  /*3800*/  ISETP.GE.AND P0, PT, R48, R3, PT ;  /* 0x000000033000720c */ /* 0x001fe20003f06270 */
[----:B------:R-:W-:-:S12]  /*3810*/  IMAD.IADD R3, R51, 0x1, R49 ;  /* 0x0000000133037824 */ /* 0x000fd800078e0231 */
        /* <DEDUP_REMOVED lines=17> */
.L_x_38:
        /* <DEDUP_REMOVED lines=25> */
[----:B------:R-:W0:Y:S01]  /*3ac0*/  LDC.64 R66, c[0x0][0x3b0] ;  /* 0x0000ec00ff427b82 */ /* 0x000e220000000a00 */
[----:B------:R-:W-:Y:S01]  /*3ad0*/  PRMT R58, R57, 0x3340, R58 ;  /* 0x00003340393a7816 */ /* 0x000fe2000000003a */
[----:B------:R-:W-:Y:S01]  /*3ae0*/  STS.128 [R0+0x70], R28 ;  /* 0x0000701c00007388 */ /* 0x000fe20000000c00 */
[----:B------:R-:W-:Y:S02]  /*3af0*/  PRMT R3, R3, 0x3340, R56 ;  /* 0x0000334003037816 */ /* 0x000fe40000000038 */
[----:B------:R-:W-:Y:S01]  /*3b00*/  PRMT R24, R24, 0x3340, R49 ;  /* 0x0000334018187816 */ /* 0x000fe20000000031 */
[----:B------:R-:W-:Y:S01]  /*3b10*/  STS.128 [R0+0x90], R4 ;  /* 0x0000900400007388 */ /* 0x000fe20000000c00 */
[----:B------:R-:W-:Y:S01]  /*3b20*/  PRMT R69, R74, 0x5410, R59 ;  /* 0x000054104a457816 */ /* 0x000fe2000000003b */
[----:B------:R-:W-:Y:S01]  /*3b30*/  IMAD.MOV.U32 R49, RZ, RZ, RZ ;  /* 0x000000ffff317224 */ /* 0x000fe200078e00ff */
[----:B------:R-:W-:Y:S01]  /*3b40*/  PRMT R70, R58, 0x5410, R25 ;  /* 0x000054103a467816 */ /* 0x000fe20000000019 */
[----:B------:R-:W-:Y:S01]  /*3b50*/  STS.128 [R0+0xa0], R8 ;  /* 0x0000a00800007388 */ /* 0x000fe20000000c00 */
[----:B------:R-:W-:Y:S01]  /*3b60*/  PRMT R71, R24, 0x5410, R3 ;  /* 0x0000541018477816 */ /* 0x000fe20000000003 */
[----:B---3--:R-:W-:-:S02]  /*3b70*/  IMAD.WIDE.U32 R50, R65, 0x40, R48 ;  /* 0x0000004041327825 */ /* 0x008fc400078e0030 */
[----:B------:R-:W-:Y:S02]  /*3b80*/  STS.128 [R0+0xb0], R12 ;  /* 0x0000b00c00007388 */ /* 0x000fe40000000c00 */
[----:B------:R-:W-:Y:S02]  /*3b90*/  IMAD R49, R51, 0xf0, RZ ;  /* 0x000000f033317824 */ /* 0x000fe400078e02ff */
[----:B------:R-:W-:Y:S04]  /*3ba0*/  STS.128 [R0+0xc0], R16 ;  /* 0x0000c01000007388 */ /* 0x000fe80000000c00 */
[----:B------:R-:W-:Y:S01]  /*3bb0*/  STS.128 [R0+0xd0], R20 ;  /* 0x0000d01400007388 */ /* 0x000fe20000000c00 */
[----:B0-----:R-:W-:-:S03]  /*3bc0*/  IMAD.WIDE.U32 R66, R50, 0xf0, R66 ;  /* 0x000000f032427825 */ /* 0x001fc600078e0042 */
[----:B------:R-:W-:Y:S01]  /*3bd0*/  STS.128 [R0+0xe0], R68 ;  /* 0x0000e04400007388 */ /* 0x000fe20000000c00 */
[----:B------:R-:W-:-:S03]  /*3be0*/  NOP ;  /* 0x0000000000007918 */ /* 0x000fc60000000000 */
        /* <DEDUP_REMOVED lines=15> */
[----:B------:R-:W-:Y:S04]  /*3ce0*/  LDS.128 R68, [R0] ;  /* 0x0000000000447984 */ /* 0x000fe80000000c00 */
[----:B------:R-:W-:Y:S01]  /*3cf0*/  @!P0 STS [UR5+0x3c00], R2 ;  /* 0x003c0002ff008988 */ /* 0x000fe20008000805 */
[----:B------:R-:W-:Y:S06]  /*3d00*/  BAR.SYNC.DEFER_BLOCKING 0x0 ;  /* 0x0000000000007b1d */ /* 0x000fec0000010000 */
[----:B------:R-:W0:Y:S02]  /*3d10*/  LDS R3, [UR5+0x3c00] ;  /* 0x003c0005ff037984 */ /* 0x000e240008000800 */
        /* <DEDUP_REMOVED lines=20> */
.L_x_39:
        /* <DEDUP_REMOVED lines=10> */
.L_x_136:


//--------------------- .text._ZN3cub18CUB_300001_SM_10006detail10merge_sort26DeviceMergeSortMergeKernelINS2_10policy_hubIN6thrust24THRUST_300001_SM_1000_NS10device_ptrI15DetectionResultEEE9Policy600ES9_PNS0_8NullTypeES9_SD_j22DetectionResultCompareS8_SC_EEvbT2_T3_T4_PT6_PT7_T5_PSH_SH_NS1_7vsmem_tE --------------------------
	.section	.text._ZN3cub18CUB_300001_SM_10006detail10merge_sort26DeviceMergeSortMergeKernelINS2_10policy_hubIN6thrust24THRUST_300001_SM_1000_NS10device_ptrI15DetectionResultEEE9Policy600ES9_PNS0_8NullTypeES9_SD_j22DetectionResultCompareS8_SC_EEvbT2_T3_T4_PT6_PT7_T5_PSH_SH_NS1_7vsmem_tE,"ax",@progbits
	.align	128
        .global         _ZN3cub18CUB_300001_SM_10006detail10merge_sort26DeviceMergeSortMergeKernelINS2_10policy_hubIN6thrust24THRUST_300001_SM_1000_NS10device_ptrI15DetectionResultEEE9Policy600ES9_PNS0_8NullTypeES9_SD_j22DetectionResultCompareS8_SC_EEvbT2_T3_T4_PT6_PT7_T5_PSH_SH_NS1_7vsmem_tE
        .type           _ZN3cub18CUB_300001_SM_10006detail10merge_sort26DeviceMergeSortMergeKernelINS2_10policy_hubIN6thrust24THRUST_300001_SM_1000_NS10device_ptrI15DetectionResultEEE9Policy600ES9_PNS0_8NullTypeES9_SD_j22DetectionResultCompareS8_SC_EEvbT2_T3_T4_PT6_PT7_T5_PSH_SH_NS1_7vsmem_tE,@function
        .size           _ZN3cub18CUB_300001_SM_10006detail10merge_sort26DeviceMergeSortMergeKernelINS2_10policy_hubIN6thrust24THRUST_300001_SM_1000_NS10device_ptrI15DetectionResultEEE9Policy600ES9_PNS0_8NullTypeES9_SD_j22DetectionResultCompareS8_SC_EEvbT2_T3_T4_PT6_PT7_T5_PSH_SH_NS1_7vsmem_tE,(.L_x_137 - _ZN3cub18CUB_300001_SM_10006detail10merge_sort26DeviceMergeSortMergeKernelINS2_10policy_hubIN6thrust24THRUST_300001_SM_1000_NS10device_ptrI15DetectionResultEEE9Policy600ES9_PNS0_8NullTypeES9_SD_j22DetectionResultCompareS8_SC_EEvbT2_T3_T4_PT6_PT7_T5_PSH_SH_NS1_7vsmem_tE)
        .other          _ZN3cub18CUB_300001_SM_10006detail10merge_sort26DeviceMergeSortMergeKernelINS2_10policy_hubIN6thrust24THRUST_300001_SM_1000_NS10device_ptrI15DetectionResultEEE9Policy600ES9_PNS0_8NullTypeES9_SD_j22DetectionResultCompareS8_SC_EEvbT2_T3_T4_PT6_PT7_T5_PSH_SH_NS1_7vsmem_tE,@"STO_CUDA_ENTRY STV_DEFAULT"
_ZN3cub18CUB_300001_SM_10006detail10merge_sort26DeviceMergeSortMergeKernelINS2_10policy_hubIN6thrust24THRUST_300001_SM_1000_NS10device_ptrI15DetectionResultEEE9Policy600ES9_PNS0_8NullTypeES9_SD_j22DetectionResultCompareS8_SC_EEvbT2_T3_T4_PT6_PT7_T5_PSH_SH_NS1_7vsmem_tE:
.text._ZN3cub18CUB_300001_SM_10006detail10merge_sort26DeviceMergeSortMergeKernelINS2_10policy_hubIN6thrust24THRUST_300001_SM_1000_NS10device_ptrI15DetectionResultEEE9Policy600ES9_PNS0_8NullTypeES9_SD_j22DetectionResultCompareS8_SC_EEvbT2_T3_T4_PT6_PT7_T5_PSH_SH_NS1_7vsmem_tE:
[----:B------:R-:W-:Y:S01]  /*0000*/  LDC R1, c[0x0][0x37c] ;  /* 0x0000df00ff017b82 */ /* 0x000fe20000000800 */
[----:B------:R-:W0:Y:S01]  /*0010*/  S2R R2, SR_CTAID.X ;  /* 0x0000000000027919 */ /* 0x000e220000002500 */
[----:B------:R-:W1:Y:S06]  /*0020*/  LDCU UR4, c[0x0][0x370] ;  /* 0x00006e00ff0477ac */ /* 0x000e6c0008000800 */
[----:B------:R-:W2:Y:S01]  /*0030*/  LDC R7, c[0x0][0x3c0] ;  /* 0x0000f000ff077b82 */ /* 0x000ea20000000800 */
[----:B------:R-:W3:Y:S01]  /*0040*/  S2R R0, SR_TID.X ;  /* 0x0000000000007919 */ /* 0x000ee20000002100 */
[----:B------:R-:W4:Y:S01]  /*0050*/  LDCU.64 UR6, c[0x0][0x358] ;  /* 0x00006b00ff0677ac */ /* 0x000f220008000a00 */
[----:B-1----:R-:W-:Y:S01]  /*0060*/  UIADD3 UR4, UPT, UPT, UR4, -0x1, URZ ;  /* 0xffffffff04047890 */ /* 0x002fe2000fffe0ff */
[----:B--2---:R-:W-:-:S05]  /*0070*/  IMAD.SHL.U32 R9, R7, 0x20, RZ ;  /* 0x0000002007097824 */ /* 0x004fca00078e00ff */
[----:B0-----:R-:W-:-:S13]  /*0080*/  ISETP.GE.U32.AND P0, PT, R2, UR4, PT ;  /* 0x0000000402007c0c */ /* 0x001fda000bf06070 */
[----:B---34-:R-:W-:Y:S05]  /*0090*/  @P0 BRA `(.L_x_40) ;  /* 0x0000002000000947 */ /* 0x018fea0003800000 */
[----:B------:R-:W0:Y:S01]  /*00a0*/  LDC.64 R4, c[0x0][0x3b8] ;  /* 0x0000ee00ff047b82 */ /* 0x000e220000000a00 */
[----:B------:R-:W-:Y:S01]  /*00b0*/  IMAD.MOV R11, RZ, RZ, -R7 ;  /* 0x000000ffff0b7224 */ /* 0x000fe200078e0a07 */
[----:B------:R-:W1:Y:S06]  /*00c0*/  LDCU.U8 UR4, c[0x0][0x380] ;  /* 0x00007000ff0477ac */ /* 0x000e6c0008000000 */
[----:B------:R-:W2:Y:S01]  /*00d0*/  LDC R13, c[0x0][0x398] ;  /* 0x0000e600ff0d7b82 */ /* 0x000ea20000000800 */
[----:B0-----:R-:W-:-:S05]  /*00e0*/  IMAD.WIDE.U32 R4, R2, 0x4, R4 ;  /* 0x0000000402047825 */ /* 0x001fca00078e0004 */
[----:B------:R-:W3:Y:S04]  /*00f0*/  LDG.E R6, desc[UR6][R4.64+0x4] ;  /* 0x0000040604067981 */ /* 0x000ee8000c1e1900 */
[----:B------:R0:W4:Y:S01]  /*0100*/  LDG.E R3, desc[UR6][R4.64] ;  /* 0x0000000604037981 */ /* 0x000122000c1e1900 */
[C---:B------:R-:W-:Y:S01]  /*0110*/  LOP3.LUT R7, R2.reuse, R11, RZ, 0xc0, !PT ;  /* 0x0000000b02077212 */ /* 0x040fe200078ec0ff */
[----:B-1----:R-:W-:Y:S01]  /*0120*/  UPRMT UR4, UR4, 0x8880, URZ ;  /* 0x0000888004047896 */ /* 0x002fe200080000ff */
[----:B------:R-:W-:Y:S01]  /*0130*/  LOP3.LUT R9, R9, 0xffffffc0, RZ, 0xc0, !PT ;  /* 0xffffffc009097812 */ /* 0x000fe200078ec0ff */
[----:B------:R-:W-:Y:S01]  /*0140*/  BSSY.RECONVERGENT B0, `(.L_x_41) ;  /* 0x000008c000007945 */ /* 0x000fe20003800200 */
[----:B------:R-:W-:Y:S01]  /*0150*/  ACQBULK ;  /* 0x000000000000782e */ /* 0x000fe20000000000 */
[----:B------:R-:W-:Y:S01]  /*0160*/  IMAD.IADD R8, R2, 0x1, -R7 ;  /* 0x0000000102087824 */ /* 0x000fe200078e0a07 */
[----:B------:R-:W-:-:S03]  /*0170*/  UISETP.NE.AND UP0, UPT, UR4, URZ, UPT ;  /* 0x000000ff0400728c */ /* 0x000fc6000bf05270 */
[----:B------:R-:W-:Y:S01]  /*0180*/  IMAD.SHL.U32 R10, R8, 0x40, RZ ;  /* 0x00000040080a7824 */ /* 0x000fe200078e00ff */
[----:B------:R-:W-:-:S03]  /*0190*/  LOP3.LUT R8, R2, R11, RZ, 0xfc, !PT ;  /* 0x0000000b02087212 */ /* 0x000fc600078efcff */
[C---:B0-----:R-:W-:Y:S01]  /*01a0*/  VIADD R5, R10.reuse, 0x3f ;  /* 0x0000003f0a057836 */ /* 0x041fe20000000000 */
[----:B------:R-:W-:Y:S02]  /*01b0*/  ISETP.NE.AND P0, PT, R10, -0x40, PT ;  /* 0xffffffc00a00780c */ /* 0x000fe40003f05270 */
[----:B------:R-:W-:Y:S01]  /*01c0*/  ISETP.NE.AND P1, PT, R8, -0x1, PT ;  /* 0xffffffff0800780c */ /* 0x000fe20003f25270 */
[----:B------:R-:W-:-:S04]  /*01d0*/  IMAD.SHL.U32 R8, R7, 0x40, RZ ;  /* 0x0000004007087824 */ /* 0x000fc800078e00ff */
[----:B--2---:R-:W-:-:S05]  /*01e0*/  IMAD.IADD R4, R13, 0x1, -R8 ;  /* 0x000000010d047824 */ /* 0x004fca00078e0a08 */
[----:B------:R-:W-:Y:S01]  /*01f0*/  VIMNMX.U32 R12, PT, PT, R9, R4, !PT ;  /* 0x00000004090c7248 */ /* 0x000fe20007fe0000 */
[----:B------:R-:W-:-:S04]  /*0200*/  @P0 VIADD R5, R10, 0x40 ;  /* 0x000000400a050836 */ /* 0x000fc80000000000 */
[----:B------:R-:W-:Y:S02]  /*0210*/  IMAD.IADD R12, R12, 0x1, -R9 ;  /* 0x000000010c0c7824 */ /* 0x000fe400078e0a09 */
[----:B---3--:R-:W-:-:S04]  /*0220*/  IMAD.IADD R6, R6, 0x1, -R8 ;  /* 0x0000000106067824 */ /* 0x008fc800078e0a08 */
[----:B------:R-:W-:Y:S01]  /*0230*/  IMAD.IADD R14, R5, 0x1, -R6 ;  /* 0x00000001050e7824 */ /* 0x000fe200078e0a06 */
[----:B------:R-:W-:Y:S01]  /*0240*/  @!P1 VIMNMX.U32 R6, PT, PT, R9, R4, PT ;  /* 0x0000000409069248 */ /* 0x000fe20003fe0000 */
[----:B----4-:R-:W-:-:S03]  /*0250*/  IMAD.IADD R5, R3, 0x1, -R8 ;  /* 0x0000000103057824 */ /* 0x010fc600078e0a08 */
[----:B------:R-:W-:Y:S01]  /*0260*/  SEL R7, R9, R14, !P1 ;  /* 0x0000000e09077207 */ /* 0x000fe20004800000 */
[----:B------:R-:W-:Y:S01]  /*0270*/  IMAD.IADD R49, R6, 0x1, -R5 ;  /* 0x0000000106317824 */ /* 0x000fe200078e0a05 */
[----:B------:R-:W-:Y:S02]  /*0280*/  VIADDMNMX.U32 R3, R10, -R5, R12, PT ;  /* 0x800000050a037246 */ /* 0x000fe4000380000c */
[----:B------:R-:W-:Y:S01]  /*0290*/  VIMNMX.U32 R48, PT, PT, R12, R7, PT ;  /* 0x000000070c307248 */ /* 0x000fe20003fe0000 */
[----:B------:R-:W-:Y:S06]  /*02a0*/  BRA.U !UP0, `(.L_x_42) ;  /* 0x0000000508247547 */ /* 0x000fec000b800000 */
[----:B------:R-:W-:-:S13]  /*02b0*/  ISETP.GE.AND P0, PT, R0, R49, PT ;  /* 0x000000310000720c */ /* 0x000fda0003f06270 */
[----:B------:R-:W-:Y:S05]  /*02c0*/  @P0 BRA `(.L_x_43) ;  /* 0x0000000000880947 */ /* 0x000fea0003800000 */
[----:B------:R-:W0:Y:S01]  /*02d0*/  LDC.64 R74, c[0x0][0x388] ;  /* 0x0000e200ff4a7b82 */ /* 0x000e220000000a00 */
[----:B------:R-:W-:-:S04]  /*02e0*/  IADD3 R5, P0, P1, R5, R8, R0 ;  /* 0x0000000805057210 */ /* 0x000fc8000791e000 */
[----:B------:R-:W-:Y:S01]  /*02f0*/  IADD3.X R4, PT, PT, RZ, RZ, RZ, P0, P1 ;  /* 0x000000ffff047210 */ /* 0x000fe200007e24ff */
        /* <DEDUP_REMOVED lines=20> */
[----:B------:R-:W-:Y:S02]  /*0440*/  PRMT R68, R65, 0x7772, RZ ;  /* 0x0000777241447816 */ /* 0x000fe400000000ff */
[C---:B------:R-:W-:Y:S02]  /*0450*/  PRMT R69, R66.reuse, 0x7770, RZ ;  /* 0x0000777042457816 */ /* 0x040fe400000000ff */
[C---:B------:R-:W-:Y:S02]  /*0460*/  PRMT R70, R66.reuse, 0x7771, RZ ;  /* 0x0000777142467816 */ /* 0x040fe400000000ff */
[----:B------:R-:W-:Y:S02]  /*0470*/  PRMT R71, R66, 0x7772, RZ ;  /* 0x0000777242477816 */ /* 0x000fe400000000ff */
[----:B------:R-:W-:-:S02]  /*0480*/  PRMT R72, R67, 0x7770, RZ ;  /* 0x0000777043487816 */ /* 0x000fc400000000ff */
[C---:B------:R-:W-:Y:S02]  /*0490*/  PRMT R73, R67.reuse, 0x7771, RZ ;  /* 0x0000777143497816 */ /* 0x040fe400000000ff */
[----:B0-----:R-:W-:Y:S02]  /*04a0*/  PRMT R74, R67, 0x7772, RZ ;  /* 0x00007772434a7816 */ /* 0x001fe400000000ff */
[----:B------:R-:W-:Y:S02]  /*04b0*/  PRMT R65, R65, 0x7773, RZ ;  /* 0x0000777341417816 */ /* 0x000fe400000000ff */
[----:B------:R-:W-:Y:S02]  /*04c0*/  PRMT R66, R66, 0x7773, RZ ;  /* 0x0000777342427816 */ /* 0x000fe400000000ff */
[----:B------:R-:W-:Y:S01]  /*04d0*/  PRMT R67, R67, 0x7773, RZ ;  /* 0x0000777343437816 */ /* 0x000fe200000000ff */
[----:B------:R-:W-:Y:S06]  /*04e0*/  BRA `(.L_x_44) ;  /* 0x0000000400447947 */ /* 0x000fec0003800000 */
.L_x_43:
[----:B------:R-:W0:Y:S01]  /*04f0*/  LDC.64 R74, c[0x0][0x388] ;  /* 0x0000e200ff4a7b82 */ /* 0x000e220000000a00 */
[----:B------:R-:W-:Y:S01]  /*0500*/  IMAD.IADD R4, R0, 0x1, -R49 ;  /* 0x0000000100047824 */ /* 0x000fe200078e0a31 */
[----:B------:R-:W-:-:S04]  /*0510*/  IADD3 R5, P0, P1, R3, R8, R9 ;  /* 0x0000000803057210 */ /* 0x000fc8000791e009 */
[----:B------:R-:W-:Y:S02]  /*0520*/  IADD3 R5, P2, PT, R4, R5, RZ ;  /* 0x0000000504057210 */ /* 0x000fe40007f5e0ff */
[----:B------:R-:W-:-:S04]  /*0530*/  IADD3.X R7, PT, PT, RZ, RZ, RZ, P0, P1 ;  /* 0x000000ffff077210 */ /* 0x000fc800007e24ff */
[----:B------:R-:W-:Y:S01]  /*0540*/  LEA.HI.X.SX32 R4, R4, R7, 0x1, P2 ;  /* 0x0000000704047211 */ /* 0x000fe200010f0eff */
        /* <DEDUP_REMOVED lines=31> */
.L_x_42:
[----:B------:R-:W0:Y:S01]  /*0740*/  LDC.64 R74, c[0x0][0x3a0] ;  /* 0x0000e800ff4a7b82 */ /* 0x000e220000000a00 */
[----:B------:R-:W-:Y:S01]  /*0750*/  IADD3 R4, P1, PT, R8, R5, RZ ;  /* 0x0000000508047210 */ /* 0x000fe20007f3e0ff */
[C---:B------:R-:W-:Y:S01]  /*0760*/  IMAD.IADD R11, R0.reuse, 0x1, -R49 ;  /* 0x00000001000b7824 */ /* 0x040fe200078e0a31 */
[----:B------:R-:W-:Y:S02]  /*0770*/  IADD3 R9, P2, P3, R3, R8, R9 ;  /* 0x0000000803097210 */ /* 0x000fe40007b5e009 */
[----:B------:R-:W-:Y:S01]  /*0780*/  ISETP.GE.AND P0, PT, R0, R49, PT ;  /* 0x000000310000720c */ /* 0x000fe20003f06270 */
[----:B------:R-:W-:Y:S01]  /*0790*/  IMAD.X R7, RZ, RZ, RZ, P1 ;  /* 0x000000ffff077224 */ /* 0x000fe200008e06ff */
[----:B------:R-:W-:Y:S02]  /*07a0*/  IADD3.X R6, PT, PT, RZ, RZ, RZ, P2, P3 ;  /* 0x000000ffff067210 */ /* 0x000fe400017e64ff */
[----:B------:R-:W-:Y:S02]  /*07b0*/  SEL R4, R4, R9, !P0 ;  /* 0x0000000904047207 */ /* 0x000fe40004000000 */
[----:B------:R-:W-:-:S02]  /*07c0*/  SEL R5, R0, R11, !P0 ;  /* 0x0000000b00057207 */ /* 0x000fc40004000000 */
        /* <DEDUP_REMOVED lines=34> */
[----:B------:R-:W-:-:S07]  /*09f0*/  PRMT R67, R67, 0x7773, RZ ;  /* 0x0000777343437816 */ /* 0x000fce00000000ff */
.L_x_44:
[----:B------:R-:W-:Y:S05]  /*0a00*/  BSYNC.RECONVERGENT B0 ;  /* 0x0000000000007941 */ /* 0x000fea0003800200 */
.L_x_41:
[----:B------:R-:W0:Y:S01]  /*0a10*/  S2R R76, SR_CgaCtaId ;  /* 0x00000000004c7919 */ /* 0x000e220000008800 */
[----:B------:R-:W-:Y:S01]  /*0a20*/  IMAD.IADD R48, R48, 0x1, -R3 ;  /* 0x0000000130307824 */ /* 0x000fe200078e0a03 */
[----:B------:R-:W-:Y:S02]  /*0a30*/  MOV R3, 0x400 ;  /* 0x0000040000037802 */ /* 0x000fe40000000f00 */
        /* <DEDUP_REMOVED lines=18> */
[----:B------:R-:W-:Y:S02]  /*0b60*/  PRMT R66, R71, 0x3340, R66 ;  /* 0x0000334047427816 */ /* 0x000fe40000000042 */
[----:B------:R-:W-:Y:S02]  /*0b70*/  PRMT R69, R69, 0x3340, R70 ;  /* 0x0000334045457816 */ /* 0x000fe40000000046 */
[----:B------:R-:W-:Y:S01]  /*0b80*/  PRMT R65, R50, 0x5410, R65 ;  /* 0x0000541032417816 */ /* 0x000fe20000000041 */
[----:B-----5:R-:W-:Y:S01]  /*0b90*/  STS.128 [R75], R60 ;  /* 0x0000003c4b007388 */ /* 0x020fe20000000c00 */
[----:B------:R-:W-:Y:S02]  /*0ba0*/  PRMT R67, R72, 0x5410, R51 ;  /* 0x0000541048437816 */ /* 0x000fe40000000033 */
[----:B------:R-:W-:Y:S01]  /*0bb0*/  PRMT R66, R69, 0x5410, R66 ;  /* 0x0000541045427816 */ /* 0x000fe20000000042 */
        /* <DEDUP_REMOVED lines=12> */
[----:B------:R1:W-:Y:S04]  /*0c80*/  STS.128 [R75+0xd0], R4 ;  /* 0x0000d0044b007388 */ /* 0x0003e80000000c00 */
[----:B------:R2:W-:Y:S01]  /*0c90*/  STS.128 [R75+0xe0], R64 ;  /* 0x0000e0404b007388 */ /* 0x0005e20000000c00 */
[----:B------:R-:W-:Y:S01]  /*0ca0*/  BAR.SYNC.DEFER_BLOCKING 0x0 ;  /* 0x0000000000007b1d */ /* 0x000fe20000010000 */
[----:B------:R-:W-:-:S07]  /*0cb0*/  IMAD.IADD R51, R49, 0x1, R48 ;  /* 0x0000000131337824 */ /* 0x000fce00078e0230 */
[----:B------:R-:W-:Y:S01]  /*0cc0*/  PREEXIT ;  /* 0x000000000000782d */ /* 0x000fe20000000000 */
[----:B------:R-:W-:Y:S01]  /*0cd0*/  BSSY.RECONVERGENT B0, `(.L_x_45) ;  /* 0x0000017000007945 */ /* 0x000fe20003800200 */
[----:B0-----:R-:W-:-:S04]  /*0ce0*/  VIMNMX R9, PT, PT, R51, R0, PT ;  /* 0x0000000033097248 */ /* 0x001fc80003fe0100 */
[C---:B------:R-:W-:Y:S01]  /*0cf0*/  ISETP.GE.AND P0, PT, R9.reuse, R48, PT ;  /* 0x000000300900720c */ /* 0x040fe20003f06270 */
[----:B------:R-:W-:Y:S01]  /*0d00*/  IMAD.IADD R48, R9, 0x1, -R48 ;  /* 0x0000000109307824 */ /* 0x000fe200078e0a30 */
[----:B-1----:R-:W-:-:S04]  /*0d10*/  VIMNMX R5, PT, PT, R49, R9, PT ;  /* 0x0000000931057248 */ /* 0x002fc80003fe0100 */
[----:B------:R-:W-:-:S04]  /*0d20*/  SEL R48, R48, RZ, P0 ;  /* 0x000000ff30307207 */ /* 0x000fc80000000000 */
[----:B------:R-:W-:-:S13]  /*0d30*/  ISETP.GE.AND P0, PT, R48, R5, PT ;  /* 0x000000053000720c */ /* 0x000fda0003f06270 */
[----:B--2---:R-:W-:Y:S05]  /*0d40*/  @P0 BRA `(.L_x_46) ;  /* 0x00000000003c0947 */ /* 0x004fea0003800000 */
[----:B------:R-:W-:-:S07]  /*0d50*/  IMAD.IADD R11, R49, 0x1, R9 ;  /* 0x00000001310b7824 */ /* 0x000fce00078e0209 */
.L_x_47:
        /* <DEDUP_REMOVED lines=14> */
.L_x_46:
[----:B------:R-:W-:Y:S05]  /*0e40*/  BSYNC.RECONVERGENT B0 ;  /* 0x0000000000007941 */ /* 0x000fea0003800200 */
.L_x_45:
        /* <DEDUP_REMOVED lines=102> */
[----:B------:R-:W-:Y:S02]  /*14b0*/  PRMT R58, R66, 0x7773, RZ ;  /* 0x00007773423a7816 */ /* 0x000fe400000000ff */
[----:B------:R-:W-:Y:S02]  /*14c0*/  PRMT R49, R74, 0x7773, RZ ;  /* 0x000077734a317816 */ /* 0x000fe400000000ff */
[----:B------:R-:W-:Y:S02]  /*14d0*/  FSEL R33, R57, R33, P0 ;  /* 0x0000002139217208 */ /* 0x000fe40000000000 */
[----:B------:R-:W-:Y:S02]  /*14e0*/  FSEL R35, R59, R35, P0 ;  /* 0x000000233b237208 */ /* 0x000fe40000000000 */
[----:B------:R-:W-:Y:S02]  /*14f0*/  SEL R51, R50, R51, P0 ;  /* 0x0000003332337207 */ /* 0x000fe40000000000 */
[----:B------:R-:W-:-:S02]  /*1500*/  SEL R58, R49, R58, P0 ;  /* 0x0000003a313a7207 */ /* 0x000fc40000000000 */
[----:B------:R-:W-:Y:S02]  /*1510*/  PRMT R57, R66, 0x7772, RZ ;  /* 0x0000777242397816 */ /* 0x000fe400000000ff */
[----:B------:R-:W-:Y:S02]  /*1520*/  PRMT R50, R74, 0x7772, RZ ;  /* 0x000077724a327816 */ /* 0x000fe400000000ff */
[----:B------:R-:W-:Y:S02]  /*1530*/  PRMT R59, R66, 0x7771, RZ ;  /* 0x00007771423b7816 */ /* 0x000fe400000000ff */
[----:B------:R-:W-:Y:S02]  /*1540*/  PRMT R49, R74, 0x7770, RZ ;  /* 0x000077704a317816 */ /* 0x000fe400000000ff */
[----:B------:R-:W-:Y:S02]  /*1550*/  PRMT R66, R66, 0x7770, RZ ;  /* 0x0000777042427816 */ /* 0x000fe400000000ff */
[----:B------:R-:W-:-:S02]  /*1560*/  PRMT R74, R74, 0x7771, RZ ;  /* 0x000077714a4a7816 */ /* 0x000fc400000000ff */
[----:B------:R-:W-:Y:S02]  /*1570*/  SEL R66, R49, R66, P0 ;  /* 0x0000004231427207 */ /* 0x000fe40000000000 */
[----:B------:R-:W-:Y:S02]  /*1580*/  SEL R59, R74, R59, P0 ;  /* 0x0000003b4a3b7207 */ /* 0x000fe40000000000 */
[----:B------:R-:W-:Y:S02]  /*1590*/  PRMT R74, R65, 0x7773, RZ ;  /* 0x00007773414a7816 */ /* 0x000fe400000000ff */
[----:B------:R-:W-:Y:S02]  /*15a0*/  PRMT R49, R73, 0x7773, RZ ;  /* 0x0000777349317816 */ /* 0x000fe400000000ff */
[----:B------:R-:W-:Y:S02]  /*15b0*/  FSEL R64, R72, R64, P0 ;  /* 0x0000004048407208 */ /* 0x000fe40000000000 */
[----:B------:R-:W-:-:S02]  /*15c0*/  SEL R74, R49, R74, P0 ;  /* 0x0000004a314a7207 */ /* 0x000fc40000000000 */
[----:B------:R-:W-:Y:S02]  /*15d0*/  PRMT R49, R73, 0x7772, RZ ;  /* 0x0000777249317816 */ /* 0x000fe400000000ff */
[----:B------:R-:W-:Y:S02]  /*15e0*/  PRMT R72, R65, 0x7772, RZ ;  /* 0x0000777241487816 */ /* 0x000fe400000000ff */
[----:B------:R-:W-:Y:S02]  /*15f0*/  SEL R57, R50, R57, P0 ;  /* 0x0000003932397207 */ /* 0x000fe40000000000 */
[----:B------:R-:W-:Y:S02]  /*1600*/  SEL R72, R49, R72, P0 ;  /* 0x0000004831487207 */ /* 0x000fe40000000000 */
[----:B------:R-:W0:Y:S01]  /*1610*/  S2R R49, SR_CgaCtaId ;  /* 0x0000000000317919 */ /* 0x000e220000008800 */
[----:B------:R-:W-:Y:S02]  /*1620*/  PRMT R67, R65, 0x7770, RZ ;  /* 0x0000777041437816 */ /* 0x000fe400000000ff */
[----:B------:R-:W-:-:S02]  /*1630*/  PRMT R50, R73, 0x7770, RZ ;  /* 0x0000777049327816 */ /* 0x000fc400000000ff */
[----:B------:R-:W-:Y:S02]  /*1640*/  PRMT R65, R65, 0x7771, RZ ;  /* 0x0000777141417816 */ /* 0x000fe400000000ff */
[----:B------:R-:W-:Y:S02]  /*1650*/  SEL R67, R50, R67, P0 ;  /* 0x0000004332437207 */ /* 0x000fe40000000000 */
[----:B------:R-:W-:-:S04]  /*1660*/  PRMT R50, R73, 0x7771, RZ ;  /* 0x0000777149327816 */ /* 0x000fc800000000ff */
[----:B------:R-:W-:Y:S02]  /*1670*/  SEL R65, R50, R65, P0 ;  /* 0x0000004132417207 */ /* 0x000fe40000000000 */
[----:B------:R-:W-:-:S04]  /*1680*/  MOV R50, 0x400 ;  /* 0x0000040000327802 */ /* 0x000fc80000000f00 */
[----:B0-----:R-:W-:Y:S01]  /*1690*/  LEA R50, R49, R50, 0x18 ;  /* 0x0000003231327211 */ /* 0x001fe200078ec0ff */
[----:B------:R-:W-:Y:S01]  /*16a0*/  IMAD.SHL.U32 R49, R2, 0x40, RZ ;  /* 0x0000004002317824 */ /* 0x000fe200078e00ff */
[----:B------:R-:W-:Y:S06]  /*16b0*/  BAR.SYNC.DEFER_BLOCKING 0x0 ;  /* 0x0000000000007b1d */ /* 0x000fec0000010000 */
[----:B------:R-:W-:Y:S05]  /*16c0*/  BRA.U !UP0, `(.L_x_48) ;  /* 0x0000000508387547 */ /* 0x000fea000b800000 */
        /* <DEDUP_REMOVED lines=13> */
[----:B------:R-:W-:Y:S02]  /*17a0*/  PRMT R72, R75, 0x3340, R74 ;  /* 0x000033404b487816 */ /* 0x000fe4000000004a */
[----:B------:R-:W-:Y:S02]  /*17b0*/  PRMT R57, R57, 0x3340, R58 ;  /* 0x0000334039397816 */ /* 0x000fe4000000003a */
[----:B------:R-:W-:Y:S02]  /*17c0*/  PRMT R66, R66, 0x3340, R59 ;  /* 0x0000334042427816 */ /* 0x000fe4000000003b */
[----:B------:R-:W-:Y:S01]  /*17d0*/  PRMT R3, R3, 0x3340, R48 ;  /* 0x0000334003037816 */ /* 0x000fe20000000030 */
[----:B0-----:R-:W-:Y:S01]  /*17e0*/  IMAD.IADD R73, R73, 0x1, R2 ;  /* 0x0000000149497824 */ /* 0x001fe200078e0202 */
[----:B------:R-:W-:Y:S02]  /*17f0*/  LOP3.LUT R2, R67, 0xffff, RZ, 0xc0, !PT ;  /* 0x0000ffff43027812 */ /* 0x000fe400078ec0ff */
[----:B------:R-:W-:-:S02]  /*1800*/  PRMT R56, R56, 0x3340, R51 ;  /* 0x0000334038387816 */ /* 0x000fc40000000033 */
[----:B------:R-:W-:Y:S01]  /*1810*/  PRMT R65, R2, 0x3340, R65 ;  /* 0x0000334002417816 */ /* 0x000fe20000000041 */
[----:B------:R-:W-:Y:S01]  /*1820*/  IMAD R2, R73, 0xf0, R50 ;  /* 0x000000f049027824 */ /* 0x000fe200078e0232 */
[----:B------:R-:W-:Y:S01]  /*1830*/  PRMT R66, R66, 0x5410, R57 ;  /* 0x0000541042427816 */ /* 0x000fe20000000039 */
[----:B------:R-:W0:Y:S01]  /*1840*/  LDC.64 R50, c[0x0][0x3a0] ;  /* 0x0000e800ff327b82 */ /* 0x000e220000000a00 */
[----:B------:R-:W-:Y:S02]  /*1850*/  PRMT R65, R65, 0x5410, R72 ;  /* 0x0000541041417816 */ /* 0x000fe40000000048 */
[----:B------:R-:W-:Y:S01]  /*1860*/  PRMT R67, R56, 0x5410, R3 ;  /* 0x0000541038437816 */ /* 0x000fe20000000003 */
[----:B------:R-:W-:Y:S01]  /*1870*/  STS.128 [R2], R32 ;  /* 0x0000002002007388 */ /* 0x000fe20000000c00 */
[----:B------:R-:W-:-:S03]  /*1880*/  IADD3 R49, P0, PT, R49, R0, RZ ;  /* 0x0000000031317210 */ /* 0x000fc60007f1e0ff */
[----:B------:R-:W-:Y:S02]  /*1890*/  STS.128 [R2+0x10], R24 ;  /* 0x0000101802007388 */ /* 0x000fe40000000c00 */
[----:B------:R-:W-:Y:S02]  /*18a0*/  IMAD.X R0, RZ, RZ, RZ, P0 ;  /* 0x000000ffff007224 */ /* 0x000fe400000e06ff */
[----:B------:R-:W-:Y:S02]  /*18b0*/  STS.128 [R2+0x20], R40 ;  /* 0x0000202802007388 */ /* 0x000fe40000000c00 */
[----:B------:R-:W-:Y:S02]  /*18c0*/  IMAD R3, R0, 0xf0, RZ ;  /* 0x000000f000037824 */ /* 0x000fe400078e02ff */
[----:B------:R-:W-:Y:S04]  /*18d0*/  STS.128 [R2+0x30], R60 ;  /* 0x0000303c02007388 */ /* 0x000fe80000000c00 */
[----:B------:R-:W-:Y:S04]  /*18e0*/  STS.128 [R2+0x40], R52 ;  /* 0x0000403402007388 */ /* 0x000fe80000000c00 */
[----:B------:R-:W-:Y:S01]  /*18f0*/  STS.128 [R2+0x50], R44 ;  /* 0x0000502c02007388 */ /* 0x000fe20000000c00 */
[----:B0-----:R-:W-:-:S03]  /*1900*/  IMAD.WIDE.U32 R48, R49, 0xf0, R50 ;  /* 0x000000f031307825 */ /* 0x001fc600078e0032 */
[----:B------:R-:W-:Y:S01]  /*1910*/  STS.128 [R2+0x60], R36 ;  /* 0x0000602402007388 */ /* 0x000fe20000000c00 */
[----:B------:R-:W-:-:S03]  /*1920*/  IMAD.IADD R49, R49, 0x1, R3 ;  /* 0x0000000131317824 */ /* 0x000fc600078e0203 */
        /* <DEDUP_REMOVED lines=40> */
.L_x_48:
        /* <DEDUP_REMOVED lines=18> */
[----:B------:R-:W-:-:S03]  /*1cd0*/  LOP3.LUT R0, R0, 0x1f, RZ, 0xc0, !PT ;  /* 0x0000001f00007812 */ /* 0x000fc600078ec0ff */
[----:B------:R-:W-:Y:S01]  /*1ce0*/  IMAD R50, R73, 0xf0, R50 ;  /* 0x000000f049327824 */ /* 0x000fe200078e0232 */
[----:B------:R-:W-:Y:S02]  /*1cf0*/  LOP3.LUT R73, R72, 0xffff, RZ, 0xc0, !PT ;  /* 0x0000ffff48497812 */ /* 0x000fe400078ec0ff */
[----:B------:R-:W-:Y:S02]  /*1d00*/  LOP3.LUT R72, R65, 0xffff, RZ, 0xc0, !PT ;  /* 0x0000ffff41487812 */ /* 0x000fe400078ec0ff */
[----:B------:R-:W-:Y:S01]  /*1d10*/  PRMT R65, R73, 0x3340, R74 ;  /* 0x0000334049417816 */ /* 0x000fe2000000004a */
[----:B------:R-:W-:Y:S01]  /*1d20*/  STS.128 [R50], R32 ;  /* 0x0000002032007388 */ /* 0x000fe20000000c00 */
[----:B------:R-:W-:Y:S02]  /*1d30*/  PRMT R72, R67, 0x3340, R72 ;  /* 0x0000334043487816 */ /* 0x000fe40000000048 */
[----:B------:R-:W-:Y:S01]  /*1d40*/  PRMT R67, R56, 0x5410, R3 ;  /* 0x0000541038437816 */ /* 0x000fe20000000003 */
[----:B------:R-:W-:Y:S01]  /*1d50*/  STS.128 [R50+0x10], R24 ;  /* 0x0000101832007388 */ /* 0x000fe20000000c00 */
[----:B------:R-:W-:-:S02]  /*1d60*/  PRMT R65, R72, 0x5410, R65 ;  /* 0x0000541048417816 */ /* 0x000fc40000000041 */
[----:B------:R-:W-:Y:S01]  /*1d70*/  IADD3 R3, P0, P1, R0, R49, R2 ;  /* 0x0000003100037210 */ /* 0x000fe2000791e002 */
[----:B------:R-:W-:Y:S03]  /*1d80*/  STS.128 [R50+0x20], R40 ;  /* 0x0000202832007388 */ /* 0x000fe60000000c00 */
[----:B------:R-:W-:Y:S01]  /*1d90*/  IADD3.X R0, PT, PT, RZ, RZ, RZ, P0, P1 ;  /* 0x000000ffff007210 */ /* 0x000fe200007e24ff */
[----:B------:R-:W-:Y:S04]  /*1da0*/  STS.128 [R50+0x30], R60 ;  /* 0x0000303c32007388 */ /* 0x000fe80000000c00 */
[----:B------:R-:W-:Y:S01]  /*1db0*/  STS.128 [R50+0x40], R52 ;  /* 0x0000403432007388 */ /* 0x000fe20000000c00 */
[----:B------:R-:W-:-:S03]  /*1dc0*/  IMAD R49, R0, 0xf0, RZ ;  /* 0x000000f000317824 */ /* 0x000fc600078e02ff */
[----:B------:R-:W-:Y:S04]  /*1dd0*/  STS.128 [R50+0x50], R44 ;  /* 0x0000502c32007388 */ /* 0x000fe80000000c00 */
[----:B------:R-:W-:Y:S04]  /*1de0*/  STS.128 [R50+0x60], R36 ;  /* 0x0000602432007388 */ /* 0x000fe80000000c00 */
[----:B------:R-:W-:Y:S04]  /*1df0*/  STS.128 [R50+0x70], R28 ;  /* 0x0000701c32007388 */ /* 0x000fe80000000c00 */
[----:B------:R0:W-:Y:S04]  /*1e00*/  STS.128 [R50+0x80], R68 ;  /* 0x0000804432007388 */ /* 0x0001e80000000c00 */
[----:B------:R-:W-:Y:S04]  /*1e10*/  STS.128 [R50+0x90], R4 ;  /* 0x0000900432007388 */ /* 0x000fe80000000c00 */
[----:B------:R-:W-:Y:S04]  /*1e20*/  STS.128 [R50+0xa0], R8 ;  /* 0x0000a00832007388 */ /* 0x000fe80000000c00 */
[----:B------:R-:W-:Y:S04]  /*1e30*/  STS.128 [R50+0xb0], R12 ;  /* 0x0000b00c32007388 */ /* 0x000fe80000000c00 */
[----:B------:R-:W-:Y:S01]  /*1e40*/  STS.128 [R50+0xc0], R16 ;  /* 0x0000c01032007388 */ /* 0x000fe20000000c00 */
[----:B0-----:R-:W0:Y:S03]  /*1e50*/  LDC.64 R68, c[0x0][0x388] ;  /* 0x0000e200ff447b82 */ /* 0x001e260000000a00 */
[----:B------:R-:W-:Y:S04]  /*1e60*/  STS.128 [R50+0xd0], R20 ;  /* 0x0000d01432007388 */ /* 0x000fe80000000c00 */
[----:B------:R-:W-:Y:S01]  /*1e70*/  STS.128 [R50+0xe0], R64 ;  /* 0x0000e04032007388 */ /* 0x000fe20000000c00 */
        /* <DEDUP_REMOVED lines=34> */
.L_x_40:
[----:B------:R-:W0:Y:S01]  /*20a0*/  LDC.64 R4, c[0x0][0x3b8] ;  /* 0x0000ee00ff047b82 */ /* 0x000e220000000a00 */
[----:B------:R-:W-:Y:S01]  /*20b0*/  IMAD.MOV R7, RZ, RZ, -R7 ;  /* 0x000000ffff077224 */ /* 0x000fe200078e0a07 */
[----:B------:R-:W1:Y:S06]  /*20c0*/  LDCU.U8 UR4, c[0x0][0x380] ;  /* 0x00007000ff0477ac */ /* 0x000e6c0008000000 */
[----:B------:R-:W2:Y:S01]  /*20d0*/  LDC R10, c[0x0][0x398] ;  /* 0x0000e600ff0a7b82 */ /* 0x000ea20000000800 */
[----:B0-----:R-:W-:-:S05]  /*20e0*/  IMAD.WIDE.U32 R4, R2, 0x4, R4 ;  /* 0x0000000402047825 */ /* 0x001fca00078e0004 */
[----:B------:R-:W3:Y:S04]  /*20f0*/  LDG.E R6, desc[UR6][R4.64+0x4] ;  /* 0x0000040604067981 */ /* 0x000ee8000c1e1900 */
[----:B------:R0:W4:Y:S01]  /*2100*/  LDG.E R3, desc[UR6][R4.64] ;  /* 0x0000000604037981 */ /* 0x000122000c1e1900 */
[CC--:B------:R-:W-:Y:S01]  /*2110*/  LOP3.LUT R11, R2.reuse, R7.reuse, RZ, 0xc0, !PT ;  /* 0x00000007020b7212 */ /* 0x0c0fe200078ec0ff */
[----:B-1----:R-:W-:Y:S01]  /*2120*/  UPRMT UR4, UR4, 0x8880, URZ ;  /* 0x0000888004047896 */ /* 0x002fe200080000ff */
[C---:B------:R-:W-:Y:S01]  /*2130*/  LOP3.LUT R7, R2.reuse, R7, RZ, 0xfc, !PT ;  /* 0x0000000702077212 */ /* 0x040fe200078efcff */
[----:B------:R-:W-:Y:S01]  /*2140*/  BSSY.RECONVERGENT B0, `(.L_x_49) ;  /* 0x0000096000007945 */ /* 0x000fe20003800200 */
[----:B------:R-:W-:Y:S01]  /*2150*/  LOP3.LUT R9, R9, 0xffffffc0, RZ, 0xc0, !PT ;  /* 0xffffffc009097812 */ /* 0x000fe200078ec0ff */
[----:B------:R-:W-:Y:S01]  /*2160*/  IMAD.IADD R8, R2, 0x1, -R11 ;  /* 0x0000000102087824 */ /* 0x000fe200078e0a0b */
[----:B------:R-:W-:Y:S01]  /*2170*/  ISETP.NE.AND P1, PT, R7, -0x1, PT ;  /* 0xffffffff0700780c */ /* 0x000fe20003f25270 */
[----:B------:R-:W-:Y:S01]  /*2180*/  IMAD.SHL.U32 R11, R11, 0x40, RZ ;  /* 0x000000400b0b7824 */ /* 0x000fe200078e00ff */
[----:B------:R-:W-:Y:S01]  /*2190*/  UISETP.NE.AND UP0, UPT, UR4, URZ, UPT ;  /* 0x000000ff0400728c */ /* 0x000fe2000bf05270 */
[----:B------:R-:W-:Y:S01]  /*21a0*/  IMAD.SHL.U32 R8, R8, 0x40, RZ ;  /* 0x0000004008087824 */ /* 0x000fe200078e00ff */
[----:B------:R-:W-:Y:S01]  /*21b0*/  ACQBULK ;  /* 0x000000000000782e */ /* 0x000fe20000000000 */
[----:B--2---:R-:W-:-:S02]  /*21c0*/  IMAD.IADD R10, R10, 0x1, -R11 ;  /* 0x000000010a0a7824 */ /* 0x004fc400078e0a0b */
[C---:B0-----:R-:W-:Y:S01]  /*21d0*/  VIADD R5, R8.reuse, 0x3f ;  /* 0x0000003f08057836 */ /* 0x041fe20000000000 */
[----:B------:R-:W-:Y:S02]  /*21e0*/  ISETP.NE.AND P0, PT, R8, -0x40, PT ;  /* 0xffffffc00800780c */ /* 0x000fe40003f05270 */
[----:B------:R-:W-:-:S05]  /*21f0*/  VIMNMX.U32 R12, PT, PT, R9, R10, !PT ;  /* 0x0000000a090c7248 */ /* 0x000fca0007fe0000 */
[----:B------:R-:W-:-:S06]  /*2200*/  IMAD.IADD R12, R12, 0x1, -R9 ;  /* 0x000000010c0c7824 */ /* 0x000fcc00078e0a09 */
[----:B------:R-:W-:Y:S02]  /*2210*/  @P0 VIADD R5, R8, 0x40 ;  /* 0x0000004008050836 */ /* 0x000fe40000000000 */
[----:B---3--:R-:W-:-:S04]  /*2220*/  IMAD.IADD R6, R6, 0x1, -R11 ;  /* 0x0000000106067824 */ /* 0x008fc800078e0a0b */
[----:B------:R-:W-:Y:S01]  /*2230*/  IMAD.IADD R4, R5, 0x1, -R6 ;  /* 0x0000000105047824 */ /* 0x000fe200078e0a06 */
[----:B------:R-:W-:Y:S01]  /*2240*/  @!P1 VIMNMX.U32 R6, PT, PT, R9, R10, PT ;  /* 0x0000000a09069248 */ /* 0x000fe20003fe0000 */
[----:B----4-:R-:W-:-:S03]  /*2250*/  IMAD.IADD R5, R3, 0x1, -R11 ;  /* 0x0000000103057824 */ /* 0x010fc600078e0a0b */
[----:B------:R-:W-:Y:S01]  /*2260*/  SEL R3, R9, R4, !P1 ;  /* 0x0000000409037207 */ /* 0x000fe20004800000 */
[----:B------:R-:W-:Y:S01]  /*2270*/  IMAD.IADD R73, R6, 0x1, -R5 ;  /* 0x0000000106497824 */ /* 0x000fe200078e0a05 */
[----:B------:R-:W-:Y:S02]  /*2280*/  VIADDMNMX.U32 R4, R8, -R5, R12, PT ;  /* 0x8000000508047246 */ /* 0x000fe4000380000c */
[----:B------:R-:W-:-:S05]  /*2290*/  VIMNMX.U32 R3, PT, PT, R12, R3, PT ;  /* 0x000000030c037248 */ /* 0x000fca0003fe0000 */
[----:B------:R-:W-:Y:S01]  /*22a0*/  IMAD.IADD R64, R3, 0x1, -R4 ;  /* 0x0000000103407824 */ /* 0x000fe200078e0a04 */
[----:B------:R-:W-:Y:S06]  /*22b0*/  BRA.U !UP0, `(.L_x_50) ;  /* 0x0000000508387547 */ /* 0x000fec000b800000 */
[----:B------:R-:W-:-:S05]  /*22c0*/  IMAD.IADD R3, R73, 0x1, R64 ;  /* 0x0000000149037824 */ /* 0x000fca00078e0240 */
[----:B------:R-:W-:-:S13]  /*22d0*/  ISETP.GE.AND P0, PT, R0, R3, PT ;  /* 0x000000030000720c */ /* 0x000fda0003f06270 */
[----:B------:R-:W-:Y:S05]  /*22e0*/  @P0 BRA `(.L_x_51) ;  /* 0x0000000400ec0947 */ /* 0x000fea0003800000 */
        /* <DEDUP_REMOVED lines=37> */
.L_x_52:
[----:B------:R-:W0:Y:S01]  /*2540*/  LDC.64 R74, c[0x0][0x388] ;  /* 0x0000e200ff4a7b82 */ /* 0x000e220000000a00 */
[----:B------:R-:W-:Y:S01]  /*2550*/  IADD3 R5, P0, P1, R4, R11, R9 ;  /* 0x0000000b04057210 */ /* 0x000fe2000791e009 */
[----:B------:R-:W-:-:S03]  /*2560*/  IMAD.IADD R4, R0, 0x1, -R73 ;  /* 0x0000000100047824 */ /* 0x000fc600078e0a49 */
[----:B------:R-:W-:Y:S02]  /*2570*/  IADD3.X R7, PT, PT, RZ, RZ, RZ, P0, P1 ;  /* 0x000000ffff077210 */ /* 0x000fe400007e24ff */
[----:B------:R-:W-:-:S04]  /*2580*/  IADD3 R5, P2, PT, R4, R5, RZ ;  /* 0x0000000504057210 */ /* 0x000fc80007f5e0ff */
        /* <DEDUP_REMOVED lines=33> */
.L_x_50:
[----:B------:R-:W-:-:S05]  /*27a0*/  IMAD.IADD R3, R73, 0x1, R64 ;  /* 0x0000000149037824 */ /* 0x000fca00078e0240 */
[----:B------:R-:W-:-:S13]  /*27b0*/  ISETP.GE.AND P0, PT, R0, R3, PT ;  /* 0x000000030000720c */ /* 0x000fda0003f06270 */
[----:B------:R-:W-:Y:S05]  /*27c0*/  @P0 BRA `(.L_x_51) ;  /* 0x0000000000b40947 */ /* 0x000fea0003800000 */
[----:B------:R-:W0:Y:S01]  /*27d0*/  LDC.64 R74, c[0x0][0x3a0] ;  /* 0x0000e800ff4a7b82 */ /* 0x000e220000000a00 */
[----:B------:R-:W-:Y:S01]  /*27e0*/  IADD3 R7, P2, P3, R4, R11, R9 ;  /* 0x0000000b04077210 */ /* 0x000fe20007b5e009 */
[C---:B------:R-:W-:Y:S01]  /*27f0*/  IMAD.IADD R9, R0.reuse, 0x1, -R73 ;  /* 0x0000000100097824 */ /* 0x040fe200078e0a49 */
[----:B------:R-:W-:Y:S02]  /*2800*/  IADD3 R4, P1, PT, R11, R5, RZ ;  /* 0x000000050b047210 */ /* 0x000fe40007f3e0ff */
[----:B------:R-:W-:Y:S02]  /*2810*/  ISETP.GE.AND P0, PT, R0, R73, PT ;  /* 0x000000490000720c */ /* 0x000fe40003f06270 */
[----:B------:R-:W-:Y:S02]  /*2820*/  IADD3.X R6, PT, PT, RZ, RZ, RZ, P2, P3 ;  /* 0x000000ffff067210 */ /* 0x000fe400017e64ff */
[----:B------:R-:W-:Y:S01]  /*2830*/  SEL R4, R4, R7, !P0 ;  /* 0x0000000704047207 */ /* 0x000fe20004000000 */
[----:B------:R-:W-:Y:S01]  /*2840*/  IMAD.X R7, RZ, RZ, RZ, P1 ;  /* 0x000000ffff077224 */ /* 0x000fe200008e06ff */
        /* <DEDUP_REMOVED lines=37> */
.L_x_51:
[----:B------:R-:W-:Y:S05]  /*2aa0*/  BSYNC.RECONVERGENT B0 ;  /* 0x0000000000007941 */ /* 0x000fea0003800200 */
.L_x_49:
        /* <DEDUP_REMOVED lines=26> */
[----:B0-----:R-:W-:-:S03]  /*2c50*/  LOP3.LUT R57, R70, 0xffff, RZ, 0xc0, !PT ;  /* 0x0000ffff46397812 */ /* 0x001fc600078ec0ff */
[----:B------:R-:W-:Y:S01]  /*2c60*/  STS.128 [R75+0x40], R40 ;  /* 0x000040284b007388 */ /* 0x000fe20000000c00 */
[----:B------:R-:W-:-:S03]  /*2c70*/  PRMT R57, R57, 0x3340, R62 ;  /* 0x0000334039397816 */ /* 0x000fc6000000003e */
[----:B------:R-:W-:Y:S01]  /*2c80*/  STS.128 [R75+0x50], R36 ;  /* 0x000050244b007388 */ /* 0x000fe20000000c00 */
[----:B------:R-:W-:Y:S01]  /*2c90*/  PRMT R70, R68, 0x5410, R57 ;  /* 0x0000541044467816 */ /* 0x000fe20000000039 */
[----:B------:R-:W-:Y:S02]  /*2ca0*/  IMAD.MOV.U32 R68, RZ, RZ, R60 ;  /* 0x000000ffff447224 */ /* 0x000fe400078e003c */
[----:B------:R-:W-:Y:S04]  /*2cb0*/  STS.128 [R75+0x60], R32 ;  /* 0x000060204b007388 */ /* 0x000fe80000000c00 */
[----:B------:R-:W-:Y:S04]  /*2cc0*/  STS.128 [R75+0x70], R28 ;  /* 0x0000701c4b007388 */ /* 0x000fe80000000c00 */
[----:B------:R-:W-:Y:S04]  /*2cd0*/  STS.128 [R75+0x80], R24 ;  /* 0x000080184b007388 */ /* 0x000fe80000000c00 */
[----:B------:R-:W-:Y:S04]  /*2ce0*/  STS.128 [R75+0x90], R20 ;  /* 0x000090144b007388 */ /* 0x000fe80000000c00 */
[----:B------:R0:W-:Y:S04]  /*2cf0*/  STS.128 [R75+0xa0], R16 ;  /* 0x0000a0104b007388 */ /* 0x0001e80000000c00 */
[----:B------:R-:W-:Y:S04]  /*2d00*/  STS.128 [R75+0xb0], R12 ;  /* 0x0000b00c4b007388 */ /* 0x000fe80000000c00 */
[----:B------:R-:W-:Y:S04]  /*2d10*/  STS.128 [R75+0xc0], R8 ;  /* 0x0000c0084b007388 */ /* 0x000fe80000000c00 */
[----:B------:R1:W-:Y:S04]  /*2d20*/  STS.128 [R75+0xd0], R4 ;  /* 0x0000d0044b007388 */ /* 0x0003e80000000c00 */
[----:B------:R2:W-:Y:S01]  /*2d30*/  STS.128 [R75+0xe0], R68 ;  /* 0x0000e0444b007388 */ /* 0x0005e20000000c00 */
[----:B------:R-:W-:Y:S01]  /*2d40*/  BAR.SYNC.DEFER_BLOCKING 0x0 ;  /* 0x0000000000007b1d */ /* 0x000fe20000010000 */
[----:B0-----:R-:W-:-:S07]  /*2d50*/  VIMNMX R16, PT, PT, R3, R0, PT ;  /* 0x0000000003107248 */ /* 0x001fce0003fe0100 */
[----:B------:R-:W-:Y:S01]  /*2d60*/  PREEXIT ;  /* 0x000000000000782d */ /* 0x000fe20000000000 */
[----:B------:R-:W-:Y:S01]  /*2d70*/  BSSY.RECONVERGENT B0, `(.L_x_53) ;  /* 0x0000016000007945 */ /* 0x000fe20003800200 */
[C---:B------:R-:W-:Y:S01]  /*2d80*/  ISETP.GE.AND P0, PT, R16.reuse, R64, PT ;  /* 0x000000401000720c */ /* 0x040fe20003f06270 */
[----:B------:R-:W-:Y:S01]  /*2d90*/  IMAD.IADD R32, R16, 0x1, -R64 ;  /* 0x0000000110207824 */ /* 0x000fe200078e0a40 */
[----:B-1----:R-:W-:-:S04]  /*2da0*/  VIMNMX R5, PT, PT, R73, R16, PT ;  /* 0x0000001049057248 */ /* 0x002fc80003fe0100 */
[----:B------:R-:W-:-:S04]  /*2db0*/  SEL R32, R32, RZ, P0 ;  /* 0x000000ff20207207 */ /* 0x000fc80000000000 */
[----:B------:R-:W-:-:S13]  /*2dc0*/  ISETP.GE.AND P0, PT, R32, R5, PT ;  /* 0x000000052000720c */ /* 0x000fda0003f06270 */
[----:B--2---:R-:W-:Y:S05]  /*2dd0*/  @P0 BRA `(.L_x_54) ;  /* 0x00000000003c0947 */ /* 0x004fea0003800000 */
[----:B------:R-:W-:-:S07]  /*2de0*/  IMAD.IADD R9, R73, 0x1, R16 ;  /* 0x0000000149097824 */ /* 0x000fce00078e0210 */
.L_x_55:
        /* <DEDUP_REMOVED lines=14> */
.L_x_54:
[----:B------:R-:W-:Y:S05]  /*2ed0*/  BSYNC.RECONVERGENT B0 ;  /* 0x0000000000007941 */ /* 0x000fea0003800200 */
.L_x_53:
[----:B------:R-:W-:Y:S01]  /*2ee0*/  IADD3 R16, PT, PT, R73, R16, -R32 ;  /* 0x0000001049107210 */ /* 0x000fe20007ffe820 */
[--C-:B------:R-:W-:Y:S01]  /*2ef0*/  IMAD R77, R32, 0xf0, R63.reuse ;  /* 0x000000f0204d7824 */ /* 0x100fe200078e023f */
[----:B------:R-:W-:Y:S01]  /*2f00*/  PLOP3.LUT P0, PT, PT, PT, PT, 0x8, 0x80 ;  /* 0x000000000080781c */ /* 0x000fe20003f0e170 */
[----:B------:R-:W-:Y:S01]  /*2f10*/  IMAD.SHL.U32 R2, R2, 0x40, RZ ;  /* 0x0000004002027824 */ /* 0x000fe200078e00ff */
        /* <DEDUP_REMOVED lines=36> */
[----:B------:R-:W3:Y:S01]  /*3160*/  LDS.128 R40, [R77+0x50] ;  /* 0x000050004d287984 */ /* 0x000ee20000000c00 */
[----:B------:R-:W-:-:S02]  /*3170*/  FSEL R13, R65, R13, P0 ;  /* 0x0000000d410d7208 */ /* 0x000fc40000000000 */
[----:B------:R-:W-:Y:S01]  /*3180*/  FSEL R14, R66, R14, P0 ;  /* 0x0000000e420e7208 */ /* 0x000fe20000000000 */
[----:B------:R-:W-:Y:S01]  /*3190*/  LDS.128 R72, [R76+0xe0] ;  /* 0x0000e0004c487984 */ /* 0x000fe20000000c00 */
[----:B------:R-:W-:Y:S02]  /*31a0*/  FSEL R15, R67, R15, P0 ;  /* 0x0000000f430f7208 */ /* 0x000fe40000000000 */
[----:B----4-:R-:W-:Y:S01]  /*31b0*/  FSEL R16, R60, R16, P0 ;  /* 0x000000103c107208 */ /* 0x010fe20000000000 */
[----:B------:R-:W-:Y:S01]  /*31c0*/  LDS.128 R64, [R76+0x40] ;  /* 0x000040004c407984 */ /* 0x000fe20000000c00 */
[----:B------:R-:W-:Y:S02]  /*31d0*/  FSEL R17, R61, R17, P0 ;  /* 0x000000113d117208 */ /* 0x000fe40000000000 */
[----:B------:R-:W-:Y:S02]  /*31e0*/  FSEL R18, R62, R18, P0 ;  /* 0x000000123e127208 */ /* 0x000fe40000000000 */
[----:B------:R-:W-:-:S02]  /*31f0*/  FSEL R19, R63, R19, P0 ;  /* 0x000000133f137208 */ /* 0x000fc40000000000 */
[----:B0-----:R-:W-:Y:S01]  /*3200*/  FSEL R24, R44, R24, P0 ;  /* 0x000000182c187208 */ /* 0x001fe20000000000 */
[----:B------:R-:W-:Y:S01]  /*3210*/  LDS.128 R60, [R76+0x30] ;  /* 0x000030004c3c7984 */ /* 0x000fe20000000c00 */
[----:B------:R-:W-:Y:S02]  /*3220*/  FSEL R25, R45, R25, P0 ;  /* 0x000000192d197208 */ /* 0x000fe40000000000 */
[----:B------:R-:W-:Y:S02]  /*3230*/  FSEL R26, R46, R26, P0 ;  /* 0x0000001a2e1a7208 */ /* 0x000fe40000000000 */
[----:B------:R-:W-:Y:S02]  /*3240*/  FSEL R27, R47, R27, P0 ;  /* 0x0000001b2f1b7208 */ /* 0x000fe40000000000 */
[----:B-----5:R-:W-:Y:S01]  /*3250*/  FSEL R32, R48, R32, P0 ;  /* 0x0000002030207208 */ /* 0x020fe20000000000 */
[----:B------:R-:W0:Y:S01]  /*3260*/  LDS.128 R44, [R77+0x40] ;  /* 0x000040004d2c7984 */ /* 0x000e220000000c00 */
        /* <DEDUP_REMOVED lines=14> */
[----:B---3--:R-:W-:Y:S02]  /*3350*/  FSEL R40, R68, R40, P0 ;  /* 0x0000002844287208 */ /* 0x008fe40000000000 */
[----:B------:R-:W-:-:S02]  /*3360*/  FSEL R41, R69, R41, P0 ;  /* 0x0000002945297208 */ /* 0x000fc40000000000 */
[----:B------:R-:W-:Y:S02]  /*3370*/  FSEL R42, R70, R42, P0 ;  /* 0x0000002a462a7208 */ /* 0x000fe40000000000 */
[----:B------:R-:W-:Y:S02]  /*3380*/  FSEL R43, R71, R43, P0 ;  /* 0x0000002b472b7208 */ /* 0x000fe40000000000 */
[----:B------:R-:W2:Y:S01]  /*3390*/  LDS.128 R68, [R77+0xe0] ;  /* 0x0000e0004d447984 */ /* 0x000ea20000000c00 */
[----:B0-----:R-:W-:Y:S02]  /*33a0*/  FSEL R44, R64, R44, P0 ;  /* 0x0000002c402c7208 */ /* 0x001fe40000000000 */
[----:B------:R-:W-:Y:S02]  /*33b0*/  FSEL R45, R65, R45, P0 ;  /* 0x0000002d412d7208 */ /* 0x000fe40000000000 */
[----:B------:R-:W-:Y:S02]  /*33c0*/  FSEL R46, R66, R46, P0 ;  /* 0x0000002e422e7208 */ /* 0x000fe40000000000 */
[----:B------:R-:W-:-:S02]  /*33d0*/  FSEL R47, R67, R47, P0 ;  /* 0x0000002f432f7208 */ /* 0x000fc40000000000 */
[----:B----4-:R-:W-:Y:S01]  /*33e0*/  FSEL R48, R60, R48, P0 ;  /* 0x000000303c307208 */ /* 0x010fe20000000000 */
[----:B------:R-:W-:Y:S01]  /*33f0*/  LDS.128 R64, [R76] ;  /* 0x000000004c407984 */ /* 0x000fe20000000c00 */
[----:B------:R-:W-:Y:S02]  /*3400*/  FSEL R49, R61, R49, P0 ;  /* 0x000000313d317208 */ /* 0x000fe40000000000 */
[----:B------:R-:W-:Y:S02]  /*3410*/  FSEL R50, R62, R50, P0 ;  /* 0x000000323e327208 */ /* 0x000fe40000000000 */
[----:B------:R-:W-:Y:S02]  /*3420*/  FSEL R51, R63, R51, P0 ;  /* 0x000000333f337208 */ /* 0x000fe40000000000 */
[----:B------:R-:W0:Y:S01]  /*3430*/  LDS.128 R60, [R77] ;  /* 0x000000004d3c7984 */ /* 0x000e220000000c00 */
[----:B-1----:R-:W-:Y:S02]  /*3440*/  FSEL R52, R56, R52, P0 ;  /* 0x0000003438347208 */ /* 0x002fe40000000000 */
[----:B------:R-:W-:-:S02]  /*3450*/  FSEL R55, R59, R55, P0 ;  /* 0x000000373b377208 */ /* 0x000fc40000000000 */
[----:B------:R-:W-:Y:S02]  /*3460*/  PRMT R56, R75, 0x7772, RZ ;  /* 0x000077724b387816 */ /* 0x000fe400000000ff */
[----:B------:R-:W-:Y:S02]  /*3470*/  FSEL R53, R57, R53, P0 ;  /* 0x0000003539357208 */ /* 0x000fe40000000000 */
[----:B------:R-:W-:Y:S02]  /*3480*/  PRMT R57, R75, 0x7773, RZ ;  /* 0x000077734b397816 */ /* 0x000fe400000000ff */
[----:B--2---:R-:W-:Y:S02]  /*3490*/  PRMT R59, R71, 0x7772, RZ ;  /* 0x00007772473b7816 */ /* 0x004fe400000000ff */
[----:B------:R-:W-:Y:S02]  /*34a0*/  FSEL R68, R72, R68, P0 ;  /* 0x0000004448447208 */ /* 0x000fe40000000000 */
[----:B------:R-:W-:-:S02]  /*34b0*/  SEL R59, R56, R59, P0 ;  /* 0x0000003b383b7207 */ /* 0x000fc40000000000 */
[C---:B------:R-:W-:Y:S02]  /*34c0*/  PRMT R56, R75.reuse, 0x7770, RZ ;  /* 0x000077704b387816 */ /* 0x040fe400000000ff */
[----:B------:R-:W-:Y:S02]  /*34d0*/  PRMT R75, R75, 0x7771, RZ ;  /* 0x000077714b4b7816 */ /* 0x000fe400000000ff */
[----:B------:R-:W-:Y:S02]  /*34e0*/  PRMT R72, R69, 0x7773, RZ ;  /* 0x0000777345487816 */ /* 0x000fe400000000ff */
[----:B------:R-:W-:Y:S02]  /*34f0*/  FSEL R54, R58, R54, P0 ;  /* 0x000000363a367208 */ /* 0x000fe40000000000 */
[----:B------:R-:W-:Y:S02]  /*3500*/  PRMT R58, R73, 0x7770, RZ ;  /* 0x00007770493a7816 */ /* 0x000fe400000000ff */
[----:B0-----:R-:W-:-:S02]  /*3510*/  FSEL R63, R67, R63, P0 ;  /* 0x0000003f433f7208 */ /* 0x001fc40000000000 */
[----:B------:R-:W-:Y:S02]  /*3520*/  PRMT R67, R71, 0x7770, RZ ;  /* 0x0000777047437816 */ /* 0x000fe400000000ff */
[----:B------:R-:W-:Y:S02]  /*3530*/  FSEL R61, R65, R61, P0 ;  /* 0x0000003d413d7208 */ /* 0x000fe40000000000 */
[----:B------:R-:W-:Y:S02]  /*3540*/  SEL R67, R56, R67, P0 ;  /* 0x0000004338437207 */ /* 0x000fe40000000000 */
[----:B------:R-:W-:Y:S02]  /*3550*/  PRMT R65, R70, 0x7773, RZ ;  /* 0x0000777346417816 */ /* 0x000fe400000000ff */
[----:B------:R-:W-:Y:S02]  /*3560*/  PRMT R56, R74, 0x7773, RZ ;  /* 0x000077734a387816 */ /* 0x000fe400000000ff */
[----:B------:R-:W-:-:S02]  /*3570*/  FSEL R60, R64, R60, P0 ;  /* 0x0000003c403c7208 */ /* 0x000fc40000000000 */
[----:B------:R-:W-:Y:S02]  /*3580*/  FSEL R62, R66, R62, P0 ;  /* 0x0000003e423e7208 */ /* 0x000fe40000000000 */
[C---:B------:R-:W-:Y:S02]  /*3590*/  PRMT R64, R71.reuse, 0x7773, RZ ;  /* 0x0000777347407816 */ /* 0x040fe400000000ff */
[----:B------:R-:W-:Y:S02]  /*35a0*/  PRMT R66, R71, 0x7771, RZ ;  /* 0x0000777147427816 */ /* 0x000fe400000000ff */
[----:B------:R-:W-:Y:S02]  /*35b0*/  SEL R65, R56, R65, P0 ;  /* 0x0000004138417207 */ /* 0x000fe40000000000 */
[----:B------:R-:W-:Y:S02]  /*35c0*/  PRMT R71, R70, 0x7772, RZ ;  /* 0x0000777246477816 */ /* 0x000fe400000000ff */
[----:B------:R-:W-:-:S02]  /*35d0*/  PRMT R56, R74, 0x7772, RZ ;  /* 0x000077724a387816 */ /* 0x000fc400000000ff */
[----:B------:R-:W-:Y:S02]  /*35e0*/  SEL R66, R75, R66, P0 ;  /* 0x000000424b427207 */ /* 0x000fe40000000000 */
[----:B------:R-:W-:Y:S02]  /*35f0*/  SEL R71, R56, R71, P0 ;  /* 0x0000004738477207 */ /* 0x000fe40000000000 */
[C---:B------:R-:W-:Y:S02]  /*3600*/  PRMT R56, R70.reuse, 0x7771, RZ ;  /* 0x0000777146387816 */ /* 0x040fe400000000ff */
[----:B------:R-:W-:Y:S02]  /*3610*/  SEL R64, R57, R64, P0 ;  /* 0x0000004039407207 */ /* 0x000fe40000000000 */
[----:B------:R-:W-:Y:S02]  /*3620*/  PRMT R70, R70, 0x7770, RZ ;  /* 0x0000777046467816 */ /* 0x000fe400000000ff */
[----:B------:R-:W-:-:S02]  /*3630*/  PRMT R75, R74, 0x7770, RZ ;  /* 0x000077704a4b7816 */ /* 0x000fc400000000ff */
[----:B------:R-:W-:Y:S02]  /*3640*/  PRMT R57, R74, 0x7771, RZ ;  /* 0x000077714a397816 */ /* 0x000fe400000000ff */
[----:B------:R-:W-:Y:S02]  /*3650*/  SEL R74, R75, R70, P0 ;  /* 0x000000464b4a7207 */ /* 0x000fe40000000000 */
[----:B------:R-:W-:Y:S02]  /*3660*/  SEL R70, R57, R56, P0 ;  /* 0x0000003839467207 */ /* 0x000fe40000000000 */
[----:B------:R-:W-:Y:S02]  /*3670*/  PRMT R75, R69, 0x7772, RZ ;  /* 0x00007772454b7816 */ /* 0x000fe400000000ff */
[C---:B------:R-:W-:Y:S02]  /*3680*/  PRMT R56, R73.reuse, 0x7772, RZ ;  /* 0x0000777249387816 */ /* 0x040fe400000000ff */
[----:B------:R-:W-:-:S02]  /*3690*/  PRMT R57, R73, 0x7773, RZ ;  /* 0x0000777349397816 */ /* 0x000fc400000000ff */
[----:B------:R-:W-:Y:S02]  /*36a0*/  SEL R75, R56, R75, P0 ;  /* 0x0000004b384b7207 */ /* 0x000fe40000000000 */
[----:B------:R-:W-:Y:S02]  /*36b0*/  SEL R72, R57, R72, P0 ;  /* 0x0000004839487207 */ /* 0x000fe40000000000 */
[C---:B------:R-:W-:Y:S02]  /*36c0*/  PRMT R56, R69.reuse, 0x7771, RZ ;  /* 0x0000777145387816 */ /* 0x040fe400000000ff */
[----:B------:R-:W-:Y:S02]  /*36d0*/  PRMT R69, R69, 0x7770, RZ ;  /* 0x0000777045457816 */ /* 0x000fe400000000ff */
[----:B------:R-:W-:Y:S02]  /*36e0*/  PRMT R57, R73, 0x7771, RZ ;  /* 0x0000777149397816 */ /* 0x000fe400000000ff */
[----:B------:R-:W-:-:S02]  /*36f0*/  SEL R73, R58, R69, P0 ;  /* 0x000000453a497207 */ /* 0x000fc40000000000 */
[----:B------:R-:W-:Y:S02]  /*3700*/  SEL R69, R57, R56, P0 ;  /* 0x0000003839457207 */ /* 0x000fe40000000000 */
[----:B------:R-:W0:Y:S01]  /*3710*/  S2R R57, SR_CgaCtaId ;  /* 0x0000000000397919 */ /* 0x000e220000008800 */
[----:B------:R-:W-:-:S04]  /*3720*/  MOV R56, 0x400 ;  /* 0x0000040000387802 */ /* 0x000fc80000000f00 */
[----:B0-----:R-:W-:Y:S01]  /*3730*/  LEA R56, R57, R56, 0x18 ;  /* 0x0000003839387211 */ /* 0x001fe200078ec0ff */
        /* <DEDUP_REMOVED lines=15> */
[----:B------:R-:W-:Y:S02]  /*3830*/  ISETP.NE.AND P0, PT, R0, RZ, PT ;  /* 0x000000ff0000720c */ /* 0x000fe40003f05270 */
        /* <DEDUP_REMOVED lines=9> */
[----:B------:R0:W-:Y:S01]  /*38d0*/  STS.128 [R58], R60 ;  /* 0x0000003c3a007388 */ /* 0x0001e20000000c00 */
[----:B------:R-:W-:-:S03]  /*38e0*/  LOP3.LUT R0, R0, 0x1f, RZ, 0xc0, !PT ;  /* 0x0000001f00007812 */ /* 0x000fc600078ec0ff */
[----:B------:R-:W-:Y:S02]  /*38f0*/  STS.128 [R58+0x10], R4 ;  /* 0x000010043a007388 */ /* 0x000fe40000000c00 */
[----:B------:R-:W-:Y:S02]  /*3900*/  IMAD.IADD R57, R57, 0x1, R0 ;  /* 0x0000000139397824 */ /* 0x000fe400078e0200 */
        /* <DEDUP_REMOVED lines=20> */
[----:B0-----:R-:W0:Y:S03]  /*3a50*/  LDC.64 R68, c[0x0][0x3a0] ;  /* 0x0000e800ff447b82 */ /* 0x001e260000000a00 */
        /* <DEDUP_REMOVED lines=12> */
[----:B------:R1:W-:Y:S01]  /*3b20*/  @!P0 STS [R56+0x3c00], R3 ;  /* 0x003c000338008388 */ /* 0x0003e20000000800 */
[----:B------:R-:W-:Y:S01]  /*3b30*/  BAR.SYNC.DEFER_BLOCKING 0x0 ;  /* 0x0000000000007b1d */ /* 0x000fe20000010000 */
[----:B------:R-:W-:-:S05]  /*3b40*/  IADD3 R71, P0, PT, R2, R57, RZ ;  /* 0x0000003902477210 */ /* 0x000fca0007f1e0ff */
[----:B------:R-:W-:Y:S02]  /*3b50*/  IMAD.X R0, RZ, RZ, RZ, P0 ;  /* 0x000000ffff007224 */ /* 0x000fe400000e06ff */
[----:B0-----:R-:W-:-:S04]  /*3b60*/  IMAD.WIDE.U32 R68, R71, 0xf0, R68 ;  /* 0x000000f047447825 */ /* 0x001fc800078e0044 */
[----:B------:R-:W-:Y:S02]  /*3b70*/  IMAD R71, R0, 0xf0, RZ ;  /* 0x000000f000477824 */ /* 0x000fe400078e02ff */
[----:B------:R-:W-:Y:S02]  /*3b80*/  IMAD.MOV.U32 R2, RZ, RZ, R68 ;  /* 0x000000ffff027224 */ /* 0x000fe400078e0044 */
[----:B-1----:R-:W-:Y:S01]  /*3b90*/  IMAD.IADD R3, R69, 0x1, R71 ;  /* 0x0000000145037824 */ /* 0x002fe200078e0247 */
        /* <DEDUP_REMOVED lines=21> */
.L_x_56:
        /* <DEDUP_REMOVED lines=14> */
[C---:B------:R-:W-:Y:S02]  /*3dd0*/  ISETP.NE.AND P0, PT, R0.reuse, RZ, PT ;  /* 0x000000ff0000720c */ /* 0x040fe40003f05270 */
[----:B------:R-:W-:Y:S02]  /*3de0*/  PRMT R72, R75, 0x3340, R72 ;  /* 0x000033404b487816 */ /* 0x000fe40000000048 */
[----:B------:R-:W-:Y:S01]  /*3df0*/  PRMT R69, R71, 0x3340, R73 ;  /* 0x0000334047457816 */ /* 0x000fe20000000049 */
[----:B0-----:R-:W-:Y:S01]  /*3e00*/  IMAD.IADD R77, R57, 0x1, R58 ;  /* 0x00000001394d7824 */ /* 0x001fe200078e023a */
[----:B------:R-:W-:Y:S02]  /*3e10*/  PRMT R59, R59, 0x3340, R64 ;  /* 0x000033403b3b7816 */ /* 0x000fe40000000040 */
[----:B------:R-:W-:Y:S01]  /*3e20*/  PRMT R66, R67, 0x3340, R66 ;  /* 0x0000334043427816 */ /* 0x000fe20000000042 */
[----:B------:R-:W-:Y:S01]  /*3e30*/  IMAD R58, R77, 0xf0, R56 ;  /* 0x000000f04d3a7824 */ /* 0x000fe200078e0238 */
[----:B------:R-:W-:-:S04]  /*3e40*/  LOP3.LUT R0, R0, 0x1f, RZ, 0xc0, !PT ;  /* 0x0000001f00007812 */ /* 0x000fc800078ec0ff */
[----:B------:R0:W-:Y:S04]  /*3e50*/  STS.128 [R58], R60 ;  /* 0x0000003c3a007388 */ /* 0x0001e80000000c00 */
[----:B------:R-:W-:Y:S04]  /*3e60*/  STS.128 [R58+0x10], R4 ;  /* 0x000010043a007388 */ /* 0x000fe80000000c00 */
[----:B------:R-:W-:Y:S04]  /*3e70*/  STS.128 [R58+0x20], R52 ;  /* 0x000020343a007388 */ /* 0x000fe80000000c00 */
[----:B------:R-:W-:Y:S01]  /*3e80*/  STS.128 [R58+0x30], R48 ;  /* 0x000030303a007388 */ /* 0x000fe20000000c00 */
[----:B0-----:R-:W-:Y:S01]  /*3e90*/  LOP3.LUT R61, R74, 0xffff, RZ, 0xc0, !PT ;  /* 0x0000ffff4a3d7812 */ /* 0x001fe200078ec0ff */
[----:B------:R-:W-:Y:S01]  /*3ea0*/  IMAD.MOV.U32 R60, RZ, RZ, R68 ;  /* 0x000000ffff3c7224 */ /* 0x000fe200078e0044 */
[----:B------:R-:W-:Y:S01]  /*3eb0*/  PRMT R63, R66, 0x5410, R59 ;  /* 0x00005410423f7816 */ /* 0x000fe2000000003b */
[----:B------:R-:W-:Y:S01]  /*3ec0*/  STS.128 [R58+0x40], R44 ;  /* 0x0000402c3a007388 */ /* 0x000fe20000000c00 */
[----:B------:R-:W-:-:S02]  /*3ed0*/  PRMT R70, R61, 0x3340, R70 ;  /* 0x000033403d467816 */ /* 0x000fc40000000046 */
[----:B------:R-:W-:Y:S01]  /*3ee0*/  PRMT R61, R65, 0x5410, R72 ;  /* 0x00005410413d7816 */ /* 0x000fe20000000048 */
[----:B------:R-:W-:Y:S01]  /*3ef0*/  STS.128 [R58+0x50], R40 ;  /* 0x000050283a007388 */ /* 0x000fe20000000c00 */
[----:B------:R-:W-:Y:S02]  /*3f00*/  PRMT R62, R70, 0x5410, R69 ;  /* 0x00005410463e7816 */ /* 0x000fe40000000045 */
[----:B------:R-:W0:Y:S01]  /*3f10*/  LDC.64 R68, c[0x0][0x388] ;  /* 0x0000e200ff447b82 */ /* 0x000e220000000a00 */
        /* <DEDUP_REMOVED lines=27> */
[----:B------:R-:W-:Y:S01]  /*40d0*/  IADD3 R71, P0, P1, R0, R2, R57 ;  /* 0x0000000200477210 */ /* 0x000fe2000791e039 */
[----:B------:R-:W-:-:S03]  /*40e0*/  IMAD.IADD R0, R57, 0x1, R0 ;  /* 0x0000000139007824 */ /* 0x000fc600078e0200 */
[----:B------:R-:W-:Y:S01]  /*40f0*/  IADD3.X R2, PT, PT, RZ, RZ, RZ, P0, P1 ;  /* 0x000000ffff027210 */ /* 0x000fe200007e24ff */
        /* <DEDUP_REMOVED lines=22> */
.L_x_57:
        /* <DEDUP_REMOVED lines=10> */
.L_x_137:


//--------------------- .text._ZN3cub18CUB_300001_SM_10006detail10merge_sort30DeviceMergeSortPartitionKernelIN6thrust24THRUST_300001_SM_1000_NS10device_ptrI15DetectionResultEEj22DetectionResultCompareS7_EEvbT_PT2_T0_SD_PSD_T1_SD_i --------------------------
	.section	.text._ZN3cub18CUB_300001_SM_10006detail10merge_sort30DeviceMergeSortPartitionKernelIN6thrust24THRUST_300001_SM_1000_NS10device_ptrI15DetectionResultEEj22DetectionResultCompareS7_EEvbT_PT2_T0_SD_PSD_T1_SD_i,"ax",@progbits
	.align	128
        .global         _ZN3cub18CUB_300001_SM_10006detail10merge_sort30DeviceMergeSortPartitionKernelIN6thrust24THRUST_300001_SM_1000_NS10device_ptrI15DetectionResultEEj22DetectionResultCompareS7_EEvbT_PT2_T0_SD_PSD_T1_SD_i
        .type           _ZN3cub18CUB_300001_SM_10006detail10merge_sort30DeviceMergeSortPartitionKernelIN6thrust24THRUST_300001_SM_1000_NS10device_ptrI15DetectionResultEEj22DetectionResultCompareS7_EEvbT_PT2_T0_SD_PSD_T1_SD_i,@function
        .size           _ZN3cub18CUB_300001_SM_10006detail10merge_sort30DeviceMergeSortPartitionKernelIN6thrust24THRUST_300001_SM_1000_NS10device_ptrI15DetectionResultEEj22DetectionResultCompareS7_EEvbT_PT2_T0_SD_PSD_T1_SD_i,(.L_x_138 - _ZN3cub18CUB_300001_SM_10006detail10merge_sort30DeviceMergeSortPartitionKernelIN6thrust24THRUST_300001_SM_1000_NS10device_ptrI15DetectionResultEEj22DetectionResultCompareS7_EEvbT_PT2_T0_SD_PSD_T1_SD_i)
        .other          _ZN3cub18CUB_300001_SM_10006detail10merge_sort30DeviceMergeSortPartitionKernelIN6thrust24THRUST_300001_SM_1000_NS10device_ptrI15DetectionResultEEj22DetectionResultCompareS7_EEvbT_PT2_T0_SD_PSD_T1_SD_i,@"STO_CUDA_ENTRY STV_DEFAULT"
_ZN3cub18CUB_300001_SM_10006detail10merge_sort30DeviceMergeSortPartitionKernelIN6thrust24THRUST_300001_SM_1000_NS10device_ptrI15DetectionResultEEj22DetectionResultCompareS7_EEvbT_PT2_T0_SD_PSD_T1_SD_i:
.text._ZN3cub18CUB_300001_SM_10006detail10merge_sort30DeviceMergeSortPartitionKernelIN6thrust24THRUST_300001_SM_1000_NS10device_ptrI15DetectionResultEEj22DetectionResultCompareS7_EEvbT_PT2_T0_SD_PSD_T1_SD_i:
[----:B------:R-:W-:Y:S01]  /*0000*/  LDC R1, c[0x0][0x37c] ;  /* 0x0000df00ff017b82 */ /* 0x000fe20000000800 */
[----:B------:R-:W0:Y:S01]  /*0010*/  S2R R0, SR_CTAID.X ;  /* 0x0000000000007919 */ /* 0x000e220000002500 */
[----:B------:R-:W0:Y:S01]  /*0020*/  LDCU UR4, c[0x0][0x360] ;  /* 0x00006c00ff0477ac */ /* 0x000e220008000800 */
[----:B------:R-:W0:Y:S01]  /*0030*/  S2R R3, SR_TID.X ;  /* 0x0000000000037919 */ /* 0x000e220000002100 */
[----:B------:R-:W1:Y:S01]  /*0040*/  LDCU UR6, c[0x0][0x39c] ;  /* 0x00007380ff0677ac */ /* 0x000e620008000800 */
[----:B0-----:R-:W-:-:S05]  /*0050*/  IMAD R0, R0, UR4, R3 ;  /* 0x0000000400007c24 */ /* 0x001fca000f8e0203 */
[----:B-1----:R-:W-:-:S13]  /*0060*/  ISETP.GE.U32.AND P0, PT, R0, UR6, PT ;  /* 0x0000000600007c0c */ /* 0x002fda000bf06070 */
[----:B------:R-:W-:Y:S05]  /*0070*/  @P0 EXIT ;  /* 0x000000000000094d */ /* 0x000fea0003800000 */
[----:B------:R-:W0:Y:S01]  /*0080*/  LDCU UR5, c[0x0][0x3ac] ;  /* 0x00007580ff0577ac */ /* 0x000e220008000800 */
[----:B------:R-:W-:Y:S01]  /*0090*/  VIADD R2, R0, 0x1 ;  /* 0x0000000100027836 */ /* 0x000fe20000000000 */
[----:B------:R-:W-:Y:S01]  /*00a0*/  ACQBULK ;  /* 0x000000000000782e */ /* 0x000fe20000000000 */
[----:B------:R-:W1:Y:S03]  /*00b0*/  LDCU UR7, c[0x0][0x3b0] ;  /* 0x00007600ff0777ac */ /* 0x000e660008000800 */
[----:B------:R-:W-:Y:S01]  /*00c0*/  ISETP.NE.AND P0, PT, R2, UR6, PT ;  /* 0x0000000602007c0c */ /* 0x000fe2000bf05270 */
[----:B------:R-:W2:Y:S01]  /*00d0*/  LDCU UR10, c[0x0][0x398] ;  /* 0x00007300ff0a77ac */ /* 0x000ea20008000800 */
[----:B------:R-:W3:Y:S01]  /*00e0*/  LDCU.64 UR8, c[0x0][0x358] ;  /* 0x00006b00ff0877ac */ /* 0x000ee20008000a00 */
[----:B0-----:R-:W-:-:S10]  /*00f0*/  UIADD3 UR4, UPT, UPT, -UR5, URZ, URZ ;  /* 0x000000ff05047290 */ /* 0x001fd4000fffe1ff */
[----:B------:R-:W0:Y:S01]  /*0100*/  @!P0 LDC.64 R4, c[0x0][0x3a0] ;  /* 0x0000e800ff048b82 */ /* 0x000e220000000a00 */
[----:B------:R-:W-:Y:S01]  /*0110*/  LOP3.LUT R2, R0, UR4, RZ, 0xc0, !PT ;  /* 0x0000000400027c12 */ /* 0x000fe2000f8ec0ff */
[----:B------:R-:W-:-:S04]  /*0120*/  USHF.R.U32.HI UR4, URZ, 0x1, UR5 ;  /* 0x00000001ff047899 */ /* 0x000fc80008011605 */
[----:B-1----:R-:W-:Y:S01]  /*0130*/  IMAD R3, R2, UR7, RZ ;  /* 0x0000000702037c24 */ /* 0x002fe2000f8e02ff */
[----:B------:R-:W-:-:S04]  /*0140*/  UIMAD UR4, UR4, UR7, URZ ;  /* 0x00000007040472a4 */ /* 0x000fc8000f8e02ff */
[----:B------:R-:W-:-:S04]  /*0150*/  LOP3.LUT R2, RZ, R3, RZ, 0x33, !PT ;  /* 0x00000003ff027212 */ /* 0x000fc800078e33ff */
[----:B------:R-:W-:-:S04]  /*0160*/  VIMNMX.U32 R2, PT, PT, R2, UR4, PT ;  /* 0x0000000402027c48 */ /* 0x000fc8000bfe0000 */
[----:B--2---:R-:W-:Y:S01]  /*0170*/  VIADDMNMX.U32 R2, R2, R3, UR10, PT ;  /* 0x0000000a02027e46 */ /* 0x004fe2000b800003 */
[----:B0-----:R-:W-:Y:S01]  /*0180*/  @!P0 IMAD.WIDE.U32 R4, R0, 0x4, R4 ;  /* 0x0000000400048825 */ /* 0x001fe200078e0004 */
[----:B------:R-:W-:Y:S02]  /*0190*/  VIMNMX.U32 R3, PT, PT, R3, UR10, PT ;  /* 0x0000000a03037c48 */ /* 0x000fe4000bfe0000 */
[----:B------:R-:W-:Y:S02]  /*01a0*/  LOP3.LUT R6, RZ, R2, RZ, 0x33, !PT ;  /* 0x00000002ff067212 */ /* 0x000fe400078e33ff */
[----:B---3--:R0:W-:Y:S02]  /*01b0*/  @!P0 STG.E desc[UR8][R4.64], R2 ;  /* 0x0000000204008986 */ /* 0x0081e4000c101908 */
[----:B------:R-:W-:-:S04]  /*01c0*/  VIMNMX.U32 R7, PT, PT, R6, UR4, PT ;  /* 0x0000000406077c48 */ /* 0x000fc8000bfe0000 */
[----:B------:R-:W-:Y:S01]  /*01d0*/  VIADDMNMX.U32 R7, R7, R2, UR10, PT ;  /* 0x0000000a07077e46 */ /* 0x000fe2000b800002 */
[----:B------:R-:W-:Y:S06]  /*01e0*/  @!P0 EXIT ;  /* 0x000000000000894d */ /* 0x000fec0003800000 */
[----:B------:R-:W1:Y:S01]  /*01f0*/  LDCU.U8 UR6, c[0x0][0x380] ;  /* 0x00007000ff0677ac */ /* 0x000e620008000000 */
[----:B------:R-:W-:Y:S01]  /*0200*/  BSSY.RECONVERGENT B0, `(.L_x_58) ;  /* 0x0000044000007945 */ /* 0x000fe20003800200 */
[----:B------:R-:W-:-:S06]  /*0210*/  UIADD3 UR4, UPT, UPT, UR5, -0x1, URZ ;  /* 0xffffffff05047890 */ /* 0x000fcc000fffe0ff */
[----:B0-----:R-:W-:-:S05]  /*0220*/  LOP3.LUT R4, R0, UR4, RZ, 0xc0, !PT ;  /* 0x0000000400047c12 */ /* 0x001fca000f8ec0ff */
[----:B------:R-:W-:Y:S01]  /*0230*/  IMAD R4, R4, UR7, RZ ;  /* 0x0000000704047c24 */ /* 0x000fe2000f8e02ff */
[----:B-1----:R-:W-:-:S04]  /*0240*/  UPRMT UR6, UR6, 0x8880, URZ ;  /* 0x0000888006067896 */ /* 0x002fc800080000ff */
[----:B------:R-:W-:-:S03]  /*0250*/  VIADDMNMX.U32 R4, R7, -R3, R4, PT ;  /* 0x8000000307047246 */ /* 0x000fc60003800004 */
[----:B------:R-:W-:Y:S02]  /*0260*/  UMOV UR4, UR6 ;  /* 0x0000000600047c82 */ /* 0x000fe40008000000 */
[----:B------:R-:W-:-:S09]  /*0270*/  UISETP.NE.AND UP0, UPT, UR4, URZ, UPT ;  /* 0x000000ff0400728c */ /* 0x000fd2000bf05270 */
[----:B------:R-:W-:Y:S05]  /*0280*/  BRA.U !UP0, `(.L_x_59) ;  /* 0x00000001087c7547 */ /* 0x000fea000b800000 */
[----:B------:R-:W-:Y:S01]  /*0290*/  IMAD.IADD R7, R7, 0x1, -R2 ;  /* 0x0000000107077824 */ /* 0x000fe200078e0a02 */
[----:B------:R-:W-:Y:S01]  /*02a0*/  VIADDMNMX.U32 R5, R2, -R3, R4, PT ;  /* 0x8000000302057246 */ /* 0x000fe20003800004 */
[----:B------:R-:W-:Y:S03]  /*02b0*/  BSSY.RECONVERGENT B1, `(.L_x_60) ;  /* 0x000001b000017945 */ /* 0x000fe60003800200 */
[----:B------:R-:W-:-:S05]  /*02c0*/  VIMNMX.U32 R6, PT, PT, R4, R7, !PT ;  /* 0x0000000704067248 */ /* 0x000fca0007fe0000 */
[----:B------:R-:W-:-:S05]  /*02d0*/  IMAD.IADD R6, R6, 0x1, -R7 ;  /* 0x0000000106067824 */ /* 0x000fca00078e0a07 */
[----:B------:R-:W-:-:S13]  /*02e0*/  ISETP.GE.U32.AND P0, PT, R6, R5, PT ;  /* 0x000000050600720c */ /* 0x000fda0003f06070 */
[----:B------:R-:W-:Y:S05]  /*02f0*/  @P0 BRA `(.L_x_61) ;  /* 0x0000000000580947 */ /* 0x000fea0003800000 */
[----:B------:R-:W0:Y:S02]  /*0300*/  LDC.64 R8, c[0x0][0x388] ;  /* 0x0000e200ff087b82 */ /* 0x000e240000000a00 */
.L_x_62:
[----:B------:R-:W-:-:S05]  /*0310*/  IMAD.IADD R7, R5, 0x1, -R6 ;  /* 0x0000000105077824 */ /* 0x000fca00078e0a06 */
[----:B------:R-:W-:-:S04]  /*0320*/  LEA.HI R14, R7, R6, RZ, 0x1f ;  /* 0x00000006070e7211 */ /* 0x000fc800078ff8ff */
[-C--:B------:R-:W-:Y:S02]  /*0330*/  LOP3.LUT R7, RZ, R14.reuse, RZ, 0x33, !PT ;  /* 0x0000000eff077212 */ /* 0x080fe400078e33ff */
[----:B------:R-:W-:-:S03]  /*0340*/  IADD3 R13, P0, PT, R3, R14, RZ ;  /* 0x0000000e030d7210 */ /* 0x000fc60007f1e0ff */
[----:B------:R-:W-:Y:S02]  /*0350*/  IMAD.IADD R7, R4, 0x1, R7 ;  /* 0x0000000104077824 */ /* 0x000fe400078e0207 */
[----:B------:R-:W-:Y:S02]  /*0360*/  IMAD.X R10, RZ, RZ, RZ, P0 ;  /* 0x000000ffff0a7224 */ /* 0x000fe400000e06ff */
[----:B0-----:R-:W-:Y:S01]  /*0370*/  IMAD.WIDE.U32 R12, R13, 0xf0, R8 ;  /* 0x000000f00d0c7825 */ /* 0x001fe200078e0008 */
[----:B------:R-:W-:-:S03]  /*0380*/  IADD3 R7, P1, PT, R2, R7, RZ ;  /* 0x0000000702077210 */ /* 0x000fc60007f3e0ff */
[----:B------:R-:W-:Y:S02]  /*0390*/  IMAD R17, R10, 0xf0, RZ ;  /* 0x000000f00a117824 */ /* 0x000fe400078e02ff */
[----:B------:R-:W-:Y:S02]  /*03a0*/  IMAD.X R15, RZ, RZ, RZ, P1 ;  /* 0x000000ffff0f7224 */ /* 0x000fe400008e06ff */
[----:B------:R-:W-:-:S04]  /*03b0*/  IMAD.WIDE.U32 R10, R7, 0xf0, R8 ;  /* 0x000000f0070a7825 */ /* 0x000fc800078e0008 */
[----:B------:R-:W-:Y:S02]  /*03c0*/  IMAD R15, R15, 0xf0, RZ ;  /* 0x000000f00f0f7824 */ /* 0x000fe400078e02ff */
[----:B------:R-:W-:Y:S02]  /*03d0*/  IMAD.IADD R13, R13, 0x1, R17 ;  /* 0x000000010d0d7824 */ /* 0x000fe400078e0211 */
[----:B------:R-:W-:-:S03]  /*03e0*/  IMAD.IADD R11, R11, 0x1, R15 ;  /* 0x000000010b0b7824 */ /* 0x000fc600078e020f */
[----:B------:R-:W2:Y:S04]  /*03f0*/  LDG.E R12, desc[UR8][R12.64+0x10] ;  /* 0x000010080c0c7981 */ /* 0x000ea8000c1e1900 */
[----:B------:R-:W2:Y:S02]  /*0400*/  LDG.E R11, desc[UR8][R10.64+0x10] ;  /* 0x000010080a0b7981 */ /* 0x000ea4000c1e1900 */
[----:B--2---:R-:W-:-:S04]  /*0410*/  FSETP.GT.AND P0, PT, R11, R12, PT ;  /* 0x0000000c0b00720b */ /* 0x004fc80003f04000 */
[----:B------:R-:W-:-:S09]  /*0420*/  SEL R5, R5, R14, !P0 ;  /* 0x0000000e05057207 */ /* 0x000fd20004000000 */
[----:B------:R-:W-:-:S05]  /*0430*/  @!P0 VIADD R6, R14, 0x1 ;  /* 0x000000010e068836 */ /* 0x000fca0000000000 */
[----:B------:R-:W-:-:S13]  /*0440*/  ISETP.GE.U32.AND P0, PT, R6, R5, PT ;  /* 0x000000050600720c */ /* 0x000fda0003f06070 */
[----:B------:R-:W-:Y:S05]  /*0450*/  @!P0 BRA `(.L_x_62) ;  /* 0xfffffffc00ac8947 */ /* 0x000fea000383ffff */
.L_x_61:
[----:B------:R-:W-:Y:S05]  /*0460*/  BSYNC.RECONVERGENT B1 ;  /* 0x0000000000017941 */ /* 0x000fea0003800200 */
.L_x_60:
[----:B------:R-:W-:Y:S05]  /*0470*/  BRA `(.L_x_63) ;  /* 0x0000000000707947 */ /* 0x000fea0003800000 */
.L_x_59:
[C---:B------:R-:W-:Y:S02]  /*0480*/  IADD3 R7, PT, PT, -R2.reuse, R7, RZ ;  /* 0x0000000702077210 */ /* 0x040fe40007ffe1ff */
[----:B------:R-:W-:Y:S02]  /*0490*/  VIADDMNMX.U32 R5, R2, -R3, R4, PT ;  /* 0x8000000302057246 */ /* 0x000fe40003800004 */
[----:B------:R-:W-:-:S05]  /*04a0*/  VIMNMX.U32 R6, PT, PT, R4, R7, !PT ;  /* 0x0000000704067248 */ /* 0x000fca0007fe0000 */
[----:B------:R-:W-:-:S05]  /*04b0*/  IMAD.IADD R6, R6, 0x1, -R7 ;  /* 0x0000000106067824 */ /* 0x000fca00078e0a07 */
[----:B------:R-:W-:-:S13]  /*04c0*/  ISETP.GE.U32.AND P0, PT, R6, R5, PT ;  /* 0x000000050600720c */ /* 0x000fda0003f06070 */
[----:B------:R-:W-:Y:S05]  /*04d0*/  @P0 BRA `(.L_x_63) ;  /* 0x0000000000580947 */ /* 0x000fea0003800000 */
[----:B------:R-:W0:Y:S02]  /*04e0*/  LDC.64 R8, c[0x0][0x390] ;  /* 0x0000e400ff087b82 */ /* 0x000e240000000a00 */
.L_x_64:
        /* <DEDUP_REMOVED lines=10> */
[----:B------:R-:W-:Y:S01]  /*0590*/  IMAD.WIDE.U32 R10, R7, 0xf0, R8 ;  /* 0x000000f0070a7825 */ /* 0x000fe200078e0008 */
[----:B------:R-:W-:-:S03]  /*05a0*/  IADD3 R13, PT, PT, R13, R17, RZ ;  /* 0x000000110d0d7210 */ /* 0x000fc60007ffe0ff */
[----:B------:R-:W-:Y:S02]  /*05b0*/  IMAD R15, R15, 0xf0, RZ ;  /* 0x000000f00f0f7824 */ /* 0x000fe400078e02ff */
[----:B------:R-:W2:Y:S02]  /*05c0*/  LDG.E R12, desc[UR8][R12.64+0x10] ;  /* 0x000010080c0c7981 */ /* 0x000ea4000c1e1900 */
[----:B------:R-:W-:-:S06]  /*05d0*/  IMAD.IADD R11, R11, 0x1, R15 ;  /* 0x000000010b0b7824 */ /* 0x000fcc00078e020f */
[----:B------:R-:W2:Y:S02]  /*05e0*/  LDG.E R11, desc[UR8][R10.64+0x10] ;  /* 0x000010080a0b7981 */ /* 0x000ea4000c1e1900 */
[----:B--2---:R-:W-:-:S04]  /*05f0*/  FSETP.GT.AND P0, PT, R11, R12, PT ;  /* 0x0000000c0b00720b */ /* 0x004fc80003f04000 */
[----:B------:R-:W-:-:S09]  /*0600*/  SEL R5, R5, R14, !P0 ;  /* 0x0000000e05057207 */ /* 0x000fd20004000000 */
[----:B------:R-:W-:-:S05]  /*0610*/  @!P0 VIADD R6, R14, 0x1 ;  /* 0x000000010e068836 */ /* 0x000fca0000000000 */
[----:B------:R-:W-:-:S13]  /*0620*/  ISETP.GE.U32.AND P0, PT, R6, R5, PT ;  /* 0x000000050600720c */ /* 0x000fda0003f06070 */
[----:B------:R-:W-:Y:S05]  /*0630*/  @!P0 BRA `(.L_x_64) ;  /* 0xfffffffc00ac8947 */ /* 0x000fea000383ffff */
.L_x_63:
[----:B------:R-:W-:Y:S05]  /*0640*/  BSYNC.RECONVERGENT B0 ;  /* 0x0000000000007941 */ /* 0x000fea0003800200 */
.L_x_58:
[----:B------:R-:W0:Y:S01]  /*0650*/  LDC.64 R4, c[0x0][0x3a0] ;  /* 0x0000e800ff047b82 */ /* 0x000e220000000a00 */
[----:B------:R-:W-:Y:S02]  /*0660*/  IMAD.IADD R3, R3, 0x1, R6 ;  /* 0x0000000103037824 */ /* 0x000fe400078e0206 */
[----:B0-----:R-:W-:-:S05]  /*0670*/  IMAD.WIDE.U32 R4, R0, 0x4, R4 ;  /* 0x0000000400047825 */ /* 0x001fca00078e0004 */
[----:B------:R-:W-:Y:S01]  /*0680*/  STG.E desc[UR8][R4.64], R3 ;  /* 0x0000000304007986 */ /* 0x000fe2000c101908 */
[----:B------:R-:W-:Y:S05]  /*0690*/  EXIT ;  /* 0x000000000000794d */ /* 0x000fea0003800000 */
.L_x_65:
        /* <DEDUP_REMOVED lines=14> */
.L_x_138:


//--------------------- .text._ZN3cub18CUB_300001_SM_10006detail10merge_sort30DeviceMergeSortBlockSortKernelINS2_10policy_hubIN6thrust24THRUST_300001_SM_1000_NS10device_ptrI15DetectionResultEEE9Policy600ES9_PNS0_8NullTypeES9_SD_j22DetectionResultCompareS8_SC_EEvbT0_T1_T2_T3_T4_PT6_PT7_T5_NS1_7vsmem_tE --------------------------
	.section	.text._ZN3cub18CUB_300001_SM_10006detail10merge_sort30DeviceMergeSortBlockSortKernelINS2_10policy_hubIN6thrust24THRUST_300001_SM_1000_NS10device_ptrI15DetectionResultEEE9Policy600ES9_PNS0_8NullTypeES9_SD_j22DetectionResultCompareS8_SC_EEvbT0_T1_T2_T3_T4_PT6_PT7_T5_NS1_7vsmem_tE,"ax",@progbits
	.align	128
        .global         _ZN3cub18CUB_300001_SM_10006detail10merge_sort30DeviceMergeSortBlockSortKernelINS2_10policy_hubIN6thrust24THRUST_300001_SM_1000_NS10device_ptrI15DetectionResultEEE9Policy600ES9_PNS0_8NullTypeES9_SD_j22DetectionResultCompareS8_SC_EEvbT0_T1_T2_T3_T4_PT6_PT7_T5_NS1_7vsmem_tE
        .type           _ZN3cub18CUB_300001_SM_10006detail10merge_sort30DeviceMergeSortBlockSortKernelINS2_10policy_hubIN6thrust24THRUST_300001_SM_1000_NS10device_ptrI15DetectionResultEEE9Policy600ES9_PNS0_8NullTypeES9_SD_j22DetectionResultCompareS8_SC_EEvbT0_T1_T2_T3_T4_PT6_PT7_T5_NS1_7vsmem_tE,@function
        .size           _ZN3cub18CUB_300001_SM_10006detail10merge_sort30DeviceMergeSortBlockSortKernelINS2_10policy_hubIN6thrust24THRUST_300001_SM_1000_NS10device_ptrI15DetectionResultEEE9Policy600ES9_PNS0_8NullTypeES9_SD_j22DetectionResultCompareS8_SC_EEvbT0_T1_T2_T3_T4_PT6_PT7_T5_NS1_7vsmem_tE,(.L_x_139 - _ZN3cub18CUB_300001_SM_10006detail10merge_sort30DeviceMergeSortBlockSortKernelINS2_10policy_hubIN6thrust24THRUST_300001_SM_1000_NS10device_ptrI15DetectionResultEEE9Policy600ES9_PNS0_8NullTypeES9_SD_j22DetectionResultCompareS8_SC_EEvbT0_T1_T2_T3_T4_PT6_PT7_T5_NS1_7vsmem_tE)
        .other          _ZN3cub18CUB_300001_SM_10006detail10merge_sort30DeviceMergeSortBlockSortKernelINS2_10policy_hubIN6thrust24THRUST_300001_SM_1000_NS10device_ptrI15DetectionResultEEE9Policy600ES9_PNS0_8NullTypeES9_SD_j22DetectionResultCompareS8_SC_EEvbT0_T1_T2_T3_T4_PT6_PT7_T5_NS1_7vsmem_tE,@"STO_CUDA_ENTRY STV_DEFAULT"
_ZN3cub18CUB_300001_SM_10006detail10merge_sort30DeviceMergeSortBlockSortKernelINS2_10policy_hubIN6thrust24THRUST_300001_SM_1000_NS10device_ptrI15DetectionResultEEE9Policy600ES9_PNS0_8NullTypeES9_SD_j22DetectionResultCompareS8_SC_EEvbT0_T1_T2_T3_T4_PT6_PT7_T5_NS1_7vsmem_tE:
.text._ZN3cub18CUB_300001_SM_10006detail10merge_sort30DeviceMergeSortBlockSortKernelINS2_10policy_hubIN6thrust24THRUST_300001_SM_1000_NS10device_ptrI15DetectionResultEEE9Policy600ES9_PNS0_8NullTypeES9_SD_j22DetectionResultCompareS8_SC_EEvbT0_T1_T2_T3_T4_PT6_PT7_T5_NS1_7vsmem_tE:
[----:B------:R-:W-:Y:S01]  /*0000*/  LDC R1, c[0x0][0x37c] ;  /* 0x0000df00ff017b82 */ /* 0x000fe20000000800 */
[----:B------:R-:W0:Y:S01]  /*0010*/  S2R R67, SR_CTAID.X ;  /* 0x0000000000437919 */ /* 0x000e220000002500 */
[----:B------:R-:W1:Y:S01]  /*0020*/  LDCU UR4, c[0x0][0x370] ;  /* 0x00006e00ff0477ac */ /* 0x000e620008000800 */
[----:B------:R-:W2:Y:S01]  /*0030*/  LDCU.64 UR8, c[0x0][0x358] ;  /* 0x00006b00ff0877ac */ /* 0x000ea20008000a00 */
[----:B-1----:R-:W-:-:S06]  /*0040*/  UIADD3 UR4, UPT, UPT, UR4, -0x1, URZ ;  /* 0xffffffff04047890 */ /* 0x002fcc000fffe0ff */
[C---:B0-----:R-:W-:Y:S01]  /*0050*/  ISETP.GE.U32.AND P0, PT, R67.reuse, UR4, PT ;  /* 0x0000000443007c0c */ /* 0x041fe2000bf06070 */
[----:B------:R-:W-:-:S12]  /*0060*/  IMAD.SHL.U32 R67, R67, 0x40, RZ ;  /* 0x0000004043437824 */ /* 0x000fd800078e00ff */
[----:B--2---:R-:W-:Y:S05]  /*0070*/  @P0 BRA `(.L_x_66) ;  /* 0x0000001c00080947 */ /* 0x004fea0003800000 */
[----:B------:R-:W0:Y:S01]  /*0080*/  S2R R0, SR_TID.X ;  /* 0x0000000000007919 */ /* 0x000e220000002100 */
[----:B------:R-:W1:Y:S01]  /*0090*/  LDC.64 R64, c[0x0][0x388] ;  /* 0x0000e200ff407b82 */ /* 0x000e620000000a00 */
[----:B------:R-:W-:Y:S01]  /*00a0*/  ACQBULK ;  /* 0x000000000000782e */ /* 0x000fe20000000000 */
[----:B0-----:R-:W-:-:S05]  /*00b0*/  IADD3 R67, P0, PT, R67, R0, RZ ;  /* 0x0000000043437210 */ /* 0x001fca0007f1e0ff */
[----:B------:R-:W-:Y:S02]  /*00c0*/  IMAD.X R2, RZ, RZ, RZ, P0 ;  /* 0x000000ffff027224 */ /* 0x000fe400000e06ff */
        /* <DEDUP_REMOVED lines=72> */
.L_x_70:
        /* <DEDUP_REMOVED lines=8> */
[----:B------:R-:W-:Y:S02]  /*05d0*/  LOP3.LUT R50, R50, 0xffff, RZ, 0xc0, !PT ;  /* 0x0000ffff32327812 */ /* 0x000fe400078ec0ff */
[----:B------:R-:W-:-:S02]  /*05e0*/  LOP3.LUT R49, R49, 0xffff, RZ, 0xc0, !PT ;  /* 0x0000ffff31317812 */ /* 0x000fc400078ec0ff */
        /* <DEDUP_REMOVED lines=51> */
.L_x_69:
        /* <DEDUP_REMOVED lines=15> */
.L_x_68:
[----:B------:R-:W-:Y:S05]  /*0a10*/  BSYNC.RECONVERGENT B0 ;  /* 0x0000000000007941 */ /* 0x000fea0003800200 */
.L_x_67:
        /* <DEDUP_REMOVED lines=133> */
[----:B------:R-:W-:Y:S02]  /*1270*/  PRMT R72, R58, 0x7610, R72 ;  /* 0x000076103a487816 */ /* 0x000fe40000000048 */
        /* <DEDUP_REMOVED lines=9> */
[----:B------:R0:W-:Y:S01]  /*1310*/  STS.128 [R2+0x10], R24 ;  /* 0x0000101802007388 */ /* 0x0001e20000000c00 */
[----:B------:R-:W-:Y:S02]  /*1320*/  LOP3.LUT R3, R3, 0xffff, RZ, 0xc0, !PT ;  /* 0x0000ffff03037812 */ /* 0x000fe400078ec0ff */
[----:B------:R-:W-:Y:S01]  /*1330*/  LOP3.LUT R50, R50, 0xffff, RZ, 0xc0, !PT ;  /* 0x0000ffff32327812 */ /* 0x000fe200078ec0ff */
[----:B------:R-:W-:Y:S01]  /*1340*/  STS.128 [R2], R32 ;  /* 0x0000002002007388 */ /* 0x000fe20000000c00 */
        /* <DEDUP_REMOVED lines=8> */
[----:B0-----:R-:W-:Y:S01]  /*13d0*/  IMAD.MOV.U32 R24, RZ, RZ, R64 ;  /* 0x000000ffff187224 */ /* 0x001fe200078e0040 */
        /* <DEDUP_REMOVED lines=8> */
[----:B------:R-:W-:Y:S02]  /*1460*/  PRMT R27, R50, 0x5410, R3 ;  /* 0x00005410321b7816 */ /* 0x000fe40000000003 */
[----:B------:R-:W-:Y:S01]  /*1470*/  PRMT R66, R66, 0x3340, R73 ;  /* 0x0000334042427816 */ /* 0x000fe20000000049 */
[----:B------:R-:W0:Y:S01]  /*1480*/  S2R R3, SR_CTAID.X ;  /* 0x0000000000037919 */ /* 0x000e220000002500 */
[----:B------:R-:W-:Y:S02]  /*1490*/  PRMT R65, R58, 0x3340, R65 ;  /* 0x000033403a417816 */ /* 0x000fe40000000041 */
[----:B------:R-:W-:Y:S01]  /*14a0*/  PRMT R51, R56, 0x3340, R51 ;  /* 0x0000334038337816 */ /* 0x000fe20000000033 */
[----:B------:R-:W-:Y:S01]  /*14b0*/  STS.128 [R2+0x70], R28 ;  /* 0x0000701c02007388 */ /* 0x000fe20000000c00 */
[----:B------:R-:W-:-:S02]  /*14c0*/  PRMT R72, R57, 0x3340, R72 ;  /* 0x0000334039487816 */ /* 0x000fc40000000048 */
[----:B------:R-:W-:Y:S01]  /*14d0*/  PRMT R25, R65, 0x5410, R66 ;  /* 0x0000541041197816 */ /* 0x000fe20000000042 */
[----:B------:R-:W-:Y:S01]  /*14e0*/  STS.128 [R2+0x80], R68 ;  /* 0x0000804402007388 */ /* 0x000fe20000000c00 */
[----:B------:R-:W-:Y:S01]  /*14f0*/  PRMT R26, R72, 0x5410, R51 ;  /* 0x00005410481a7816 */ /* 0x000fe20000000033 */
[----:B------:R-:W2:Y:S01]  /*1500*/  LDC.64 R64, c[0x0][0x398] ;  /* 0x0000e600ff407b82 */ /* 0x000ea20000000a00 */
[----:B-1----:R-:W-:Y:S01]  /*1510*/  LOP3.LUT R66, R0, 0x3e0, RZ, 0xc0, !PT ;  /* 0x000003e000427812 */ /* 0x002fe200078ec0ff */
[----:B------:R-:W-:Y:S04]  /*1520*/  STS.128 [R2+0x90], R4 ;  /* 0x0000900402007388 */ /* 0x000fe80000000c00 */
[----:B------:R-:W-:Y:S04]  /*1530*/  STS.128 [R2+0xa0], R8 ;  /* 0x0000a00802007388 */ /* 0x000fe80000000c00 */
[----:B------:R-:W-:Y:S04]  /*1540*/  STS.128 [R2+0xb0], R12 ;  /* 0x0000b00c02007388 */ /* 0x000fe80000000c00 */
[----:B------:R-:W-:Y:S04]  /*1550*/  STS.128 [R2+0xc0], R16 ;  /* 0x0000c01002007388 */ /* 0x000fe80000000c00 */
[----:B------:R-:W-:Y:S04]  /*1560*/  STS.128 [R2+0xd0], R20 ;  /* 0x0000d01402007388 */ /* 0x000fe80000000c00 */
[----:B------:R-:W-:Y:S01]  /*1570*/  STS.128 [R2+0xe0], R24 ;  /* 0x0000e01802007388 */ /* 0x000fe20000000c00 */
[----:B------:R-:W-:-:S03]  /*1580*/  NOP ;  /* 0x0000000000007918 */ /* 0x000fc60000000000 */
[----:B------:R-:W1:Y:S01]  /*1590*/  LDS.128 R56, [R2] ;  /* 0x0000000002387984 */ /* 0x000e620000000c00 */
[----:B0-----:R-:W-:-:S03]  /*15a0*/  LEA R3, P0, R3, R66, 0x6 ;  /* 0x0000004203037211 */ /* 0x001fc600078030ff */
[----:B------:R-:W0:Y:S01]  /*15b0*/  LDS.128 R52, [R2+0x10] ;  /* 0x0000100002347984 */ /* 0x000e220000000c00 */
[----:B------:R-:W-:Y:S01]  /*15c0*/  LOP3.LUT R3, R3, 0x1f, R0, 0xf8, !PT ;  /* 0x0000001f03037812 */ /* 0x000fe200078ef800 */
[----:B------:R-:W-:Y:S02]  /*15d0*/  IMAD.X R0, RZ, RZ, RZ, P0 ;  /* 0x000000ffff007224 */ /* 0x000fe400000e06ff */
[----:B------:R-:W3:Y:S02]  /*15e0*/  LDS.128 R48, [R2+0x20] ;  /* 0x0000200002307984 */ /* 0x000ee40000000c00 */
[----:B--2---:R-:W-:Y:S02]  /*15f0*/  IMAD.WIDE.U32 R64, R3, 0xf0, R64 ;  /* 0x000000f003407825 */ /* 0x004fe400078e0040 */
[----:B------:R-:W2:Y:S02]  /*1600*/  LDS.128 R44, [R2+0x30] ;  /* 0x00003000022c7984 */ /* 0x000ea40000000c00 */
[----:B------:R-:W-:-:S02]  /*1610*/  IMAD R3, R0, 0xf0, RZ ;  /* 0x000000f000037824 */ /* 0x000fc400078e02ff */
[----:B------:R-:W4:Y:S02]  /*1620*/  LDS.128 R40, [R2+0x40] ;  /* 0x0000400002287984 */ /* 0x000f240000000c00 */
[----:B------:R-:W-:Y:S02]  /*1630*/  IMAD.IADD R65, R65, 0x1, R3 ;  /* 0x0000000141417824 */ /* 0x000fe400078e0203 */
        /* <DEDUP_REMOVED lines=11> */
[----:B0-----:R-:W-:Y:S04]  /*16f0*/  STG.E.128 desc[UR8][R64.64+0x10], R52 ;  /* 0x0000103440007986 */ /* 0x001fe8000c101d08 */
[----:B---3--:R-:W-:Y:S04]  /*1700*/  STG.E.128 desc[UR8][R64.64+0x20], R48 ;  /* 0x0000203040007986 */ /* 0x008fe8000c101d08 */
[----:B--2---:R-:W-:Y:S04]  /*1710*/  STG.E.128 desc[UR8][R64.64+0x30], R44 ;  /* 0x0000302c40007986 */ /* 0x004fe8000c101d08 */
        /* <DEDUP_REMOVED lines=12> */
.L_x_71:
[----:B------:R-:W-:Y:S01]  /*17e0*/  LOP3.LUT R48, R48, 0xffff, RZ, 0xc0, !PT ;  /* 0x0000ffff30307812 */ /* 0x000fe200078ec0ff */
[----:B------:R0:W-:Y:S01]  /*17f0*/  STS.128 [R2], R32 ;  /* 0x0000002002007388 */ /* 0x0001e20000000c00 */
[----:B------:R-:W-:Y:S02]  /*1800*/  LOP3.LUT R3, R3, 0xffff, RZ, 0xc0, !PT ;  /* 0x0000ffff03037812 */ /* 0x000fe400078ec0ff */
[----:B------:R-:W-:Y:S01]  /*1810*/  LOP3.LUT R50, R50, 0xffff, RZ, 0xc0, !PT ;  /* 0x0000ffff32327812 */ /* 0x000fe200078ec0ff */
[----:B------:R2:W-:Y:S01]  /*1820*/  STS.128 [R2+0x90], R4 ;  /* 0x0000900402007388 */ /* 0x0005e20000000c00 */
[----:B------:R-:W-:Y:S02]  /*1830*/  LOP3.LUT R49, R49, 0xffff, RZ, 0xc0, !PT ;  /* 0x0000ffff31317812 */ /* 0x000fe400078ec0ff */
[----:B------:R-:W-:Y:S01]  /*1840*/  PRMT R3, R3, 0x3340, R48 ;  /* 0x0000334003037816 */ /* 0x000fe20000000030 */
[----:B------:R-:W-:Y:S01]  /*1850*/  STS.128 [R2+0x10], R24 ;  /* 0x0000101802007388 */ /* 0x000fe20000000c00 */
[----:B------:R-:W-:-:S02]  /*1860*/  LOP3.LUT R73, R73, 0xffff, RZ, 0xc0, !PT ;  /* 0x0000ffff49497812 */ /* 0x000fc400078ec0ff */
[----:B------:R-:W-:Y:S01]  /*1870*/  LOP3.LUT R66, R66, 0xffff, RZ, 0xc0, !PT ;  /* 0x0000ffff42427812 */ /* 0x000fe200078ec0ff */
[----:B------:R-:W-:Y:S01]  /*1880*/  STS.128 [R2+0x20], R40 ;  /* 0x0000202802007388 */ /* 0x000fe20000000c00 */
[----:B------:R-:W-:Y:S02]  /*1890*/  LOP3.LUT R65, R65, 0xffff, RZ, 0xc0, !PT ;  /* 0x0000ffff41417812 */ /* 0x000fe400078ec0ff */
[----:B------:R-:W-:Y:S01]  /*18a0*/  LOP3.LUT R51, R51, 0xffff, RZ, 0xc0, !PT ;  /* 0x0000ffff33337812 */ /* 0x000fe200078ec0ff */
[----:B------:R-:W-:Y:S01]  /*18b0*/  STS.128 [R2+0x30], R60 ;  /* 0x0000303c02007388 */ /* 0x000fe20000000c00 */
[----:B0-----:R-:W-:Y:S02]  /*18c0*/  LOP3.LUT R32, R67, 0xffff, RZ, 0xc0, !PT ;  /* 0x0000ffff43207812 */ /* 0x001fe400078ec0ff */
[----:B------:R-:W-:Y:S01]  /*18d0*/  LOP3.LUT R56, R56, 0xffff, RZ, 0xc0, !PT ;  /* 0x0000ffff38387812 */ /* 0x000fe200078ec0ff */
[----:B--2---:R-:W-:Y:S01]  /*18e0*/  IMAD.MOV.U32 R4, RZ, RZ, R64 ;  /* 0x000000ffff047224 */ /* 0x004fe200078e0040 */
        /* <DEDUP_REMOVED lines=8> */
[----:B------:R-:W-:Y:S02]  /*1970*/  PRMT R51, R56, 0x3340, R51 ;  /* 0x0000334038337816 */ /* 0x000fe40000000033 */
[----:B------:R-:W-:Y:S01]  /*1980*/  PRMT R72, R57, 0x3340, R72 ;  /* 0x0000334039487816 */ /* 0x000fe20000000048 */
[----:B------:R-:W-:Y:S01]  /*1990*/  STS.128 [R2+0x70], R28 ;  /* 0x0000701c02007388 */ /* 0x000fe20000000c00 */
[----:B------:R-:W-:-:S02]  /*19a0*/  PRMT R7, R50, 0x5410, R3 ;  /* 0x0000541032077816 */ /* 0x000fc40000000003 */
[----:B------:R-:W-:Y:S01]  /*19b0*/  PRMT R5, R65, 0x5410, R66 ;  /* 0x0000541041057816 */ /* 0x000fe20000000042 */
[----:B------:R-:W1:Y:S01]  /*19c0*/  S2R R3, SR_CTAID.X ;  /* 0x0000000000037919 */ /* 0x000e620000002500 */
[----:B------:R-:W-:Y:S01]  /*19d0*/  PRMT R6, R72, 0x5410, R51 ;  /* 0x0000541048067816 */ /* 0x000fe20000000033 */
[----:B------:R-:W0:Y:S01]  /*19e0*/  LDC.64 R64, c[0x0][0x3b0] ;  /* 0x0000ec00ff407b82 */ /* 0x000e220000000a00 */
[----:B------:R-:W-:Y:S04]  /*19f0*/  STS.128 [R2+0x80], R68 ;  /* 0x0000804402007388 */ /* 0x000fe80000000c00 */
[----:B------:R-:W-:Y:S04]  /*1a00*/  STS.128 [R2+0xa0], R8 ;  /* 0x0000a00802007388 */ /* 0x000fe80000000c00 */
[----:B------:R-:W-:Y:S04]  /*1a10*/  STS.128 [R2+0xb0], R12 ;  /* 0x0000b00c02007388 */ /* 0x000fe80000000c00 */
[----:B------:R-:W-:Y:S04]  /*1a20*/  STS.128 [R2+0xc0], R16 ;  /* 0x0000c01002007388 */ /* 0x000fe80000000c00 */
[----:B------:R-:W-:Y:S04]  /*1a30*/  STS.128 [R2+0xd0], R20 ;  /* 0x0000d01402007388 */ /* 0x000fe80000000c00 */
[----:B------:R-:W-:Y:S01]  /*1a40*/  STS.128 [R2+0xe0], R4 ;  /* 0x0000e00402007388 */ /* 0x000fe20000000c00 */
[----:B------:R-:W-:-:S03]  /*1a50*/  NOP ;  /* 0x0000000000007918 */ /* 0x000fc60000000000 */
[----:B------:R-:W2:Y:S01]  /*1a60*/  LDS.128 R56, [R2] ;  /* 0x0000000002387984 */ /* 0x000ea20000000c00 */
[----:B-1----:R-:W-:-:S03]  /*1a70*/  LEA R3, P0, R3, R0, 0x6 ;  /* 0x0000000003037211 */ /* 0x002fc600078030ff */
[----:B------:R-:W1:Y:S02]  /*1a80*/  LDS.128 R52, [R2+0xd0] ;  /* 0x0000d00002347984 */ /* 0x000e640000000c00 */
[----:B------:R-:W-:Y:S02]  /*1a90*/  IMAD.X R0, RZ, RZ, RZ, P0 ;  /* 0x000000ffff007224 */ /* 0x000fe400000e06ff */
[----:B------:R-:W3:Y:S01]  /*1aa0*/  LDS.128 R48, [R2+0xc0] ;  /* 0x0000c00002307984 */ /* 0x000ee20000000c00 */
[----:B0-----:R-:W-:-:S03]  /*1ab0*/  IMAD.WIDE.U32 R64, R3, 0xf0, R64 ;  /* 0x000000f003407825 */ /* 0x001fc600078e0040 */
[----:B------:R-:W0:Y:S01]  /*1ac0*/  LDS.128 R44, [R2+0xb0] ;  /* 0x0000b000022c7984 */ /* 0x000e220000000c00 */
[----:B------:R-:W-:-:S03]  /*1ad0*/  IMAD R3, R0, 0xf0, RZ ;  /* 0x000000f000037824 */ /* 0x000fc600078e02ff */
[----:B------:R-:W4:Y:S01]  /*1ae0*/  LDS.128 R40, [R2+0xa0] ;  /* 0x0000a00002287984 */ /* 0x000f220000000c00 */
[----:B------:R-:W-:-:S03]  /*1af0*/  IMAD.IADD R65, R3, 0x1, R65 ;  /* 0x0000000103417824 */ /* 0x000fc600078e0241 */
        /* <DEDUP_REMOVED lines=11> */
[----:B-1----:R-:W-:Y:S04]  /*1bb0*/  STG.E.128 desc[UR8][R64.64+0xd0], R52 ;  /* 0x0000d03440007986 */ /* 0x002fe8000c101d08 */
        /* <DEDUP_REMOVED lines=14> */
.L_x_66:
[----:B------:R-:W0:Y:S01]  /*1ca0*/  LDC.64 R64, c[0x0][0x388] ;  /* 0x0000e200ff407b82 */ /* 0x000e220000000a00 */
[----:B------:R-:W-:Y:S01]  /*1cb0*/  ACQBULK ;  /* 0x000000000000782e */ /* 0x000fe20000000000 */
[----:B------:R-:W1:Y:S06]  /*1cc0*/  S2R R3, SR_TID.X ;  /* 0x0000000000037919 */ /* 0x000e6c0000002100 */
[----:B------:R-:W2:Y:S01]  /*1cd0*/  LDC R69, c[0x0][0x3a8] ;  /* 0x0000ea00ff457b82 */ /* 0x000ea20000000800 */
[----:B0-----:R-:W-:-:S05]  /*1ce0*/  IMAD.WIDE.U32 R64, R67, 0xf0, R64 ;  /* 0x000000f043407825 */ /* 0x001fca00078e0040 */
[----:B------:R-:W3:Y:S04]  /*1cf0*/  LDG.E.128 R60, desc[UR8][R64.64+0xe0] ;  /* 0x0000e008403c7981 */ /* 0x000ee8000c1e1d00 */
        /* <DEDUP_REMOVED lines=15> */
[----:B------:R-:W-:Y:S04]  /*1df0*/  BSSY.RECONVERGENT B0, `(.L_x_72) ;  /* 0x0000038000007945 */ /* 0x000fe80003800200 */
[----:B--2---:R-:W-:-:S04]  /*1e00*/  VIADDMNMX R2, R2, R69, 0x40, PT ;  /* 0x0000004002027446 */ /* 0x004fc80003800145 */
[----:B-1----:R-:W-:Y:S02]  /*1e10*/  ISETP.GE.AND P0, PT, R3, R2, PT ;  /* 0x000000020300720c */ /* 0x002fe40003f06270 */
[C---:B---3--:R-:W-:Y:S02]  /*1e20*/  PRMT R74, R61.reuse, 0x7772, RZ ;  /* 0x000077723d4a7816 */ /* 0x048fe400000000ff */
[----:B------:R-:W-:Y:S02]  /*1e30*/  PRMT R75, R61, 0x7773, RZ ;  /* 0x000077733d4b7816 */ /* 0x000fe400000000ff */
[----:B------:R-:W-:Y:S02]  /*1e40*/  PRMT R0, R63, 0x7771, RZ ;  /* 0x000077713f007816 */ /* 0x000fe400000000ff */
[C---:B------:R-:W-:Y:S02]  /*1e50*/  PRMT R67, R61.reuse, 0x7770, RZ ;  /* 0x000077703d437816 */ /* 0x040fe400000000ff */
[----:B------:R-:W-:-:S02]  /*1e60*/  PRMT R66, R61, 0x7771, RZ ;  /* 0x000077713d427816 */ /* 0x000fc400000000ff */
[C---:B------:R-:W-:Y:S02]  /*1e70*/  PRMT R72, R63.reuse, 0x7770, RZ ;  /* 0x000077703f487816 */ /* 0x040fe400000000ff */
[C---:B------:R-:W-:Y:S02]  /*1e80*/  PRMT R68, R63.reuse, 0x7772, RZ ;  /* 0x000077723f447816 */ /* 0x040fe400000000ff */
[----:B------:R-:W-:Y:S02]  /*1e90*/  PRMT R73, R63, 0x7773, RZ ;  /* 0x000077733f497816 */ /* 0x000fe400000000ff */
[C---:B------:R-:W-:Y:S02]  /*1ea0*/  PRMT R61, R62.reuse, 0x7770, RZ ;  /* 0x000077703e3d7816 */ /* 0x040fe400000000ff */
[C---:B------:R-:W-:Y:S02]  /*1eb0*/  PRMT R69, R62.reuse, 0x7771, RZ ;  /* 0x000077713e457816 */ /* 0x040fe400000000ff */
[----:B------:R-:W-:-:S02]  /*1ec0*/  PRMT R70, R62, 0x7772, RZ ;  /* 0x000077723e467816 */ /* 0x000fc400000000ff */
[----:B------:R-:W-:Y:S02]  /*1ed0*/  PRMT R71, R62, 0x7773, RZ ;  /* 0x000077733e477816 */ /* 0x000fe400000000ff */
[----:B------:R-:W-:Y:S02]  /*1ee0*/  PRMT R63, R74, 0x7610, R63 ;  /* 0x000076104a3f7816 */ /* 0x000fe4000000003f */
[----:B------:R-:W-:Y:S02]  /*1ef0*/  PRMT R62, R75, 0x7610, R62 ;  /* 0x000076104b3e7816 */ /* 0x000fe4000000003e */
[----:B------:R-:W-:Y:S01]  /*1f00*/  PRMT R74, R0, 0x7610, R74 ;  /* 0x00007610004a7816 */ /* 0x000fe2000000004a */
[----:B0-----:R-:W-:Y:S06]  /*1f10*/  @P0 BRA `(.L_x_73) ;  /* 0x0000000000940947 */ /* 0x001fec0003800000 */
[----:B------:R-:W-:-:S05]  /*1f20*/  IMAD R67, R3, 0xf0, RZ ;  /* 0x000000f003437824 */ /* 0x000fca00078e02ff */
[----:B------:R-:W-:-:S05]  /*1f30*/  IADD3 R66, P0, PT, R67, R64, RZ ;  /* 0x0000004043427210 */ /* 0x000fca0007f1e0ff */
[----:B------:R-:W-:-:S05]  /*1f40*/  IMAD.X R67, RZ, RZ, R65, P0 ;  /* 0x000000ffff437224 */ /* 0x000fca00000e0641 */
[----:B------:R-:W2:Y:S04]  /*1f50*/  LDG.E.128 R60, desc[UR8][R66.64+0xe0] ;  /* 0x0000e008423c7981 */ /* 0x000ea8000c1e1d00 */
[----:B-----5:R-:W5:Y:S04]  /*1f60*/  LDG.E.128 R56, desc[UR8][R66.64] ;  /* 0x0000000842387981 */ /* 0x020f68000c1e1d00 */
        /* <DEDUP_REMOVED lines=20> */
[----:B------:R-:W-:Y:S02]  /*20b0*/  PRMT R72, R63, 0x7770, RZ ;  /* 0x000077703f487816 */ /* 0x000fe400000000ff */
[C---:B------:R-:W-:Y:S02]  /*20c0*/  PRMT R61, R62.reuse, 0x7770, RZ ;  /* 0x000077703e3d7816 */ /* 0x040fe400000000ff */
[C---:B------:R-:W-:Y:S02]  /*20d0*/  PRMT R69, R62.reuse, 0x7771, RZ ;  /* 0x000077713e457816 */ /* 0x040fe400000000ff */
[C---:B------:R-:W-:Y:S02]  /*20e0*/  PRMT R70, R62.reuse, 0x7772, RZ ;  /* 0x000077723e467816 */ /* 0x040fe400000000ff */
[----:B------:R-:W-:Y:S02]  /*20f0*/  PRMT R71, R62, 0x7773, RZ ;  /* 0x000077733e477816 */ /* 0x000fe400000000ff */
[----:B0-----:R-:W-:-:S02]  /*2100*/  PRMT R67, R68, 0x7610, R67 ;  /* 0x0000761044437816 */ /* 0x001fc40000000043 */
[----:B------:R-:W-:Y:S02]  /*2110*/  PRMT R66, R73, 0x7610, R66 ;  /* 0x0000761049427816 */ /* 0x000fe40000000042 */
[----:B------:R-:W-:Y:S02]  /*2120*/  PRMT R63, R74, 0x7610, R63 ;  /* 0x000076104a3f7816 */ /* 0x000fe4000000003f */
[----:B------:R-:W-:Y:S02]  /*2130*/  PRMT R62, R75, 0x7610, R62 ;  /* 0x000076104b3e7816 */ /* 0x000fe4000000003e */
[----:B------:R-:W-:Y:S02]  /*2140*/  PRMT R74, R64, 0x7610, R74 ;  /* 0x00007610404a7816 */ /* 0x000fe4000000004a */
[----:B------:R-:W-:Y:S02]  /*2150*/  PRMT R68, R0, 0x7610, R68 ;  /* 0x0000761000447816 */ /* 0x000fe40000000044 */
[----:B------:R-:W-:-:S07]  /*2160*/  PRMT R73, R65, 0x7610, R73 ;  /* 0x0000761041497816 */ /* 0x000fce0000000049 */
.L_x_73:
[----:B------:R-:W-:Y:S05]  /*2170*/  BSYNC.RECONVERGENT B0 ;  /* 0x0000000000007941 */ /* 0x000fea0003800200 */
.L_x_72:
        /* <DEDUP_REMOVED lines=22> */
[----:B-----5:R0:W-:Y:S01]  /*22e0*/  STS.128 [R0+0x60], R20 ;  /* 0x0000601400007388 */ /* 0x0201e20000000c00 */
[----:B------:R-:W-:-:S03]  /*22f0*/  PRMT R3, R3, 0x3340, R74 ;  /* 0x0000334003037816 */ /* 0x000fc6000000004a */
[----:B------:R-:W-:Y:S01]  /*2300*/  STS.128 [R0], R56 ;  /* 0x0000003800007388 */ /* 0x000fe20000000c00 */
[----:B------:R-:W-:-:S03]  /*2310*/  PRMT R63, R3, 0x5410, R68 ;  /* 0x00005410033f7816 */ /* 0x000fc60000000044 */
[----:B------:R-:W-:Y:S04]  /*2320*/  STS.128 [R0+0x10], R52 ;  /* 0x0000103400007388 */ /* 0x000fe80000000c00 */
[----:B------:R-:W-:Y:S01]  /*2330*/  STS.128 [R0+0x20], R48 ;  /* 0x0000203000007388 */ /* 0x000fe20000000c00 */
[----:B0-----:R-:W-:-:S03]  /*2340*/  LOP3.LUT R20, R61, 0xffff, RZ, 0xc0, !PT ;  /* 0x0000ffff3d147812 */ /* 0x001fc600078ec0ff */
[----:B------:R-:W-:Y:S01]  /*2350*/  STS.128 [R0+0x30], R44 ;  /* 0x0000302c00007388 */ /* 0x000fe20000000c00 */
[----:B------:R-:W-:Y:S02]  /*2360*/  PRMT R61, R67, 0x5410, R62 ;  /* 0x00005410433d7816 */ /* 0x000fe4000000003e */
[----:B------:R-:W-:Y:S01]  /*2370*/  PRMT R69, R20, 0x3340, R69 ;  /* 0x0000334014457816 */ /* 0x000fe20000000045 */
[----:B------:R-:W-:Y:S03]  /*2380*/  STS.128 [R0+0x40], R40 ;  /* 0x0000402800007388 */ /* 0x000fe60000000c00 */
        /* <DEDUP_REMOVED lines=32> */
[C---:B------:R-:W-:Y:S01]  /*2590*/  PRMT R57, R66.reuse, 0x7770, RZ ;  /* 0x0000777042397816 */ /* 0x040fe200000000ff */
[----:B------:R0:W0:Y:S01]  /*25a0*/  LDS.128 R32, [R0] ;  /* 0x0000000000207984 */ /* 0x0000220000000c00 */
[C---:B------:R-:W-:Y:S02]  /*25b0*/  PRMT R58, R66.reuse, 0x7771, RZ ;  /* 0x00007771423a7816 */ /* 0x040fe400000000ff */
[C---:B------:R-:W-:Y:S02]  /*25c0*/  PRMT R56, R66.reuse, 0x7772, RZ ;  /* 0x0000777242387816 */ /* 0x040fe400000000ff */
[----:B------:R-:W-:Y:S02]  /*25d0*/  PRMT R51, R66, 0x7773, RZ ;  /* 0x0000777342337816 */ /* 0x000fe400000000ff */
[----:B------:R-:W-:Y:S02]  /*25e0*/  PRMT R66, R65, 0x7772, RZ ;  /* 0x0000777241427816 */ /* 0x000fe400000000ff */
[----:B------:R-:W-:-:S02]  /*25f0*/  PRMT R65, R72, 0x7610, R65 ;  /* 0x0000761048417816 */ /* 0x000fc40000000041 */
[----:B------:R-:W-:Y:S02]  /*2600*/  PRMT R75, R59, 0x7610, R75 ;  /* 0x000076103b4b7816 */ /* 0x000fe4000000004b */
[----:B------:R-:W-:Y:S01]  /*2610*/  PRMT R73, R67, 0x7610, R73 ;  /* 0x0000761043497816 */ /* 0x000fe20000000049 */
[----:B------:R-:W-:Y:S08]  /*2620*/  BAR.SYNC.DEFER_BLOCKING 0x0 ;  /* 0x0000000000007b1d */ /* 0x000ff00000010000 */
[----:B------:R-:W-:Y:S01]  /*2630*/  PREEXIT ;  /* 0x000000000000782d */ /* 0x000fe20000000000 */
[----:B--234-:R-:W-:-:S05]  /*2640*/  UMOV UR4, 0x2 ;  /* 0x0000000200047882 */ /* 0x01cfca0000000000 */
.L_x_77:
[----:B------:R-:W2:Y:S01]  /*2650*/  S2R R72, SR_CgaCtaId ;  /* 0x0000000000487919 */ /* 0x000ea20000008800 */
[----:B------:R-:W-:Y:S01]  /*2660*/  MOV R59, 0x400 ;  /* 0x00000400003b7802 */ /* 0x000fe20000000f00 */
[----:B------:R-:W-:Y:S01]  /*2670*/  UIADD3 UR7, UPT, UPT, -UR4, URZ, URZ ;  /* 0x000000ff04077290 */ /* 0x000fe2000fffe1ff */
[----:B------:R-:W-:Y:S01]  /*2680*/  LOP3.LUT R67, R48, 0xffff, RZ, 0xc0, !PT ;  /* 0x0000ffff30437812 */ /* 0x000fe200078ec0ff */
[----:B------:R-:W3:Y:S01]  /*2690*/  S2R R74, SR_TID.X ;  /* 0x00000000004a7919 */ /* 0x000ee20000002100 */
[----:B------:R-:W-:Y:S01]  /*26a0*/  LOP3.LUT R48, R3, 0xffff, RZ, 0xc0, !PT ;  /* 0x0000ffff03307812 */ /* 0x000fe200078ec0ff */
[----:B------:R-:W-:Y:S01]  /*26b0*/  USHF.R.U32.HI UR5, URZ, 0x1, UR4 ;  /* 0x00000001ff057899 */ /* 0x000fe20008011604 */
[----:B------:R-:W-:Y:S01]  /*26c0*/  LOP3.LUT R49, R49, 0xffff, RZ, 0xc0, !PT ;  /* 0x0000ffff31317812 */ /* 0x000fe200078ec0ff */
[----:B------:R-:W-:Y:S01]  /*26d0*/  BAR.SYNC.DEFER_BLOCKING 0x0 ;  /* 0x0000000000007b1d */ /* 0x000fe20000010000 */
[----:B------:R-:W-:Y:S01]  /*26e0*/  UIADD3 UR6, UPT, UPT, UR4, -0x1, URZ ;  /* 0xffffffff04067890 */ /* 0x000fe2000fffe0ff */
[----:B------:R-:W-:-:S02]  /*26f0*/  PRMT R67, R48, 0x3340, R67 ;  /* 0x0000334030437816 */ /* 0x000fc40000000043 */
[----:B------:R-:W-:Y:S02]  /*2700*/  LOP3.LUT R73, R73, 0xffff, RZ, 0xc0, !PT ;  /* 0x0000ffff49497812 */ /* 0x000fe400078ec0ff */
[----:B------:R-:W-:Y:S01]  /*2710*/  LOP3.LUT R66, R66, 0xffff, RZ, 0xc0, !PT ;  /* 0x0000ffff42427812 */ /* 0x000fe200078ec0ff */
[----:B------:R-:W-:Y:S01]  /*2720*/  BSSY.RECONVERGENT B0, `(.L_x_74) ;  /* 0x000003f000007945 */ /* 0x000fe20003800200 */
        /* <DEDUP_REMOVED lines=8> */
[----:B--2---:R-:W-:Y:S02]  /*27b0*/  LEA R59, R72, R59, 0x18 ;  /* 0x0000003b483b7211 */ /* 0x004fe400078ec0ff */
[----:B------:R-:W-:-:S02]  /*27c0*/  PRMT R51, R56, 0x3340, R51 ;  /* 0x0000334038337816 */ /* 0x000fc40000000033 */
[C---:B---3--:R-:W-:Y:S01]  /*27d0*/  LOP3.LUT R3, R74.reuse, UR7, RZ, 0xc0, !PT ;  /* 0x000000074a037c12 */ /* 0x048fe2000f8ec0ff */
[----:B------:R-:W-:Y:S01]  /*27e0*/  IMAD R72, R74, 0xf0, R59 ;  /* 0x000000f04a487824 */ /* 0x000fe200078e023b */
[----:B------:R-:W-:Y:S02]  /*27f0*/  PRMT R58, R57, 0x3340, R58 ;  /* 0x00003340393a7816 */ /* 0x000fe4000000003a */
[----:B------:R-:W-:Y:S02]  /*2800*/  VIMNMX R3, PT, PT, R2, R3, PT ;  /* 0x0000000302037248 */ /* 0x000fe40003fe0100 */
[----:B0-----:R0:W-:Y:S01]  /*2810*/  STS.128 [R72], R32 ;  /* 0x0000002048007388 */ /* 0x0011e20000000c00 */
[----:B------:R-:W-:Y:S02]  /*2820*/  PRMT R65, R66, 0x5410, R65 ;  /* 0x0000541042417816 */ /* 0x000fe40000000041 */
[----:B------:R-:W-:Y:S01]  /*2830*/  PRMT R66, R58, 0x5410, R51 ;  /* 0x000054103a427816 */ /* 0x000fe20000000033 */
[----:B------:R2:W-:Y:S04]  /*2840*/  STS.128 [R72+0x10], R24 ;  /* 0x0000101848007388 */ /* 0x0005e80000000c00 */
[----:B------:R3:W-:Y:S04]  /*2850*/  STS.128 [R72+0x20], R40 ;  /* 0x0000202848007388 */ /* 0x0007e80000000c00 */
[----:B------:R3:W-:Y:S01]  /*2860*/  STS.128 [R72+0x30], R60 ;  /* 0x0000303c48007388 */ /* 0x0007e20000000c00 */
[----:B0-----:R-:W-:-:S03]  /*2870*/  LOP3.LUT R32, R50, 0xffff, RZ, 0xc0, !PT ;  /* 0x0000ffff32207812 */ /* 0x001fc600078ec0ff */
[----:B-1----:R3:W-:Y:S01]  /*2880*/  STS.128 [R72+0x40], R52 ;  /* 0x0000403448007388 */ /* 0x0027e20000000c00 */
[----:B------:R-:W-:Y:S02]  /*2890*/  LOP3.LUT R33, R74, UR6, RZ, 0xc0, !PT ;  /* 0x000000064a217c12 */ /* 0x000fe4000f8ec0ff */
[----:B------:R-:W-:Y:S01]  /*28a0*/  PRMT R32, R49, 0x3340, R32 ;  /* 0x0000334031207816 */ /* 0x000fe20000000020 */
[----:B------:R3:W-:Y:S01]  /*28b0*/  STS.128 [R72+0x50], R44 ;  /* 0x0000502c48007388 */ /* 0x0007e20000000c00 */
[--C-:B------:R-:W-:Y:S02]  /*28c0*/  VIADDMNMX R49, R3, UR5, R2.reuse, PT ;  /* 0x0000000503317c46 */ /* 0x100fe4000b800102 */
[----:B------:R-:W-:Y:S01]  /*28d0*/  VIMNMX R34, PT, PT, R2, R33, PT ;  /* 0x0000002102227248 */ /* 0x000fe20003fe0100 */
[----:B------:R3:W-:Y:S01]  /*28e0*/  STS.128 [R72+0x60], R36 ;  /* 0x0000602448007388 */ /* 0x0007e20000000c00 */
[C---:B------:R-:W-:Y:S02]  /*28f0*/  VIADDMNMX R48, R49.reuse, UR5, R2, PT ;  /* 0x0000000531307c46 */ /* 0x040fe4000b800102 */
[----:B--2---:R-:W-:Y:S01]  /*2900*/  VIADDMNMX R24, R49, -R3, R34, PT ;  /* 0x8000000331187246 */ /* 0x004fe20003800122 */
[----:B------:R3:W-:Y:S01]  /*2910*/  STS.128 [R72+0x70], R28 ;  /* 0x0000701c48007388 */ /* 0x0007e20000000c00 */
[----:B------:R-:W-:Y:S01]  /*2920*/  PRMT R67, R32, 0x5410, R67 ;  /* 0x0000541020437816 */ /* 0x000fe20000000043 */
[----:B------:R-:W-:-:S02]  /*2930*/  IMAD.IADD R33, R48, 0x1, -R49 ;  /* 0x0000000130217824 */ /* 0x000fc400078e0a31 */
[----:B------:R3:W-:Y:S03]  /*2940*/  STS.128 [R72+0x80], R68 ;  /* 0x0000804448007388 */ /* 0x0007e60000000c00 */
        /* <DEDUP_REMOVED lines=8> */
[----:B------:R3:W-:Y:S04]  /*29d0*/  STS.128 [R72+0xd0], R20 ;  /* 0x0000d01448007388 */ /* 0x0007e80000000c00 */
[----:B------:R3:W-:Y:S01]  /*29e0*/  STS.128 [R72+0xe0], R64 ;  /* 0x0000e04048007388 */ /* 0x0007e20000000c00 */
[----:B------:R-:W-:Y:S06]  /*29f0*/  BAR.SYNC.DEFER_BLOCKING 0x0 ;  /* 0x0000000000007b1d */ /* 0x000fec0000010000 */
[----:B------:R-:W-:Y:S05]  /*2a00*/  @P0 BRA `(.L_x_75) ;  /* 0x0000000000400947 */ /* 0x000fea0003800000 */
[----:B---3--:R-:W-:-:S07]  /*2a10*/  IMAD.IADD R10, R34, 0x1, R49 ;  /* 0x00000001220a7824 */ /* 0x008fce00078e0231 */
.L_x_76:
        /* <DEDUP_REMOVED lines=15> */
.L_x_75:
[----:B------:R-:W-:Y:S05]  /*2b10*/  BSYNC.RECONVERGENT B0 ;  /* 0x0000000000007941 */ /* 0x000fea0003800200 */
.L_x_74:
        /* <DEDUP_REMOVED lines=129> */
[----:B------:R-:W-:-:S02]  /*3330*/  PRMT R65, R65, 0x7770, RZ ;  /* 0x0000777041417816 */ /* 0x000fc400000000ff */
[----:B------:R-:W-:Y:S02]  /*3340*/  PRMT R74, R73, 0x7770, RZ ;  /* 0x00007770494a7816 */ /* 0x000fe400000000ff */
[----:B------:R-:W-:Y:S02]  /*3350*/  SEL R67, R72, R67, P0 ;  /* 0x0000004348437207 */ /* 0x000fe40000000000 */
        /* <DEDUP_REMOVED lines=8> */
[----:B------:R-:W-:-:S06]  /*33e0*/  UMOV UR6, 0x400 ;  /* 0x0000040000067882 */ /* 0x000fcc0000000000 */
[----:B------:R-:W3:Y:S01]  /*33f0*/  S2UR UR4, SR_CTAID.X ;  /* 0x00000000000479c3 */ /* 0x000ee20000002500 */
[----:B0-----:R-:W-:-:S04]  /*3400*/  UPRMT UR5, UR5, 0x8880, URZ ;  /* 0x0000888005057896 */ /* 0x001fc800080000ff */
[----:B------:R-:W-:Y:S02]  /*3410*/  UISETP.NE.AND UP0, UPT, UR5, URZ, UPT ;  /* 0x000000ff0500728c */ /* 0x000fe4000bf05270 */
[----:B-1----:R-:W-:Y:S02]  /*3420*/  ULEA UR6, UR7, UR6, 0x18 ;  /* 0x0000000607067291 */ /* 0x002fe4000f8ec0ff */
[----:B---3--:R-:W-:Y:S01]  /*3430*/  USHF.L.U32 UR4, UR4, 0x6, URZ ;  /* 0x0000000604047899 */ /* 0x008fe200080006ff */
[----:B------:R-:W-:Y:S06]  /*3440*/  BAR.SYNC.DEFER_BLOCKING 0x0 ;  /* 0x0000000000007b1d */ /* 0x000fec0000010000 */
[----:B--2---:R-:W-:Y:S05]  /*3450*/  BRA.U !UP0, `(.L_x_78) ;  /* 0x00000005084c7547 */ /* 0x004fea000b800000 */
        /* <DEDUP_REMOVED lines=21> */
[----:B------:R-:W-:Y:S01]  /*35b0*/  ISETP.NE.AND P0, PT, R59, RZ, PT ;  /* 0x000000ff3b00720c */ /* 0x000fe20003f05270 */
[----:B------:R-:W-:Y:S01]  /*35c0*/  STS.128 [R0+0x70], R28 ;  /* 0x0000701c00007388 */ /* 0x000fe20000000c00 */
[----:B------:R-:W-:Y:S02]  /*35d0*/  PRMT R51, R56, 0x3340, R51 ;  /* 0x0000334038337816 */ /* 0x000fe40000000033 */
[----:B------:R-:W-:Y:S01]  /*35e0*/  PRMT R58, R57, 0x3340, R58 ;  /* 0x00003340393a7816 */ /* 0x000fe2000000003a */
[----:B------:R0:W-:Y:S01]  /*35f0*/  STS.128 [R0+0x80], R68 ;  /* 0x0000804400007388 */ /* 0x0001e20000000c00 */
[----:B------:R-:W-:Y:S01]  /*3600*/  PRMT R3, R3, 0x3340, R48 ;  /* 0x0000334003037816 */ /* 0x000fe20000000030 */
[----:B------:R-:W1:Y:S01]  /*3610*/  LDC.64 R56, c[0x0][0x398] ;  /* 0x0000e600ff387b82 */ /* 0x000e620000000a00 */
[----:B------:R-:W-:Y:S01]  /*3620*/  PRMT R50, R49, 0x3340, R50 ;  /* 0x0000334031327816 */ /* 0x000fe20000000032 */
[----:B------:R-:W-:Y:S01]  /*3630*/  STS.128 [R0+0x90], R4 ;  /* 0x0000900400007388 */ /* 0x000fe20000000c00 */
[----:B------:R-:W-:-:S02]  /*3640*/  PRMT R65, R75, 0x5410, R66 ;  /* 0x000054104b417816 */ /* 0x000fc40000000042 */
[----:B------:R-:W-:Y:S01]  /*3650*/  PRMT R66, R58, 0x5410, R51 ;  /* 0x000054103a427816 */ /* 0x000fe20000000033 */
[----:B------:R-:W-:Y:S01]  /*3660*/  STS.128 [R0+0xa0], R8 ;  /* 0x0000a00800007388 */ /* 0x000fe20000000c00 */
[----:B------:R-:W-:Y:S02]  /*3670*/  PRMT R67, R50, 0x5410, R3 ;  /* 0x0000541032437816 */ /* 0x000fe40000000003 */
[C---:B------:R-:W-:Y:S01]  /*3680*/  LOP3.LUT R3, R59.reuse, 0x3e0, RZ, 0xc0, !PT ;  /* 0x000003e03b037812 */ /* 0x040fe200078ec0ff */
[----:B------:R-:W-:Y:S04]  /*3690*/  STS.128 [R0+0xb0], R12 ;  /* 0x0000b00c00007388 */ /* 0x000fe80000000c00 */
[----:B------:R-:W-:Y:S01]  /*36a0*/  STS.128 [R0+0xc0], R16 ;  /* 0x0000c01000007388 */ /* 0x000fe20000000c00 */
[----:B0-----:R-:W-:-:S03]  /*36b0*/  LOP3.LUT R68, R59, 0x1f, RZ, 0xc0, !PT ;  /* 0x0000001f3b447812 */ /* 0x001fc600078ec0ff */
        /* <DEDUP_REMOVED lines=20> */
[----:B------:R-:W-:-:S04]  /*3800*/  IADD3 R3, P0, P1, R68, UR4, R3 ;  /* 0x0000000444037c10 */ /* 0x000fc8000f91e003 */
[----:B------:R-:W-:Y:S01]  /*3810*/  IADD3.X R68, PT, PT, RZ, RZ, RZ, P0, P1 ;  /* 0x000000ffff447210 */ /* 0x000fe200007e24ff */
[----:B-1----:R-:W-:-:S04]  /*3820*/  IMAD.WIDE.U32 R56, R3, 0xf0, R56 ;  /* 0x000000f003387825 */ /* 0x002fc800078e0038 */
[----:B------:R-:W-:Y:S02]  /*3830*/  IMAD R3, R68, 0xf0, RZ ;  /* 0x000000f044037824 */ /* 0x000fe400078e02ff */
[----:B0-----:R-:W-:Y:S02]  /*3840*/  IMAD.MOV.U32 R2, RZ, RZ, R56 ;  /* 0x000000ffff027224 */ /* 0x001fe400078e0038 */
[----:B------:R-:W-:Y:S01]  /*3850*/  IMAD.IADD R3, R57, 0x1, R3 ;  /* 0x0000000139037824 */ /* 0x000fe200078e0203 */
        /* <DEDUP_REMOVED lines=19> */
.L_x_78:
        /* <DEDUP_REMOVED lines=33> */
[----:B------:R-:W-:-:S03]  /*3ba0*/  PRMT R67, R50, 0x5410, R3 ;  /* 0x0000541032437816 */ /* 0x000fc60000000003 */
[----:B------:R-:W-:Y:S04]  /*3bb0*/  STS.128 [R0+0xb0], R12 ;  /* 0x0000b00c00007388 */ /* 0x000fe80000000c00 */
[----:B------:R-:W-:Y:S04]  /*3bc0*/  STS.128 [R0+0xc0], R16 ;  /* 0x0000c01000007388 */ /* 0x000fe80000000c00 */
[----:B------:R-:W-:Y:S04]  /*3bd0*/  STS.128 [R0+0xd0], R20 ;  /* 0x0000d01400007388 */ /* 0x000fe80000000c00 */
[----:B------:R-:W-:Y:S01]  /*3be0*/  STS.128 [R0+0xe0], R64 ;  /* 0x0000e04000007388 */ /* 0x000fe20000000c00 */
[----:B------:R-:W-:-:S03]  /*3bf0*/  NOP ;  /* 0x0000000000007918 */ /* 0x000fc60000000000 */
        /* <DEDUP_REMOVED lines=16> */
[----:B------:R-:W-:Y:S01]  /*3d00*/  BAR.SYNC.DEFER_BLOCKING 0x0 ;  /* 0x0000000000007b1d */ /* 0x000fe20000010000 */
[----:B------:R-:W-:-:S05]  /*3d10*/  IADD3 R3, P0, PT, R59, UR4, RZ ;  /* 0x000000043b037c10 */ /* 0x000fca000ff1e0ff */
[----:B0-----:R-:W-:Y:S02]  /*3d20*/  IMAD.X R68, RZ, RZ, RZ, P0 ;  /* 0x000000ffff447224 */ /* 0x001fe400000e06ff */
[----:B-1----:R-:W-:-:S04]  /*3d30*/  IMAD.WIDE.U32 R56, R3, 0xf0, R56 ;  /* 0x000000f003387825 */ /* 0x002fc800078e0038 */
[----:B------:R-:W-:-:S04]  /*3d40*/  IMAD R3, R68, 0xf0, RZ ;  /* 0x000000f044037824 */ /* 0x000fc800078e02ff */
        /* <DEDUP_REMOVED lines=22> */
.L_x_79:
        /* <DEDUP_REMOVED lines=13> */
.L_x_139:


//--------------------- .text._ZN3cub18CUB_300001_SM_10006detail11EmptyKernelIvEEvv --------------------------
	.section	.text._ZN3cub18CUB_300001_SM_10006detail11EmptyKernelIvEEvv,"ax",@progbits
	.align	128
        .global         _ZN3cub18CUB_300001_SM_10006detail11EmptyKernelIvEEvv
        .type           _ZN3cub18CUB_300001_SM_10006detail11EmptyKernelIvEEvv,@function
        .size           _ZN3cub18CUB_300001_SM_10006detail11EmptyKernelIvEEvv,(.L_x_140 - _ZN3cub18CUB_300001_SM_10006detail11EmptyKernelIvEEvv)
        .other          _ZN3cub18CUB_300001_SM_10006detail11EmptyKernelIvEEvv,@"STO_CUDA_ENTRY STV_DEFAULT"
_ZN3cub18CUB_300001_SM_10006detail11EmptyKernelIvEEvv:
.text._ZN3cub18CUB_300001_SM_10006detail11EmptyKernelIvEEvv:
[----:B------:R-:W-:Y:S01]  /*0000*/  LDC R1, c[0x0][0x37c] ;  /* 0x0000df00ff017b82 */ /* 0x000fe20000000800 */
[----:B------:R-:W-:Y:S05]  /*0010*/  EXIT ;  /* 0x000000000000794d */ /* 0x000fea0003800000 */
.L_x_80:
        /* <DEDUP_REMOVED lines=14> */
.L_x_140:


//--------------------- .text._Z9nmsKernelPK15DetectionResultPiS2_if --------------------------
	.section	.text._Z9nmsKernelPK15DetectionResultPiS2_if,"ax",@progbits
	.align	128
        .global         _Z9nmsKernelPK15DetectionResultPiS2_if
        .type           _Z9nmsKernelPK15DetectionResultPiS2_if,@function
        .size           _Z9nmsKernelPK15DetectionResultPiS2_if,(.L_x_132 - _Z9nmsKernelPK15DetectionResultPiS2_if)
        .other          _Z9nmsKernelPK15DetectionResultPiS2_if,@"STO_CUDA_ENTRY STV_DEFAULT"
_Z9nmsKernelPK15DetectionResultPiS2_if:
.text._Z9nmsKernelPK15DetectionResultPiS2_if:
[----:B------:R-:W-:Y:S01]  /*0000*/  LDC R1, c[0x0][0x37c] ;  /* 0x0000df00ff017b82 */ /* 0x000fe20000000800 */
[----:B------:R-:W0:Y:S07]  /*0010*/  S2R R3, SR_TID.X ;  /* 0x0000000000037919 */ /* 0x000e2e0000002100 */
[----:B------:R-:W0:Y:S01]  /*0020*/  S2UR UR4, SR_CTAID.X ;  /* 0x00000000000479c3 */ /* 0x000e220000002500 */
[----:B------:R-:W1:Y:S07]  /*0030*/  LDCU UR5, c[0x0][0x398] ;  /* 0x00007300ff0577ac */ /* 0x000e6e0008000800 */
[----:B------:R-:W0:Y:S02]  /*0040*/  LDC R2, c[0x0][0x360] ;  /* 0x0000d800ff027b82 */ /* 0x000e240000000800 */
[----:B0-----:R-:W-:-:S05]  /*0050*/  IMAD R2, R2, UR4, R3 ;  /* 0x0000000402027c24 */ /* 0x001fca000f8e0203 */
[----:B-1----:R-:W-:-:S13]  /*0060*/  ISETP.GE.AND P0, PT, R2, UR5, PT ;  /* 0x0000000502007c0c */ /* 0x002fda000bf06270 */
[----:B------:R-:W-:Y:S05]  /*0070*/  @P0 EXIT ;  /* 0x000000000000094d */ /* 0x000fea0003800000 */
[----:B------:R-:W-:Y:S01]  /*0080*/  ISETP.GE.AND P0, PT, R2, 0x1, PT ;  /* 0x000000010200780c */ /* 0x000fe20003f06270 */
[----:B------:R-:W0:Y:S01]  /*0090*/  LDCU.64 UR4, c[0x0][0x358] ;  /* 0x00006b00ff0477ac */ /* 0x000e220008000a00 */
[----:B------:R-:W-:Y:S11]  /*00a0*/  BSSY.RECONVERGENT B0, `(.L_x_81) ;  /* 0x000003e000007945 */ /* 0x000ff60003800200 */
[----:B------:R-:W-:Y:S05]  /*00b0*/  @!P0 BRA `(.L_x_82) ;  /* 0x0000000000f08947 */ /* 0x000fea0003800000 */
[----:B------:R-:W0:Y:S02]  /*00c0*/  LDC.64 R6, c[0x0][0x390] ;  /* 0x0000e400ff067b82 */ /* 0x000e240000000a00 */
[----:B0-----:R-:W2:Y:S02]  /*00d0*/  LDG.E R6, desc[UR4][R6.64] ;  /* 0x0000000406067981 */ /* 0x001ea4000c1e1900 */
[----:B--2---:R-:W-:-:S13]  /*00e0*/  ISETP.GE.AND P0, PT, R6, 0x1, PT ;  /* 0x000000010600780c */ /* 0x004fda0003f06270 */
[----:B------:R-:W-:Y:S05]  /*00f0*/  @!P0 BRA `(.L_x_82) ;  /* 0x0000000000e08947 */ /* 0x000fea0003800000 */
[----:B------:R-:W0:Y:S01]  /*0100*/  LDC.64 R4, c[0x0][0x380] ;  /* 0x0000e000ff047b82 */ /* 0x000e220000000a00 */
[----:B------:R-:W-:Y:S02]  /*0110*/  IMAD.MOV.U32 R7, RZ, RZ, RZ ;  /* 0x000000ffff077224 */ /* 0x000fe400078e00ff */
[----:B0-----:R-:W-:-:S07]  /*0120*/  IMAD.WIDE.U32 R4, R2, 0xf0, R4 ;  /* 0x000000f002047825 */ /* 0x001fce00078e0004 */
.L_x_89:
[----:B------:R-:W0:Y:S01]  /*0130*/  LDC.64 R10, c[0x0][0x388] ;  /* 0x0000e200ff0a7b82 */ /* 0x000e220000000a00 */
[----:B------:R-:W-:Y:S01]  /*0140*/  BSSY.RECONVERGENT B1, `(.L_x_83) ;  /* 0x0000030000017945 */ /* 0x000fe20003800200 */
[----:B------:R-:W-:-:S07]  /*0150*/  IMAD.MOV.U32 R3, RZ, RZ, RZ ;  /* 0x000000ffff037224 */ /* 0x000fce00078e00ff */
.L_x_85:
[----:B0-----:R-:W-:-:S06]  /*0160*/  IMAD.WIDE.U32 R8, R3, 0x4, R10 ;  /* 0x0000000403087825 */ /* 0x001fcc00078e000a */
[----:B------:R-:W2:Y:S02]  /*0170*/  LDG.E R8, desc[UR4][R8.64] ;  /* 0x0000000408087981 */ /* 0x000ea4000c1e1900 */
[----:B--2---:R-:W-:-:S13]  /*0180*/  ISETP.NE.AND P0, PT, R8, R7, PT ;  /* 0x000000070800720c */ /* 0x004fda0003f05270 */
[----:B------:R-:W-:Y:S05]  /*0190*/  @!P0 BRA `(.L_x_84) ;  /* 0x0000000000108947 */ /* 0x000fea0003800000 */
[----:B------:R-:W-:-:S05]  /*01a0*/  VIADD R3, R3, 0x1 ;  /* 0x0000000103037836 */ /* 0x000fca0000000000 */
[----:B------:R-:W-:-:S13]  /*01b0*/  ISETP.GE.AND P0, PT, R3, R6, PT ;  /* 0x000000060300720c */ /* 0x000fda0003f06270 */
[----:B------:R-:W-:Y:S05]  /*01c0*/  @!P0 BRA `(.L_x_85) ;  /* 0xfffffffc00e48947 */ /* 0x000fea000383ffff */
[----:B------:R-:W-:Y:S05]  /*01d0*/  BRA `(.L_x_86) ;  /* 0x0000000000987947 */ /* 0x000fea0003800000 */
.L_x_84:
[----:B------:R-:W0:Y:S01]  /*01e0*/  LDC.64 R12, c[0x0][0x380] ;  /* 0x0000e000ff0c7b82 */ /* 0x000e220000000a00 */
[----:B------:R-:W2:Y:S01]  /*01f0*/  LDG.E.128 R8, desc[UR4][R4.64] ;  /* 0x0000000404087981 */ /* 0x000ea2000c1e1d00 */
[----:B0-----:R-:W-:-:S06]  /*0200*/  IMAD.WIDE.U32 R12, R7, 0xf0, R12 ;  /* 0x000000f0070c7825 */ /* 0x001fcc00078e000c */
[----:B------:R-:W2:Y:S02]  /*0210*/  LDG.E.128 R12, desc[UR4][R12.64] ;  /* 0x000000040c0c7981 */ /* 0x000ea4000c1e1d00 */
[----:B--2---:R-:W-:Y:S02]  /*0220*/  FMNMX R3, R9, R13, !PT ;  /* 0x0000000d09037209 */ /* 0x004fe40007800000 */
[----:B------:R-:W-:Y:S02]  /*0230*/  FMNMX R16, R11, R15, PT ;  /* 0x0000000f0b107209 */ /* 0x000fe40003800000 */
[----:B------:R-:W-:Y:S02]  /*0240*/  FMNMX R0, R8, R12, !PT ;  /* 0x0000000c08007209 */ /* 0x000fe40007800000 */
[----:B------:R-:W-:Y:S02]  /*0250*/  FMNMX R17, R10, R14, PT ;  /* 0x0000000e0a117209 */ /* 0x000fe40003800000 */
[----:B------:R-:W-:-:S04]  /*0260*/  FSETP.GTU.AND P0, PT, R16, R3, PT ;  /* 0x000000031000720b */ /* 0x000fc80003f0c000 */
[----:B------:R-:W-:-:S13]  /*0270*/  FSETP.LE.OR P0, PT, R17, R0, !P0 ;  /* 0x000000001100720b */ /* 0x000fda0004703400 */
[----:B------:R-:W-:Y:S05]  /*0280*/  @P0 BRA `(.L_x_86) ;  /* 0x00000000006c0947 */ /* 0x000fea0003800000 */
[----:B------:R-:W-:Y:S01]  /*0290*/  FADD R12, -R12, R14 ;  /* 0x0000000e0c0c7221 */ /* 0x000fe20000000100 */
[----:B------:R-:W-:Y:S01]  /*02a0*/  FADD R13, -R13, R15 ;  /* 0x0000000f0d0d7221 */ /* 0x000fe20000000100 */
[----:B------:R-:W-:Y:S01]  /*02b0*/  FADD R0, -R0, R17 ;  /* 0x0000001100007221 */ /* 0x000fe20000000100 */
[----:B------:R-:W-:Y:S01]  /*02c0*/  FADD R3, -R3, R16 ;  /* 0x0000001003037221 */ /* 0x000fe20000000100 */
[----:B------:R-:W-:Y:S01]  /*02d0*/  FADD R8, -R8, R10 ;  /* 0x0000000a08087221 */ /* 0x000fe20000000100 */
[----:B------:R-:W-:Y:S01]  /*02e0*/  FADD R9, -R9, R11 ;  /* 0x0000000b09097221 */ /* 0x000fe20000000100 */
[----:B------:R-:W-:Y:S01]  /*02f0*/  FMUL R13, R12, R13 ;  /* 0x0000000d0c0d7220 */ /* 0x000fe20000400000 */
[----:B------:R-:W-:Y:S01]  /*0300*/  FMUL R0, R0, R3 ;  /* 0x0000000300007220 */ /* 0x000fe20000400000 */
[----:B------:R-:W-:Y:S02]  /*0310*/  BSSY.RECONVERGENT B2, `(.L_x_87) ;  /* 0x000000e000027945 */ /* 0x000fe40003800200 */
[----:B------:R-:W-:-:S04]  /*0320*/  FFMA R3, R8, R9, R13 ;  /* 0x0000000908037223 */ /* 0x000fc8000000000d */
[----:B------:R-:W-:-:S04]  /*0330*/  FADD R3, -R0, R3 ;  /* 0x0000000300037221 */ /* 0x000fc80000000100 */
[----:B------:R-:W0:Y:S08]  /*0340*/  MUFU.RCP R8, R3 ;  /* 0x0000000300087308 */ /* 0x000e300000001000 */
[----:B------:R-:W1:Y:S01]  /*0350*/  FCHK P0, R0, R3 ;  /* 0x0000000300007302 */ /* 0x000e620000000000 */
[----:B0-----:R-:W-:-:S04]  /*0360*/  FFMA R9, -R3, R8, 1 ;  /* 0x3f80000003097423 */ /* 0x001fc80000000108 */
[----:B------:R-:W-:-:S04]  /*0370*/  FFMA R9, R8, R9, R8 ;  /* 0x0000000908097223 */ /* 0x000fc80000000008 */
[----:B------:R-:W-:-:S04]  /*0380*/  FFMA R8, R0, R9, RZ ;  /* 0x0000000900087223 */ /* 0x000fc800000000ff */
[----:B------:R-:W-:-:S04]  /*0390*/  FFMA R10, -R3, R8, R0 ;  /* 0x00000008030a7223 */ /* 0x000fc80000000100 */
[----:B------:R-:W-:Y:S01]  /*03a0*/  FFMA R8, R9, R10, R8 ;  /* 0x0000000a09087223 */ /* 0x000fe20000000008 */
[----:B-1----:R-:W-:Y:S06]  /*03b0*/  @!P0 BRA `(.L_x_88) ;  /* 0x00000000000c8947 */ /* 0x002fec0003800000 */
[----:B------:R-:W-:-:S07]  /*03c0*/  MOV R8, 0x3e0 ;  /* 0x000003e000087802 */ /* 0x000fce0000000f00 */
[----:B------:R-:W-:Y:S05]  /*03d0*/  CALL.REL.NOINC `($__internal_0_$__cuda_sm3x_div_rn_noftz_f32_slowpath) ;  /* 0x00000000006c7944 */ /* 0x000fea0003c00000 */
[----:B------:R-:W-:-:S07]  /*03e0*/  IMAD.MOV.U32 R8, RZ, RZ, R0 ;  /* 0x000000ffff087224 */ /* 0x000fce00078e0000 */
.L_x_88:
[----:B------:R-:W-:Y:S05]  /*03f0*/  BSYNC.RECONVERGENT B2 ;  /* 0x0000000000027941 */ /* 0x000fea0003800200 */
.L_x_87:
[----:B------:R-:W0:Y:S01]  /*0400*/  LDCU UR6, c[0x0][0x39c] ;  /* 0x00007380ff0677ac */ /* 0x000e220008000800 */
[----:B------:R-:W-:Y:S02]  /*0410*/  FSETP.GTU.AND P1, PT, R3, RZ, PT ;  /* 0x000000ff0300720b */ /* 0x000fe40003f2c000 */
[----:B0-----:R-:W-:-:S13]  /*0420*/  FSETP.GT.AND P0, PT, R8, UR6, PT ;  /* 0x0000000608007c0b */ /* 0x001fda000bf04000 */
[----:B------:R-:W-:Y:S05]  /*0430*/  @P0 EXIT P1 ;  /* 0x000000000000094d */ /* 0x000fea0000800000 */
.L_x_86:
[----:B------:R-:W-:Y:S05]  /*0440*/  BSYNC.RECONVERGENT B1 ;  /* 0x0000000000017941 */ /* 0x000fea0003800200 */
.L_x_83:
[----:B------:R-:W-:-:S05]  /*0450*/  VIADD R7, R7, 0x1 ;  /* 0x0000000107077836 */ /* 0x000fca0000000000 */
[----:B------:R-:W-:-:S13]  /*0460*/  ISETP.NE.AND P0, PT, R7, R2, PT ;  /* 0x000000020700720c */ /* 0x000fda0003f05270 */
[----:B------:R-:W-:Y:S05]  /*0470*/  @P0 BRA `(.L_x_89) ;  /* 0xfffffffc002c0947 */ /* 0x000fea000383ffff */
.L_x_82:
[----:B0-----:R-:W-:Y:S05]  /*0480*/  BSYNC.RECONVERGENT B0 ;  /* 0x0000000000007941 */ /* 0x001fea0003800200 */
.L_x_81:
[----:B------:R-:W0:Y:S01]  /*0490*/  S2R R3, SR_LANEID ;  /* 0x0000000000037919 */ /* 0x000e220000000000 */
[----:B------:R-:W-:Y:S01]  /*04a0*/  VOTEU.ANY UR6, UPT, PT ;  /* 0x0000000000067886 */ /* 0x000fe200038e0100 */
[----:B------:R-:W1:Y:S01]  /*04b0*/  LDC.64 R6, c[0x0][0x390] ;  /* 0x0000e400ff067b82 */ /* 0x000e620000000a00 */
[----:B------:R-:W0:Y:S01]  /*04c0*/  FLO.U32 R0, UR6 ;  /* 0x0000000600007d00 */ /* 0x000e2200080e0000 */
[----:B------:R-:W2:Y:S06]  /*04d0*/  S2R R8, SR_LTMASK ;  /* 0x0000000000087919 */ /* 0x000eac0000003900 */
[----:B------:R-:W3:Y:S01]  /*04e0*/  LDC.64 R4, c[0x0][0x388] ;  /* 0x0000e200ff047b82 */ /* 0x000ee20000000a00 */
[----:B------:R-:W1:Y:S01]  /*04f0*/  POPC R9, UR6 ;  /* 0x0000000600097d09 */ /* 0x000e620008000000 */
[----:B0-----:R-:W-:-:S13]  /*0500*/  ISETP.EQ.U32.AND P0, PT, R0, R3, PT ;  /* 0x000000030000720c */ /* 0x001fda0003f02070 */
[----:B-1----:R-:W4:Y:S01]  /*0510*/  @P0 ATOMG.E.ADD.STRONG.GPU PT, R7, desc[UR4][R6.64], R9 ;  /* 0x80000009060709a8 */ /* 0x002f2200081ef104 */
[----:B--2---:R-:W-:-:S06]  /*0520*/  LOP3.LUT R8, R8, UR6, RZ, 0xc0, !PT ;  /* 0x0000000608087c12 */ /* 0x004fcc000f8ec0ff */
[----:B------:R-:W0:Y:S01]  /*0530*/  POPC R8, R8 ;  /* 0x0000000800087309 */ /* 0x000e220000000000 */
[----:B----4-:R-:W0:Y:S02]  /*0540*/  SHFL.IDX PT, R3, R7, R0, 0x1f ;  /* 0x00001f0007037589 */ /* 0x010e2400000e0000 */
[----:B0-----:R-:W-:-:S04]  /*0550*/  IMAD.IADD R3, R3, 0x1, R8 ;  /* 0x0000000103037824 */ /* 0x001fc800078e0208 */
[----:B---3--:R-:W-:-:S05]  /*0560*/  IMAD.WIDE R4, R3, 0x4, R4 ;  /* 0x0000000403047825 */ /* 0x008fca00078e0204 */
[----:B------:R-:W-:Y:S01]  /*0570*/  STG.E desc[UR4][R4.64], R2 ;  /* 0x0000000204007986 */ /* 0x000fe2000c101904 */
[----:B------:R-:W-:Y:S05]  /*0580*/  EXIT ;  /* 0x000000000000794d */ /* 0x000fea0003800000 */
        .weak           $__internal_0_$__cuda_sm3x_div_rn_noftz_f32_slowpath
        .type           $__internal_0_$__cuda_sm3x_div_rn_noftz_f32_slowpath,@function
        .size           $__internal_0_$__cuda_sm3x_div_rn_noftz_f32_slowpath,(.L_x_132 - $__internal_0_$__cuda_sm3x_div_rn_noftz_f32_slowpath)
$__internal_0_$__cuda_sm3x_div_rn_noftz_f32_slowpath:
[--C-:B------:R-:W-:Y:S01]  /*0590*/  SHF.R.U32.HI R10, RZ, 0x17, R3.reuse ;  /* 0x00000017ff0a7819 */ /* 0x100fe20000011603 */
[----:B------:R-:W-:Y:S01]  /*05a0*/  BSSY.RECONVERGENT B3, `(.L_x_90) ;  /* 0x0000064000037945 */ /* 0x000fe20003800200 */
[--C-:B------:R-:W-:Y:S01]  /*05b0*/  SHF.R.U32.HI R9, RZ, 0x17, R0.reuse ;  /* 0x00000017ff097819 */ /* 0x100fe20000011600 */
[----:B------:R-:W-:Y:S01]  /*05c0*/  IMAD.MOV.U32 R11, RZ, RZ, R0 ;  /* 0x000000ffff0b7224 */ /* 0x000fe200078e0000 */
[----:B------:R-:W-:Y:S01]  /*05d0*/  LOP3.LUT R10, R10, 0xff, RZ, 0xc0, !PT ;  /* 0x000000ff0a0a7812 */ /* 0x000fe200078ec0ff */
[----:B------:R-:W-:Y:S01]  /*05e0*/  IMAD.MOV.U32 R12, RZ, RZ, R3 ;  /* 0x000000ffff0c7224 */ /* 0x000fe200078e0003 */
[----:B------:R-:W-:-:S03]  /*05f0*/  LOP3.LUT R16, R9, 0xff, RZ, 0xc0, !PT ;  /* 0x000000ff09107812 */ /* 0x000fc600078ec0ff */
[----:B------:R-:W-:Y:S02]  /*0600*/  VIADD R14, R10, 0xffffffff ;  /* 0xffffffff0a0e7836 */ /* 0x000fe40000000000 */
[----:B------:R-:W-:-:S03]  /*0610*/  VIADD R13, R16, 0xffffffff ;  /* 0xffffffff100d7836 */ /* 0x000fc60000000000 */
[----:B------:R-:W-:-:S04]  /*0620*/  ISETP.GT.U32.AND P0, PT, R14, 0xfd, PT ;  /* 0x000000fd0e00780c */ /* 0x000fc80003f04070 */
[----:B------:R-:W-:-:S13]  /*0630*/  ISETP.GT.U32.OR P0, PT, R13, 0xfd, P0 ;  /* 0x000000fd0d00780c */ /* 0x000fda0000704470 */
[----:B------:R-:W-:Y:S01]  /*0640*/  @!P0 IMAD.MOV.U32 R9, RZ, RZ, RZ ;  /* 0x000000ffff098224 */ /* 0x000fe200078e00ff */
[----:B------:R-:W-:Y:S06]  /*0650*/  @!P0 BRA `(.L_x_91) ;  /* 0x00000000005c8947 */ /* 0x000fec0003800000 */
[----:B------:R-:W-:Y:S02]  /*0660*/  FSETP.GTU.FTZ.AND P1, PT, |R3|, +INF , PT ;  /* 0x7f8000000300780b */ /* 0x000fe40003f3c200 */
[----:B------:R-:W-:-:S04]  /*0670*/  FSETP.GTU.FTZ.AND P0, PT, |R0|, +INF , PT ;  /* 0x7f8000000000780b */ /* 0x000fc80003f1c200 */
[----:B------:R-:W-:-:S13]  /*0680*/  PLOP3.LUT P0, PT, P0, P1, PT, 0xf8, 0x8f ;  /* 0x00000000008f781c */ /* 0x000fda0000703f70 */
[----:B------:R-:W-:Y:S05]  /*0690*/  @P0 BRA `(.L_x_92) ;  /* 0x00000004004c0947 */ /* 0x000fea0003800000 */
[----:B------:R-:W-:-:S13]  /*06a0*/  LOP3.LUT P0, RZ, R12, 0x7fffffff, R11, 0xc8, !PT ;  /* 0x7fffffff0cff7812 */ /* 0x000fda000780c80b */
[----:B------:R-:W-:Y:S05]  /*06b0*/  @!P0 BRA `(.L_x_93) ;  /* 0x00000004003c8947 */ /* 0x000fea0003800000 */
[C---:B------:R-:W-:Y:S02]  /*06c0*/  FSETP.NEU.FTZ.AND P2, PT, |R0|.reuse, +INF , PT ;  /* 0x7f8000000000780b */ /* 0x040fe40003f5d200 */
[----:B------:R-:W-:Y:S02]  /*06d0*/  FSETP.NEU.FTZ.AND P1, PT, |R3|, +INF , PT ;  /* 0x7f8000000300780b */ /* 0x000fe40003f3d200 */
[----:B------:R-:W-:-:S11]  /*06e0*/  FSETP.NEU.FTZ.AND P0, PT, |R0|, +INF , PT ;  /* 0x7f8000000000780b */ /* 0x000fd60003f1d200 */
[----:B------:R-:W-:Y:S05]  /*06f0*/  @!P1 BRA !P2, `(.L_x_93) ;  /* 0x00000004002c9947 */ /* 0x000fea0005000000 */
[----:B------:R-:W-:-:S04]  /*0700*/  LOP3.LUT P2, RZ, R11, 0x7fffffff, RZ, 0xc0, !PT ;  /* 0x7fffffff0bff7812 */ /* 0x000fc8000784c0ff */
[----:B------:R-:W-:-:S13]  /*0710*/  PLOP3.LUT P1, PT, P1, P2, PT, 0x2f, 0xf2 ;  /* 0x0000000000f2781c */ /* 0x000fda0000f24577 */
[----:B------:R-:W-:Y:S05]  /*0720*/  @P1 BRA `(.L_x_94) ;  /* 0x0000000400181947 */ /* 0x000fea0003800000 */
[----:B------:R-:W-:-:S04]  /*0730*/  LOP3.LUT P1, RZ, R12, 0x7fffffff, RZ, 0xc0, !PT ;  /* 0x7fffffff0cff7812 */ /* 0x000fc8000782c0ff */
[----:B------:R-:W-:-:S13]  /*0740*/  PLOP3.LUT P0, PT, P0, P1, PT, 0x2f, 0xf2 ;  /* 0x0000000000f2781c */ /* 0x000fda0000702577 */
[----:B------:R-:W-:Y:S05]  /*0750*/  @P0 BRA `(.L_x_95) ;  /* 0x0000000400000947 */ /* 0x000fea0003800000 */
[----:B------:R-:W-:Y:S02]  /*0760*/  ISETP.GE.AND P0, PT, R13, RZ, PT ;  /* 0x000000ff0d00720c */ /* 0x000fe40003f06270 */
[----:B------:R-:W-:-:S11]  /*0770*/  ISETP.GE.AND P1, PT, R14, RZ, PT ;  /* 0x000000ff0e00720c */ /* 0x000fd60003f26270 */
[----:B------:R-:W-:Y:S02]  /*0780*/  @P0 IMAD.MOV.U32 R9, RZ, RZ, RZ ;  /* 0x000000ffff090224 */ /* 0x000fe400078e00ff */
[----:B------:R-:W-:Y:S01]  /*0790*/  @!P0 FFMA R11, R0, 1.84467440737095516160e+19, RZ ;  /* 0x5f800000000b8823 */ /* 0x000fe200000000ff */
[----:B------:R-:W-:Y:S02]  /*07a0*/  @!P0 IMAD.MOV.U32 R9, RZ, RZ, -0x40 ;  /* 0xffffffc0ff098424 */ /* 0x000fe400078e00ff */
[----:B------:R-:W-:Y:S02]  /*07b0*/  @!P1 FFMA R12, R3, 1.84467440737095516160e+19, RZ ;  /* 0x5f800000030c9823 */ /* 0x000fe400000000ff */
[----:B------:R-:W-:-:S07]  /*07c0*/  @!P1 VIADD R9, R9, 0x40 ;  /* 0x0000004009099836 */ /* 0x000fce0000000000 */
.L_x_91:
[----:B------:R-:W-:Y:S01]  /*07d0*/  LEA R13, R10, 0xc0800000, 0x17 ;  /* 0xc08000000a0d7811 */ /* 0x000fe200078eb8ff */
[----:B------:R-:W-:Y:S04]  /*07e0*/  BSSY.RECONVERGENT B4, `(.L_x_96) ;  /* 0x0000036000047945 */ /* 0x000fe80003800200 */
[----:B------:R-:W-:Y:S02]  /*07f0*/  IMAD.IADD R13, R12, 0x1, -R13 ;  /* 0x000000010c0d7824 */ /* 0x000fe400078e0a0d */
[----:B------:R-:W-:Y:S02]  /*0800*/  VIADD R12, R16, 0xffffff81 ;  /* 0xffffff81100c7836 */ /* 0x000fe40000000000 */
[----:B------:R-:W0:Y:S01]  /*0810*/  MUFU.RCP R14, R13 ;  /* 0x0000000d000e7308 */ /* 0x000e220000001000 */
[----:B------:R-:W-:Y:S01]  /*0820*/  FADD.FTZ R15, -R13, -RZ ;  /* 0x800000ff0d0f7221 */ /* 0x000fe20000010100 */
[C---:B------:R-:W-:Y:S01]  /*0830*/  IMAD R0, R12.reuse, -0x800000, R11 ;  /* 0xff8000000c007824 */ /* 0x040fe200078e020b */
[----:B------:R-:W-:-:S05]  /*0840*/  IADD3 R12, PT, PT, R12, 0x7f, -R10 ;  /* 0x0000007f0c0c7810 */ /* 0x000fca0007ffe80a */
[----:B------:R-:W-:Y:S02]  /*0850*/  IMAD.IADD R9, R12, 0x1, R9 ;  /* 0x000000010c097824 */ /* 0x000fe400078e0209 */
[----:B0-----:R-:W-:-:S04]  /*0860*/  FFMA R17, R14, R15, 1 ;  /* 0x3f8000000e117423 */ /* 0x001fc8000000000f */
[----:B------:R-:W-:-:S04]  /*0870*/  FFMA R16, R14, R17, R14 ;  /* 0x000000110e107223 */ /* 0x000fc8000000000e */
[----:B------:R-:W-:-:S04]  /*0880*/  FFMA R11, R0, R16, RZ ;  /* 0x00000010000b7223 */ /* 0x000fc800000000ff */
[----:B------:R-:W-:-:S04]  /*0890*/  FFMA R14, R15, R11, R0 ;  /* 0x0000000b0f0e7223 */ /* 0x000fc80000000000 */
[----:B------:R-:W-:-:S04]  /*08a0*/  FFMA R17, R16, R14, R11 ;  /* 0x0000000e10117223 */ /* 0x000fc8000000000b */
[----:B------:R-:W-:-:S04]  /*08b0*/  FFMA R14, R15, R17, R0 ;  /* 0x000000110f0e7223 */ /* 0x000fc80000000000 */
[----:B------:R-:W-:-:S05]  /*08c0*/  FFMA R0, R16, R14, R17 ;  /* 0x0000000e10007223 */ /* 0x000fca0000000011 */
[----:B------:R-:W-:-:S04]  /*08d0*/  SHF.R.U32.HI R10, RZ, 0x17, R0 ;  /* 0x00000017ff0a7819 */ /* 0x000fc80000011600 */
[----:B------:R-:W-:-:S05]  /*08e0*/  LOP3.LUT R10, R10, 0xff, RZ, 0xc0, !PT ;  /* 0x000000ff0a0a7812 */ /* 0x000fca00078ec0ff */
[----:B------:R-:W-:-:S04]  /*08f0*/  IMAD.IADD R13, R10, 0x1, R9 ;  /* 0x000000010a0d7824 */ /* 0x000fc800078e0209 */
[----:B------:R-:W-:-:S05]  /*0900*/  VIADD R10, R13, 0xffffffff ;  /* 0xffffffff0d0a7836 */ /* 0x000fca0000000000 */
[----:B------:R-:W-:-:S13]  /*0910*/  ISETP.GE.U32.AND P0, PT, R10, 0xfe, PT ;  /* 0x000000fe0a00780c */ /* 0x000fda0003f06070 */
[----:B------:R-:W-:Y:S05]  /*0920*/  @!P0 BRA `(.L_x_97) ;  /* 0x0000000000808947 */ /* 0x000fea0003800000 */
[----:B------:R-:W-:-:S13]  /*0930*/  ISETP.GT.AND P0, PT, R13, 0xfe, PT ;  /* 0x000000fe0d00780c */ /* 0x000fda0003f04270 */
[----:B------:R-:W-:Y:S05]  /*0940*/  @P0 BRA `(.L_x_98) ;  /* 0x00000000006c0947 */ /* 0x000fea0003800000 */
[----:B------:R-:W-:-:S13]  /*0950*/  ISETP.GE.AND P0, PT, R13, 0x1, PT ;  /* 0x000000010d00780c */ /* 0x000fda0003f06270 */
[----:B------:R-:W-:Y:S05]  /*0960*/  @P0 BRA `(.L_x_99) ;  /* 0x0000000000740947 */ /* 0x000fea0003800000 */
[----:B------:R-:W-:Y:S02]  /*0970*/  ISETP.GE.AND P0, PT, R13, -0x18, PT ;  /* 0xffffffe80d00780c */ /* 0x000fe40003f06270 */
[----:B------:R-:W-:-:S11]  /*0980*/  LOP3.LUT R0, R0, 0x80000000, RZ, 0xc0, !PT ;  /* 0x8000000000007812 */ /* 0x000fd600078ec0ff */
[----:B------:R-:W-:Y:S05]  /*0990*/  @!P0 BRA `(.L_x_99) ;  /* 0x0000000000688947 */ /* 0x000fea0003800000 */
[CCC-:B------:R-:W-:Y:S01]  /*09a0*/  FFMA.RZ R9, R16.reuse, R14.reuse, R17.reuse ;  /* 0x0000000e10097223 */ /* 0x1c0fe2000000c011 */
[C---:B------:R-:W-:Y:S02]  /*09b0*/  VIADD R12, R13.reuse, 0x20 ;  /* 0x000000200d0c7836 */ /* 0x040fe40000000000 */
[CCC-:B------:R-:W-:Y:S01]  /*09c0*/  FFMA.RM R10, R16.reuse, R14.reuse, R17.reuse ;  /* 0x0000000e100a7223 */ /* 0x1c0fe20000004011 */
[----:B------:R-:W-:Y:S02]  /*09d0*/  ISETP.NE.AND P2, PT, R13, RZ, PT ;  /* 0x000000ff0d00720c */ /* 0x000fe40003f45270 */
[----:B------:R-:W-:Y:S01]  /*09e0*/  LOP3.LUT R11, R9, 0x7fffff, RZ, 0xc0, !PT ;  /* 0x007fffff090b7812 */ /* 0x000fe200078ec0ff */
[----:B------:R-:W-:Y:S01]  /*09f0*/  FFMA.RP R9, R16, R14, R17 ;  /* 0x0000000e10097223 */ /* 0x000fe20000008011 */
[----:B------:R-:W-:Y:S01]  /*0a00*/  ISETP.NE.AND P1, PT, R13, RZ, PT ;  /* 0x000000ff0d00720c */ /* 0x000fe20003f25270 */
[----:B------:R-:W-:Y:S01]  /*0a10*/  IMAD.MOV R13, RZ, RZ, -R13 ;  /* 0x000000ffff0d7224 */ /* 0x000fe200078e0a0d */
[----:B------:R-:W-:-:S02]  /*0a20*/  LOP3.LUT R11, R11, 0x800000, RZ, 0xfc, !PT ;  /* 0x008000000b0b7812 */ /* 0x000fc400078efcff */
[----:B------:R-:W-:Y:S02]  /*0a30*/  FSETP.NEU.FTZ.AND P0, PT, R9, R10, PT ;  /* 0x0000000a0900720b */ /* 0x000fe40003f1d000 */
[----:B------:R-:W-:Y:S02]  /*0a40*/  SHF.L.U32 R12, R11, R12, RZ ;  /* 0x0000000c0b0c7219 */ /* 0x000fe400000006ff */
[----:B------:R-:W-:Y:S02]  /*0a50*/  SEL R10, R13, RZ, P2 ;  /* 0x000000ff0d0a7207 */ /* 0x000fe40001000000 */
[----:B------:R-:W-:Y:S02]  /*0a60*/  ISETP.NE.AND P1, PT, R12, RZ, P1 ;  /* 0x000000ff0c00720c */ /* 0x000fe40000f25270 */
[----:B------:R-:W-:Y:S02]  /*0a70*/  SHF.R.U32.HI R10, RZ, R10, R11 ;  /* 0x0000000aff0a7219 */ /* 0x000fe4000001160b */
[----:B------:R-:W-:-:S02]  /*0a80*/  PLOP3.LUT P0, PT, P0, P1, PT, 0xf8, 0x8f ;  /* 0x00000000008f781c */ /* 0x000fc40000703f70 */
[----:B------:R-:W-:Y:S02]  /*0a90*/  SHF.R.U32.HI R12, RZ, 0x1, R10 ;  /* 0x00000001ff0c7819 */ /* 0x000fe4000001160a */
[----:B------:R-:W-:-:S04]  /*0aa0*/  SEL R9, RZ, 0x1, !P0 ;  /* 0x00000001ff097807 */ /* 0x000fc80004000000 */
[----:B------:R-:W-:-:S04]  /*0ab0*/  LOP3.LUT R9, R9, 0x1, R12, 0xf8, !PT ;  /* 0x0000000109097812 */ /* 0x000fc800078ef80c */
[----:B------:R-:W-:-:S05]  /*0ac0*/  LOP3.LUT R9, R9, R10, RZ, 0xc0, !PT ;  /* 0x0000000a09097212 */ /* 0x000fca00078ec0ff */
[----:B------:R-:W-:-:S05]  /*0ad0*/  IMAD.IADD R9, R12, 0x1, R9 ;  /* 0x000000010c097824 */ /* 0x000fca00078e0209 */
[----:B------:R-:W-:Y:S01]  /*0ae0*/  LOP3.LUT R0, R9, R0, RZ, 0xfc, !PT ;  /* 0x0000000009007212 */ /* 0x000fe200078efcff */
[----:B------:R-:W-:Y:S06]  /*0af0*/  BRA `(.L_x_99) ;  /* 0x0000000000107947 */ /* 0x000fec0003800000 */
.L_x_98:
[----:B------:R-:W-:-:S04]  /*0b00*/  LOP3.LUT R0, R0, 0x80000000, RZ, 0xc0, !PT ;  /* 0x8000000000007812 */ /* 0x000fc800078ec0ff */
[----:B------:R-:W-:Y:S01]  /*0b10*/  LOP3.LUT R0, R0, 0x7f800000, RZ, 0xfc, !PT ;  /* 0x7f80000000007812 */ /* 0x000fe200078efcff */
[----:B------:R-:W-:Y:S06]  /*0b20*/  BRA `(.L_x_99) ;  /* 0x0000000000047947 */ /* 0x000fec0003800000 */
.L_x_97:
[----:B------:R-:W-:-:S07]  /*0b30*/  IMAD R0, R9, 0x800000, R0 ;  /* 0x0080000009007824 */ /* 0x000fce00078e0200 */
.L_x_99:
[----:B------:R-:W-:Y:S05]  /*0b40*/  BSYNC.RECONVERGENT B4 ;  /* 0x0000000000047941 */ /* 0x000fea0003800200 */
.L_x_96:
[----:B------:R-:W-:Y:S05]  /*0b50*/  BRA `(.L_x_100) ;  /* 0x0000000000207947 */ /* 0x000fea0003800000 */
.L_x_95:
[----:B------:R-:W-:-:S04]  /*0b60*/  LOP3.LUT R0, R12, 0x80000000, R11, 0x48, !PT ;  /* 0x800000000c007812 */ /* 0x000fc800078e480b */
[----:B------:R-:W-:Y:S01]  /*0b70*/  LOP3.LUT R0, R0, 0x7f800000, RZ, 0xfc, !PT ;  /* 0x7f80000000007812 */ /* 0x000fe200078efcff */
[----:B------:R-:W-:Y:S06]  /*0b80*/  BRA `(.L_x_100) ;  /* 0x0000000000147947 */ /* 0x000fec0003800000 */
.L_x_94:
[----:B------:R-:W-:Y:S01]  /*0b90*/  LOP3.LUT R0, R12, 0x80000000, R11, 0x48, !PT ;  /* 0x800000000c007812 */ /* 0x000fe200078e480b */
[----:B------:R-:W-:Y:S06]  /*0ba0*/  BRA `(.L_x_100) ;  /* 0x00000000000c7947 */ /* 0x000fec0003800000 */
.L_x_93:
[----:B------:R-:W0:Y:S01]  /*0bb0*/  MUFU.RSQ R0, -QNAN ;  /* 0xffc0000000007908 */ /* 0x000e220000001400 */
[----:B------:R-:W-:Y:S05]  /*0bc0*/  BRA `(.L_x_100) ;  /* 0x0000000000047947 */ /* 0x000fea0003800000 */
.L_x_92:
[----:B------:R-:W-:-:S07]  /*0bd0*/  FADD.FTZ R0, R0, R3 ;  /* 0x0000000300007221 */ /* 0x000fce0000010000 */
.L_x_100:
[----:B------:R-:W-:Y:S05]  /*0be0*/  BSYNC.RECONVERGENT B3 ;  /* 0x0000000000037941 */ /* 0x000fea0003800200 */
.L_x_90:
[----:B------:R-:W-:-:S04]  /*0bf0*/  IMAD.MOV.U32 R9, RZ, RZ, 0x0 ;  /* 0x00000000ff097424 */ /* 0x000fc800078e00ff */
[----:B0-----:R-:W-:Y:S05]  /*0c00*/  RET.REL.NODEC R8 `(_Z9nmsKernelPK15DetectionResultPiS2_if) ;  /* 0xfffffff008fc7950 */ /* 0x001fea0003c3ffff */
.L_x_101:
        /* <DEDUP_REMOVED lines=15> */
.L_x_132:


//--------------------- .text._Z22filterDetectionsKernelPKfP15DetectionResultPiiiiiifPfi --------------------------
	.section	.text._Z22filterDetectionsKernelPKfP15DetectionResultPiiiiiifPfi,"ax",@progbits
	.align	128
        .global         _Z22filterDetectionsKernelPKfP15DetectionResultPiiiiiifPfi
        .type           _Z22filterDetectionsKernelPKfP15DetectionResultPiiiiiifPfi,@function
        .size           _Z22filterDetectionsKernelPKfP15DetectionResultPiiiiiifPfi,(.L_x_133 - _Z22filterDetectionsKernelPKfP15DetectionResultPiiiiiifPfi)
        .other          _Z22filterDetectionsKernelPKfP15DetectionResultPiiiiiifPfi,@"STO_CUDA_ENTRY STV_DEFAULT"
_Z22filterDetectionsKernelPKfP15DetectionResultPiiiiiifPfi:
.text._Z22filterDetectionsKernelPKfP15DetectionResultPiiiiiifPfi:
[----:B------:R-:W-:Y:S01]  /*0000*/  LDC R1, c[0x0][0x37c] ;  /* 0x0000df00ff017b82 */ /* 0x000fe20000000800 */
[----:B------:R-:W0:Y:S07]  /*0010*/  S2R R5, SR_TID.X ;  /* 0x0000000000057919 */ /* 0x000e2e0000002100 */
[----:B------:R-:W0:Y:S08]  /*0020*/  S2UR UR4, SR_CTAID.X ;  /* 0x00000000000479c3 */ /* 0x000e300000002500 */
[----:B------:R-:W0:Y:S08]  /*0030*/  LDC R2, c[0x0][0x360] ;  /* 0x0000d800ff027b82 */ /* 0x000e300000000800 */
[----:B------:R-:W1:Y:S08]  /*0040*/  LDC R3, c[0x0][0x3a0] ;  /* 0x0000e800ff037b82 */ /* 0x000e700000000800 */
[----:B------:R-:W1:Y:S01]  /*0050*/  LDC R0, c[0x0][0x398] ;  /* 0x0000e600ff007b82 */ /* 0x000e620000000800 */
[----:B0-----:R-:W-:-:S02]  /*0060*/  IMAD R2, R2, UR4, R5 ;  /* 0x0000000402027c24 */ /* 0x001fc4000f8e0205 */
[----:B-1----:R-:W-:-:S05]  /*0070*/  IMAD R5, R3, R0, RZ ;  /* 0x0000000003057224 */ /* 0x002fca00078e02ff */
[----:B------:R-:W-:-:S13]  /*0080*/  ISETP.GE.AND P0, PT, R2, R5, PT ;  /* 0x000000050200720c */ /* 0x000fda0003f06270 */
[----:B------:R-:W-:Y:S05]  /*0090*/  @P0 EXIT ;  /* 0x000000000000094d */ /* 0x000fea0003800000 */
[----:B------:R-:W-:-:S04]  /*00a0*/  IABS R7, R3 ;  /* 0x0000000300077213 */ /* 0x000fc80000000000 */
[----:B------:R-:W0:Y:S08]  /*00b0*/  I2F.RP R6, R7 ;  /* 0x0000000700067306 */ /* 0x000e300000209400 */
[----:B0-----:R-:W0:Y:S02]  /*00c0*/  MUFU.RCP R6, R6 ;  /* 0x0000000600067308 */ /* 0x001e240000001000 */
[----:B0-----:R-:W-:-:S06]  /*00d0*/  VIADD R4, R6, 0xffffffe ;  /* 0x0ffffffe06047836 */ /* 0x001fcc0000000000 */
[----:B------:R0:W1:Y:S02]  /*00e0*/  F2I.FTZ.U32.TRUNC.NTZ R5, R4 ;  /* 0x0000000400057305 */ /* 0x000064000021f000 */
[----:B0-----:R-:W-:Y:S02]  /*00f0*/  IMAD.MOV.U32 R4, RZ, RZ, RZ ;  /* 0x000000ffff047224 */ /* 0x001fe400078e00ff */
[----:B-1----:R-:W-:-:S04]  /*0100*/  IMAD.MOV R8, RZ, RZ, -R5 ;  /* 0x000000ffff087224 */ /* 0x002fc800078e0a05 */
[----:B------:R-:W-:Y:S01]  /*0110*/  IMAD R9, R8, R7, RZ ;  /* 0x0000000708097224 */ /* 0x000fe200078e02ff */
[----:B------:R-:W-:-:S03]  /*0120*/  IABS R8, R2 ;  /* 0x0000000200087213 */ /* 0x000fc60000000000 */
[----:B------:R-:W-:Y:S01]  /*0130*/  IMAD.HI.U32 R5, R5, R9, R4 ;  /* 0x0000000905057227 */ /* 0x000fe200078e0004 */
[----:B------:R-:W-:-:S04]  /*0140*/  LOP3.LUT R4, R2, R3, RZ, 0x3c, !PT ;  /* 0x0000000302047212 */ /* 0x000fc800078e3cff */
[----:B------:R-:W-:Y:S01]  /*0150*/  ISETP.GE.AND P2, PT, R4, RZ, PT ;  /* 0x000000ff0400720c */ /* 0x000fe20003f46270 */
[----:B------:R-:W-:-:S04]  /*0160*/  IMAD.HI.U32 R5, R5, R8, RZ ;  /* 0x0000000805057227 */ /* 0x000fc800078e00ff */
[----:B------:R-:W-:-:S04]  /*0170*/  IMAD.MOV R6, RZ, RZ, -R5 ;  /* 0x000000ffff067224 */ /* 0x000fc800078e0a05 */
[----:B------:R-:W-:-:S05]  /*0180*/  IMAD R6, R7, R6, R8 ;  /* 0x0000000607067224 */ /* 0x000fca00078e0208 */
[----:B------:R-:W-:-:S13]  /*0190*/  ISETP.GT.U32.AND P1, PT, R7, R6, PT ;  /* 0x000000060700720c */ /* 0x000fda0003f24070 */
[-C--:B------:R-:W-:Y:S01]  /*01a0*/  @!P1 IADD3 R6, PT, PT, R6, -R7.reuse, RZ ;  /* 0x8000000706069210 */ /* 0x080fe20007ffe0ff */
[----:B------:R-:W-:Y:S01]  /*01b0*/  @!P1 VIADD R5, R5, 0x1 ;  /* 0x0000000105059836 */ /* 0x000fe20000000000 */
[----:B------:R-:W-:Y:S02]  /*01c0*/  ISETP.NE.AND P1, PT, R3, RZ, PT ;  /* 0x000000ff0300720c */ /* 0x000fe40003f25270 */
[----:B------:R-:W-:-:S13]  /*01d0*/  ISETP.GE.U32.AND P0, PT, R6, R7, PT ;  /* 0x000000070600720c */ /* 0x000fda0003f06070 */
[----:B------:R-:W-:-:S04]  /*01e0*/  @P0 VIADD R5, R5, 0x1 ;  /* 0x0000000105050836 */ /* 0x000fc80000000000 */
[----:B------:R-:W-:-:S04]  /*01f0*/  IMAD.MOV.U32 R10, RZ, RZ, R5 ;  /* 0x000000ffff0a7224 */ /* 0x000fc800078e0005 */
[----:B------:R-:W-:Y:S01]  /*0200*/  @!P2 IMAD.MOV R10, RZ, RZ, -R10 ;  /* 0x000000ffff0aa224 */ /* 0x000fe200078e0a0a */
[----:B------:R-:W-:-:S04]  /*0210*/  @!P1 LOP3.LUT R10, RZ, R3, RZ, 0x33, !PT ;  /* 0x00000003ff0a9212 */ /* 0x000fc800078e33ff */
[----:B------:R-:W-:-:S04]  /*0220*/  ISETP.GE.AND P0, PT, R10, R0, PT ;  /* 0x000000000a00720c */ /* 0x000fc80003f06270 */
[----:B------:R-:W-:-:S13]  /*0230*/  ISETP.LT.OR P0, PT, R3, RZ, P0 ;  /* 0x000000ff0300720c */ /* 0x000fda0000701670 */
[----:B------:R-:W-:Y:S05]  /*0240*/  @P0 EXIT ;  /* 0x000000000000094d */ /* 0x000fea0003800000 */
[----:B------:R-:W-:Y:S01]  /*0250*/  IMAD R4, R10, 0x5, RZ ;  /* 0x000000050a047824 */ /* 0x000fe200078e02ff */
[C---:B------:R-:W-:Y:S01]  /*0260*/  ISETP.NE.AND P0, PT, R0.reuse, 0x1, PT ;  /* 0x000000010000780c */ /* 0x040fe20003f05270 */
[----:B------:R-:W-:-:S03]  /*0270*/  IMAD R5, R0, 0x5, RZ ;  /* 0x0000000500057824 */ /* 0x000fc600078e02ff */
[----:B------:R-:W-:-:S04]  /*0280*/  SEL R7, R4, RZ, P0 ;  /* 0x000000ff04077207 */ /* 0x000fc80000000000 */
[----:B------:R-:W-:-:S04]  /*0290*/  IADD3 R4, PT, PT, R7, 0x4, RZ ;  /* 0x0000000407047810 */ /* 0x000fc80007ffe0ff */
[----:B------:R-:W-:-:S13]  /*02a0*/  ISETP.GE.AND P1, PT, R4, R5, PT ;  /* 0x000000050400720c */ /* 0x000fda0003f26270 */
[----:B------:R-:W-:Y:S05]  /*02b0*/  @P1 EXIT ;  /* 0x000000000000194d */ /* 0x000fea0003800000 */
[----:B------:R-:W0:Y:S01]  /*02c0*/  LDC.64 R8, c[0x0][0x3b0] ;  /* 0x0000ec00ff087b82 */ /* 0x000e220000000a00 */
[----:B------:R-:W1:Y:S01]  /*02d0*/  LDCU.64 UR4, c[0x0][0x358] ;  /* 0x00006b00ff0477ac */ /* 0x000e620008000a00 */
[----:B0-----:R-:W-:-:S05]  /*02e0*/  IMAD.WIDE R8, R7, 0x4, R8 ;  /* 0x0000000407087825 */ /* 0x001fca00078e0208 */
[----:B-1----:R-:W2:Y:S04]  /*02f0*/  LDG.E R6, desc[UR4][R8.64] ;  /* 0x0000000408067981 */ /* 0x002ea8000c1e1900 */
[----:B------:R-:W2:Y:S04]  /*0300*/  LDG.E R12, desc[UR4][R8.64+0xc] ;  /* 0x00000c04080c7981 */ /* 0x000ea8000c1e1900 */
[----:B------:R-:W2:Y:S02]  /*0310*/  LDG.E R7, desc[UR4][R8.64+0x10] ;  /* 0x0000100408077981 */ /* 0x000ea4000c1e1900 */
[----:B--2---:R-:W-:-:S04]  /*0320*/  FMNMX3 R4, R6, R12, R7, PT ;  /* 0x0000000c06047276 */ /* 0x004fc80003800007 */
[----:B------:R-:W-:-:S13]  /*0330*/  FSETP.GTU.AND P1, PT, R4, RZ, PT ;  /* 0x000000ff0400720b */ /* 0x000fda0003f2c000 */
[----:B------:R-:W-:Y:S05]  /*0340*/  @!P1 EXIT ;  /* 0x000000000000994d */ /* 0x000fea0003800000 */
[----:B------:R-:W0:Y:S01]  /*0350*/  LDCU UR6, c[0x0][0x39c] ;  /* 0x00007380ff0677ac */ /* 0x000e220008000800 */
[----:B------:R-:W-:-:S04]  /*0360*/  IMAD.MOV R4, RZ, RZ, -R10 ;  /* 0x000000ffff047224 */ /* 0x000fc800078e0a0a */
[----:B------:R-:W-:-:S04]  /*0370*/  IMAD R14, R3, R4, R2 ;  /* 0x00000004030e7224 */ /* 0x000fc800078e0202 */
[C---:B------:R-:W-:Y:S02]  /*0380*/  IMAD R4, R3.reuse, 0x4, R14 ;  /* 0x0000000403047824 */ /* 0x040fe400078e020e */
[----:B0-----:R-:W-:-:S04]  /*0390*/  IMAD R5, R3, UR6, RZ ;  /* 0x0000000603057c24 */ /* 0x001fc8000f8e02ff */
[----:B------:R-:W-:Y:S02]  /*03a0*/  IMAD R2, R10, R5, RZ ;  /* 0x000000050a027224 */ /* 0x000fe400078e02ff */
[----:B------:R-:W-:-:S03]  /*03b0*/  IMAD R5, R5, R0, RZ ;  /* 0x0000000005057224 */ /* 0x000fc600078e02ff */
[----:B------:R-:W-:-:S05]  /*03c0*/  SEL R11, R2, RZ, P0 ;  /* 0x000000ff020b7207 */ /* 0x000fca0000000000 */
[----:B------:R-:W-:-:S05]  /*03d0*/  IMAD.IADD R4, R11, 0x1, R4 ;  /* 0x000000010b047824 */ /* 0x000fca00078e0204 */
[----:B------:R-:W-:-:S13]  /*03e0*/  ISETP.GE.AND P0, PT, R4, R5, PT ;  /* 0x000000050400720c */ /* 0x000fda0003f06270 */
[----:B------:R-:W-:Y:S05]  /*03f0*/  @P0 EXIT ;  /* 0x000000000000094d */ /* 0x000fea0003800000 */
[----:B------:R-:W0:Y:S01]  /*0400*/  LDC.64 R16, c[0x0][0x380] ;  /* 0x0000e000ff107b82 */ /* 0x000e220000000a00 */
[----:B------:R-:W-:-:S04]  /*0410*/  IMAD.IADD R4, R14, 0x1, R11 ;  /* 0x000000010e047824 */ /* 0x000fc800078e020b */
[----:B0-----:R-:W-:-:S05]  /*0420*/  IMAD.WIDE R16, R4, 0x4, R16 ;  /* 0x0000000404107825 */ /* 0x001fca00078e0210 */
[----:B------:R-:W2:Y:S01]  /*0430*/  LDG.E R24, desc[UR4][R16.64] ;  /* 0x0000000410187981 */ /* 0x000ea2000c1e1900 */
[----:B------:R-:W-:-:S05]  /*0440*/  IMAD.WIDE.U32 R10, R3, 0x4, R16 ;  /* 0x00000004030a7825 */ /* 0x000fca00078e0010 */
[----:B------:R-:W3:Y:S01]  /*0450*/  LDG.E R20, desc[UR4][R10.64] ;  /* 0x000000040a147981 */ /* 0x000ee2000c1e1900 */
[----:B------:R-:W-:-:S05]  /*0460*/  IMAD.WIDE.U32 R14, R3, 0x4, R10 ;  /* 0x00000004030e7825 */ /* 0x000fca00078e000a */
[----:B------:R-:W4:Y:S01]  /*0470*/  LDG.E R25, desc[UR4][R14.64] ;  /* 0x000000040e197981 */ /* 0x000f22000c1e1900 */
[----:B------:R-:W-:-:S05]  /*0480*/  IMAD.WIDE.U32 R2, R3, 0x4, R14 ;  /* 0x0000000403027825 */ /* 0x000fca00078e000e */
[----:B------:R-:W5:Y:S01]  /*0490*/  LDG.E R21, desc[UR4][R2.64] ;  /* 0x0000000402157981 */ /* 0x000f62000c1e1900 */
[----:B---3--:R-:W-:-:S04]  /*04a0*/  FSETP.NAN.AND P0, PT, |R20|, |R20|, PT ;  /* 0x400000141400720b */ /* 0x008fc80003f08200 */
[----:B--2---:R-:W-:-:S04]  /*04b0*/  FSETP.NAN.OR P0, PT, |R24|, |R24|, P0 ;  /* 0x400000181800720b */ /* 0x004fc80000708600 */
[----:B----4-:R-:W-:-:S04]  /*04c0*/  FSETP.NAN.OR P0, PT, |R25|, |R25|, P0 ;  /* 0x400000191900720b */ /* 0x010fc80000708600 */
[----:B-----5:R-:W-:-:S04]  /*04d0*/  FSETP.NAN.OR P0, PT, |R21|, |R21|, P0 ;  /* 0x400000151500720b */ /* 0x020fc80000708600 */
[----:B------:R-:W-:-:S04]  /*04e0*/  FSETP.EQ.OR P0, PT, |R24|, +INF , P0 ;  /* 0x7f8000001800780b */ /* 0x000fc80000702600 */
[----:B------:R-:W-:-:S04]  /*04f0*/  FSETP.EQ.OR P0, PT, |R20|, +INF , P0 ;  /* 0x7f8000001400780b */ /* 0x000fc80000702600 */
[----:B------:R-:W-:-:S04]  /*0500*/  FSETP.EQ.OR P0, PT, |R25|, +INF , P0 ;  /* 0x7f8000001900780b */ /* 0x000fc80000702600 */
[----:B------:R-:W-:-:S13]  /*0510*/  FSETP.EQ.OR P0, PT, |R21|, +INF , P0 ;  /* 0x7f8000001500780b */ /* 0x000fda0000702600 */
[----:B------:R-:W-:Y:S05]  /*0520*/  @P0 EXIT ;  /* 0x000000000000094d */ /* 0x000fea0003800000 */
[----:B------:R0:W5:Y:S01]  /*0530*/  LDG.E R3, desc[UR4][R8.64+0x4] ;  /* 0x0000040408037981 */ /* 0x000162000c1e1900 */
[----:B------:R-:W1:Y:S03]  /*0540*/  LDCU UR6, c[0x0][0x3a4] ;  /* 0x00007480ff0677ac */ /* 0x000e660008000800 */
[----:B------:R0:W5:Y:S01]  /*0550*/  LDG.E R2, desc[UR4][R8.64+0x8] ;  /* 0x0000080408027981 */ /* 0x000162000c1e1900 */
[----:B------:R-:W-:Y:S01]  /*0560*/  CS2R R14, SRZ ;  /* 0x00000000000e7805 */ /* 0x000fe2000001ff00 */
[----:B-1----:R-:W-:-:S09]  /*0570*/  UISETP.GE.AND UP0, UPT, UR6, 0x1, UPT ;  /* 0x000000010600788c */ /* 0x002fd2000bf06270 */
[----:B0-----:R-:W-:Y:S05]  /*0580*/  BRA.U !UP0, `(.L_x_102) ;  /* 0x0000000108507547 */ /* 0x001fea000b800000 */
[----:B------:R-:W-:Y:S01]  /*0590*/  HFMA2 R0, -RZ, RZ, 0, 0 ;  /* 0x00000000ff007431 */ /* 0x000fe200000001ff */
[----:B------:R-:W-:Y:S01]  /*05a0*/  BSSY.RECONVERGENT B0, `(.L_x_102) ;  /* 0x0000012000007945 */ /* 0x000fe20003800200 */
[----:B------:R-:W-:Y:S01]  /*05b0*/  CS2R R14, SRZ ;  /* 0x00000000000e7805 */ /* 0x000fe2000001ff00 */
[----:B------:R-:W0:Y:S01]  /*05c0*/  LDCU UR7, c[0x0][0x3a0] ;  /* 0x00007400ff0777ac */ /* 0x000e220008000800 */
[----:B------:R-:W1:Y:S05]  /*05d0*/  LDCU UR8, c[0x0][0x3a4] ;  /* 0x00007480ff0877ac */ /* 0x000e6a0008000800 */
.L_x_104:
[----:B------:R-:W-:-:S04]  /*05e0*/  VIADD R8, R0, 0x4 ;  /* 0x0000000400087836 */ /* 0x000fc80000000000 */
[----:B0-----:R-:W-:-:S04]  /*05f0*/  IMAD R9, R8, UR7, RZ ;  /* 0x0000000708097c24 */ /* 0x001fc8000f8e02ff */
[----:B------:R-:W-:-:S05]  /*0600*/  IMAD.IADD R8, R4, 0x1, R9 ;  /* 0x0000000104087824 */ /* 0x000fca00078e0209 */
[----:B------:R-:W-:-:S13]  /*0610*/  ISETP.GE.AND P0, PT, R8, R5, PT ;  /* 0x000000050800720c */ /* 0x000fda0003f06270 */
[----:B------:R-:W-:Y:S05]  /*0620*/  @P0 BRA `(.L_x_103) ;  /* 0x0000000000240947 */ /* 0x000fea0003800000 */
[----:B------:R-:W-:-:S06]  /*0630*/  IMAD.WIDE R8, R9, 0x4, R16 ;  /* 0x0000000409087825 */ /* 0x000fcc00078e0210 */
[----:B------:R-:W2:Y:S02]  /*0640*/  LDG.E R9, desc[UR4][R8.64] ;  /* 0x0000000408097981 */ /* 0x000ea4000c1e1900 */
[----:B--2---:R-:W-:-:S04]  /*0650*/  FSETP.GT.AND P0, PT, R9, R14, PT ;  /* 0x0000000e0900720b */ /* 0x004fc80003f04000 */
[----:B------:R-:W-:-:S04]  /*0660*/  FSETP.NE.AND P0, PT, |R9|, +INF , P0 ;  /* 0x7f8000000900780b */ /* 0x000fc80000705200 */
[C---:B------:R-:W-:Y:S01]  /*0670*/  SEL R15, R0.reuse, R15, P0 ;  /* 0x0000000f000f7207 */ /* 0x040fe20000000000 */
[----:B------:R-:W-:Y:S01]  /*0680*/  VIADD R0, R0, 0x1 ;  /* 0x0000000100007836 */ /* 0x000fe20000000000 */
[----:B------:R-:W-:-:S04]  /*0690*/  FSEL R14, R9, R14, P0 ;  /* 0x0000000e090e7208 */ /* 0x000fc80000000000 */
[----:B-1----:R-:W-:-:S13]  /*06a0*/  ISETP.NE.AND P1, PT, R0, UR8, PT ;  /* 0x0000000800007c0c */ /* 0x002fda000bf25270 */
[----:B------:R-:W-:Y:S05]  /*06b0*/  @P1 BRA `(.L_x_104) ;  /* 0xfffffffc00c81947 */ /* 0x000fea000383ffff */
.L_x_103:
[----:B-1----:R-:W-:Y:S05]  /*06c0*/  BSYNC.RECONVERGENT B0 ;  /* 0x0000000000007941 */ /* 0x002fea0003800200 */
.L_x_102:
[----:B------:R-:W0:Y:S02]  /*06d0*/  LDCU UR6, c[0x0][0x3ac] ;  /* 0x00007580ff0677ac */ /* 0x000e240008000800 */
[----:B0-----:R-:W-:-:S13]  /*06e0*/  FSETP.GEU.AND P0, PT, R14, UR6, PT ;  /* 0x000000060e007c0b */ /* 0x001fda000bf0e000 */
[----:B------:R-:W-:Y:S05]  /*06f0*/  @!P0 EXIT ;  /* 0x000000000000894d */ /* 0x000fea0003800000 */
[----:B------:R-:W-:-:S04]  /*0700*/  FMNMX R0, R25, R21, PT ;  /* 0x0000001519007209 */ /* 0x000fc80003800000 */
[----:B------:R-:W-:-:S13]  /*0710*/  FSETP.GTU.AND P0, PT, R0, RZ, PT ;  /* 0x000000ff0000720b */ /* 0x000fda0003f0c000 */
[----:B------:R-:W-:Y:S05]  /*0720*/  @!P0 EXIT ;  /* 0x000000000000894d */ /* 0x000fea0003800000 */
[----:B------:R-:W0:Y:S01]  /*0730*/  MUFU.RCP R11, R6 ;  /* 0x00000006000b7308 */ /* 0x000e220000001000 */
[----:B------:R-:W-:Y:S01]  /*0740*/  FFMA R9, R25, -0.5, R24 ;  /* 0xbf00000019097823 */ /* 0x000fe20000000018 */
[----:B------:R-:W-:Y:S03]  /*0750*/  BSSY.RECONVERGENT B0, `(.L_x_105) ;  /* 0x000000c000007945 */ /* 0x000fe60003800200 */
[----:B-----5:R-:W-:-:S04]  /*0760*/  FADD R0, -R2, R9 ;  /* 0x0000000902007221 */ /* 0x020fc80000000100 */
        /* <DEDUP_REMOVED lines=8> */
[----:B------:R-:W-:Y:S05]  /*07f0*/  CALL.REL.NOINC `($__internal_1_$__cuda_sm3x_div_rn_noftz_f32_slowpath) ;  /* 0x0000000800787944 */ /* 0x000fea0003c00000 */
[----:B------:R-:W-:-:S07]  /*0800*/  IMAD.MOV.U32 R23, RZ, RZ, R0 ;  /* 0x000000ffff177224 */ /* 0x000fce00078e0000 */
.L_x_106:
[----:B------:R-:W-:Y:S05]  /*0810*/  BSYNC.RECONVERGENT B0 ;  /* 0x0000000000007941 */ /* 0x000fea0003800200 */
.L_x_105:
[----:B------:R-:W0:Y:S01]  /*0820*/  MUFU.RCP R9, R6 ;  /* 0x0000000600097308 */ /* 0x000e220000001000 */
[----:B------:R-:W-:Y:S01]  /*0830*/  FFMA R0, R21, -0.5, R20 ;  /* 0xbf00000015007823 */ /* 0x000fe20000000014 */
[----:B------:R-:W-:Y:S03]  /*0840*/  BSSY.RECONVERGENT B0, `(.L_x_107) ;  /* 0x000000d000007945 */ /* 0x000fe60003800200 */
[----:B------:R-:W-:-:S04]  /*0850*/  FADD R11, -R3, R0 ;  /* 0x00000000030b7221 */ /* 0x000fc80000000100 */
[----:B------:R-:W1:Y:S01]  /*0860*/  FCHK P0, R11, R6 ;  /* 0x000000060b007302 */ /* 0x000e620000000000 */
[----:B0-----:R-:W-:-:S04]  /*0870*/  FFMA R22, -R6, R9, 1 ;  /* 0x3f80000006167423 */ /* 0x001fc80000000109 */
[----:B------:R-:W-:-:S04]  /*0880*/  FFMA R22, R9, R22, R9 ;  /* 0x0000001609167223 */ /* 0x000fc80000000009 */
[----:B------:R-:W-:-:S04]  /*0890*/  FFMA R9, R22, R11, RZ ;  /* 0x0000000b16097223 */ /* 0x000fc800000000ff */
[----:B------:R-:W-:-:S04]  /*08a0*/  FFMA R0, -R6, R9, R11 ;  /* 0x0000000906007223 */ /* 0x000fc8000000010b */
[----:B------:R-:W-:Y:S01]  /*08b0*/  FFMA R22, R22, R0, R9 ;  /* 0x0000000016167223 */ /* 0x000fe20000000009 */
[----:B-1----:R-:W-:Y:S06]  /*08c0*/  @!P0 BRA `(.L_x_108) ;  /* 0x0000000000108947 */ /* 0x002fec0003800000 */
[----:B------:R-:W-:Y:S02]  /*08d0*/  MOV R0, R11 ;  /* 0x0000000b00007202 */ /* 0x000fe40000000f00 */
[----:B------:R-:W-:-:S07]  /*08e0*/  MOV R8, 0x900 ;  /* 0x0000090000087802 */ /* 0x000fce0000000f00 */
[----:B------:R-:W-:Y:S05]  /*08f0*/  CALL.REL.NOINC `($__internal_1_$__cuda_sm3x_div_rn_noftz_f32_slowpath) ;  /* 0x0000000800387944 */ /* 0x000fea0003c00000 */
[----:B------:R-:W-:-:S07]  /*0900*/  IMAD.MOV.U32 R22, RZ, RZ, R0 ;  /* 0x000000ffff167224 */ /* 0x000fce00078e0000 */
.L_x_108:
[----:B------:R-:W-:Y:S05]  /*0910*/  BSYNC.RECONVERGENT B0 ;  /* 0x0000000000007941 */ /* 0x000fea0003800200 */
.L_x_107:
[----:B------:R-:W0:Y:S01]  /*0920*/  MUFU.RCP R9, R6 ;  /* 0x0000000600097308 */ /* 0x000e220000001000 */
[----:B------:R-:W-:Y:S01]  /*0930*/  FFMA R25, R25, 0.5, R24 ;  /* 0x3f00000019197823 */ /* 0x000fe20000000018 */
        /* <DEDUP_REMOVED lines=9> */
[----:B------:R-:W-:Y:S01]  /*09d0*/  IMAD.MOV.U32 R0, RZ, RZ, R11 ;  /* 0x000000ffff007224 */ /* 0x000fe200078e000b */
[----:B------:R-:W-:-:S07]  /*09e0*/  MOV R8, 0xa00 ;  /* 0x00000a0000087802 */ /* 0x000fce0000000f00 */
[----:B------:R-:W-:Y:S05]  /*09f0*/  CALL.REL.NOINC `($__internal_1_$__cuda_sm3x_div_rn_noftz_f32_slowpath) ;  /* 0x0000000400f87944 */ /* 0x000fea0003c00000 */
[----:B------:R-:W-:-:S07]  /*0a00*/  IMAD.MOV.U32 R25, RZ, RZ, R0 ;  /* 0x000000ffff197224 */ /* 0x000fce00078e0000 */
.L_x_110:
[----:B------:R-:W-:Y:S05]  /*0a10*/  BSYNC.RECONVERGENT B0 ;  /* 0x0000000000007941 */ /* 0x000fea0003800200 */
.L_x_109:
        /* <DEDUP_REMOVED lines=14> */
.L_x_112:
[----:B------:R-:W-:Y:S05]  /*0b00*/  BSYNC.RECONVERGENT B0 ;  /* 0x0000000000007941 */ /* 0x000fea0003800200 */
.L_x_111:
[C---:B------:R-:W-:Y:S02]  /*0b10*/  FMNMX R9, R7.reuse, R22, PT ;  /* 0x0000001607097209 */ /* 0x040fe40003800000 */
[----:B------:R-:W-:Y:S02]  /*0b20*/  FMNMX R0, R7, R0, PT ;  /* 0x0000000007007209 */ /* 0x000fe40003800000 */
[C---:B------:R-:W-:Y:S02]  /*0b30*/  FMNMX R8, R12.reuse, R23, PT ;  /* 0x000000170c087209 */ /* 0x040fe40003800000 */
[----:B------:R-:W-:Y:S02]  /*0b40*/  FMNMX R10, R12, R25, PT ;  /* 0x000000190c0a7209 */ /* 0x000fe40003800000 */
[----:B------:R-:W-:Y:S02]  /*0b50*/  FMNMX R9, RZ, R9, !PT ;  /* 0x00000009ff097209 */ /* 0x000fe40007800000 */
[----:B------:R-:W-:-:S02]  /*0b60*/  FMNMX R11, RZ, R0, !PT ;  /* 0x00000000ff0b7209 */ /* 0x000fc40007800000 */
[----:B------:R-:W-:Y:S02]  /*0b70*/  FMNMX R8, RZ, R8, !PT ;  /* 0x00000008ff087209 */ /* 0x000fe40007800000 */
[----:B------:R-:W-:Y:S01]  /*0b80*/  FMNMX R10, RZ, R10, !PT ;  /* 0x0000000aff0a7209 */ /* 0x000fe20007800000 */
[----:B------:R-:W-:-:S04]  /*0b90*/  FADD R0, -R9, R11 ;  /* 0x0000000b09007221 */ /* 0x000fc80000000100 */
[----:B------:R-:W-:Y:S01]  /*0ba0*/  FADD R13, -R8, R10 ;  /* 0x0000000a080d7221 */ /* 0x000fe20000000100 */
[----:B------:R-:W-:-:S04]  /*0bb0*/  FSETP.GT.AND P0, PT, R0, R7, PT ;  /* 0x000000070000720b */ /* 0x000fc80003f04000 */
[C---:B------:R-:W-:Y:S02]  /*0bc0*/  FMNMX R0, R13.reuse, R0, PT ;  /* 0x000000000d007209 */ /* 0x040fe40003800000 */
[----:B------:R-:W-:-:S04]  /*0bd0*/  FSETP.GT.OR P0, PT, R13, R12, P0 ;  /* 0x0000000c0d00720b */ /* 0x000fc80000704400 */
[----:B------:R-:W-:-:S13]  /*0be0*/  FSETP.LT.OR P0, PT, R0, 1, P0 ;  /* 0x3f8000000000780b */ /* 0x000fda0000701400 */
[----:B------:R-:W-:Y:S05]  /*0bf0*/  @P0 EXIT ;  /* 0x000000000000094d */ /* 0x000fea0003800000 */
[----:B------:R-:W0:Y:S01]  /*0c00*/  S2R R7, SR_LANEID ;  /* 0x0000000000077919 */ /* 0x000e220000000000 */
[----:B------:R-:W-:Y:S01]  /*0c10*/  VOTEU.ANY UR6, UPT, PT ;  /* 0x0000000000067886 */ /* 0x000fe200038e0100 */
[----:B------:R-:W1:Y:S01]  /*0c20*/  LDC.64 R12, c[0x0][0x390] ;  /* 0x0000e400ff0c7b82 */ /* 0x000e620000000a00 */
[----:B------:R-:W0:Y:S08]  /*0c30*/  FLO.U32 R0, UR6 ;  /* 0x0000000600007d00 */ /* 0x000e3000080e0000 */
[----:B------:R-:W1:Y:S01]  /*0c40*/  POPC R19, UR6 ;  /* 0x0000000600137d09 */ /* 0x000e620008000000 */
[----:B0-----:R-:W-:-:S13]  /*0c50*/  ISETP.EQ.U32.AND P0, PT, R0, R7, PT ;  /* 0x000000070000720c */ /* 0x001fda0003f02070 */
[----:B-1----:R-:W2:Y:S01]  /*0c60*/  @P0 ATOMG.E.ADD.STRONG.GPU PT, R13, desc[UR4][R12.64], R19 ;  /* 0x800000130c0d09a8 */ /* 0x002ea200081ef104 */
[----:B------:R-:W0:Y:S02]  /*0c70*/  S2R R18, SR_LTMASK ;  /* 0x0000000000127919 */ /* 0x000e240000003900 */
[----:B0-----:R-:W-:Y:S01]  /*0c80*/  LOP3.LUT R18, R18, UR6, RZ, 0xc0, !PT ;  /* 0x0000000612127c12 */ /* 0x001fe2000f8ec0ff */
[----:B------:R-:W0:Y:S05]  /*0c90*/  LDCU UR6, c[0x0][0x3b8] ;  /* 0x00007700ff0677ac */ /* 0x000e2a0008000800 */
[----:B------:R-:W1:Y:S01]  /*0ca0*/  POPC R18, R18 ;  /* 0x0000001200127309 */ /* 0x000e620000000000 */
[----:B--2---:R-:W1:Y:S02]  /*0cb0*/  SHFL.IDX PT, R7, R13, R0, 0x1f ;  /* 0x00001f000d077589 */ /* 0x004e6400000e0000 */
[----:B-1----:R-:W-:-:S04]  /*0cc0*/  IADD3 R7, PT, PT, R7, R18, RZ ;  /* 0x0000001207077210 */ /* 0x002fc80007ffe0ff */
[----:B0-----:R-:W-:-:S13]  /*0cd0*/  ISETP.GE.AND P0, PT, R7, UR6, PT ;  /* 0x0000000607007c0c */ /* 0x001fda000bf06270 */
[----:B------:R-:W-:Y:S05]  /*0ce0*/  @P0 EXIT ;  /* 0x000000000000094d */ /* 0x000fea0003800000 */
[----:B------:R-:W0:Y:S08]  /*0cf0*/  LDC R0, c[0x0][0x3a8] ;  /* 0x0000ea00ff007b82 */ /* 0x000e300000000800 */
[----:B------:R-:W1:Y:S01]  /*0d00*/  LDC.64 R22, c[0x0][0x388] ;  /* 0x0000e200ff167b82 */ /* 0x000e620000000a00 */
[----:B0-----:R-:W-:Y:S01]  /*0d10*/  ISETP.GE.AND P0, PT, R0, 0x1, PT ;  /* 0x000000010000780c */ /* 0x001fe20003f06270 */
[----:B-1----:R-:W-:-:S05]  /*0d20*/  IMAD.WIDE R22, R7, 0xf0, R22 ;  /* 0x000000f007167825 */ /* 0x002fca00078e0216 */
[----:B------:R0:W-:Y:S04]  /*0d30*/  STG.E.128 desc[UR4][R22.64], R8 ;  /* 0x0000000816007986 */ /* 0x0001e8000c101d04 */
[----:B------:R0:W-:Y:S03]  /*0d40*/  STG.E.64 desc[UR4][R22.64+0x10], R14 ;  /* 0x0000100e16007986 */ /* 0x0001e6000c101b04 */
[----:B------:R-:W-:Y:S05]  /*0d50*/  @!P0 EXIT ;  /* 0x000000000000894d */ /* 0x000fea0003800000 */
[----:B0-----:R-:W0:Y:S01]  /*0d60*/  LDC.64 R14, c[0x0][0x3a0] ;  /* 0x0000e800ff0e7b82 */ /* 0x001e220000000a00 */
[----:B------:R-:W-:Y:S01]  /*0d70*/  IMAD.MOV.U32 R12, RZ, RZ, RZ ;  /* 0x000000ffff0c7224 */ /* 0x000fe200078e00ff */
[----:B------:R-:W1:Y:S06]  /*0d80*/  LDCU UR6, c[0x0][0x3a8] ;  /* 0x00007500ff0677ac */ /* 0x000e6c0008000800 */
.L_x_119:
[C---:B--2---:R-:W-:Y:S02]  /*0d90*/  IMAD R25, R12.reuse, 0x3, RZ ;  /* 0x000000030c197824 */ /* 0x044fe400078e02ff */
[----:B------:R-:W-:-:S03]  /*0da0*/  VIADD R12, R12, 0x1 ;  /* 0x000000010c0c7836 */ /* 0x000fc60000000000 */
[----:B0-----:R-:W-:Y:S02]  /*0db0*/  IADD3 R7, PT, PT, R25, 0x4, R15 ;  /* 0x0000000419077810 */ /* 0x001fe40007ffe00f */
[----:B-1----:R-:W-:-:S03]  /*0dc0*/  ISETP.NE.AND P2, PT, R12, UR6, PT ;  /* 0x000000060c007c0c */ /* 0x002fc6000bf45270 */
[----:B------:R-:W-:-:S04]  /*0dd0*/  IMAD R11, R7, R14, RZ ;  /* 0x0000000e070b7224 */ /* 0x000fc800078e02ff */
[----:B------:R-:W-:-:S04]  /*0de0*/  IMAD.IADD R7, R4, 0x1, R11 ;  /* 0x0000000104077824 */ /* 0x000fc800078e020b */
[----:B------:R-:W-:-:S05]  /*0df0*/  IMAD R0, R14, 0x2, R7 ;  /* 0x000000020e007824 */ /* 0x000fca00078e0207 */
[----:B------:R-:W-:-:S13]  /*0e00*/  ISETP.GE.AND P0, PT, R0, R5, PT ;  /* 0x000000050000720c */ /* 0x000fda0003f06270 */
[----:B------:R-:W-:Y:S05]  /*0e10*/  @P0 EXIT ;  /* 0x000000000000094d */ /* 0x000fea0003800000 */
[----:B------:R-:W-:-:S04]  /*0e20*/  IMAD.WIDE R10, R11, 0x4, R16 ;  /* 0x000000040b0a7825 */ /* 0x000fc800078e0210 */
[C---:B------:R-:W-:Y:S02]  /*0e30*/  IMAD.WIDE.U32 R18, R14.reuse, 0x4, R10 ;  /* 0x000000040e127825 */ /* 0x040fe400078e000a */
[----:B------:R-:W2:Y:S04]  /*0e40*/  LDG.E R11, desc[UR4][R10.64] ;  /* 0x000000040a0b7981 */ /* 0x000ea8000c1e1900 */
[----:B------:R-:W3:Y:S01]  /*0e50*/  LDG.E R8, desc[UR4][R18.64] ;  /* 0x0000000412087981 */ /* 0x000ee2000c1e1900 */
[----:B------:R-:W-:-:S05]  /*0e60*/  IMAD.WIDE.U32 R20, R14, 0x4, R18 ;  /* 0x000000040e147825 */ /* 0x000fca00078e0012 */
[----:B------:R-:W4:Y:S01]  /*0e70*/  LDG.E R7, desc[UR4][R20.64] ;  /* 0x0000000414077981 */ /* 0x000f22000c1e1900 */
[----:B------:R-:W-:Y:S01]  /*0e80*/  BSSY.RECONVERGENT B0, `(.L_x_113) ;  /* 0x0000033000007945 */ /* 0x000fe20003800200 */
[----:B---3--:R-:W-:-:S04]  /*0e90*/  FSETP.NAN.AND P0, PT, |R8|, |R8|, PT ;  /* 0x400000080800720b */ /* 0x008fc80003f08200 */
[----:B--2---:R-:W-:-:S04]  /*0ea0*/  FSETP.NUM.AND P0, PT, |R11|, |R11|, !P0 ;  /* 0x4000000b0b00720b */ /* 0x004fc80004707200 */
[----:B----4-:R-:W-:-:S04]  /*0eb0*/  FSETP.NUM.AND P0, PT, |R7|, |R7|, P0 ;  /* 0x400000070700720b */ /* 0x010fc80000707200 */
[----:B------:R-:W-:-:S04]  /*0ec0*/  FSETP.NEU.AND P0, PT, |R11|, +INF , P0 ;  /* 0x7f8000000b00780b */ /* 0x000fc8000070d200 */
[----:B------:R-:W-:-:S04]  /*0ed0*/  FSETP.NEU.AND P0, PT, |R8|, +INF , P0 ;  /* 0x7f8000000800780b */ /* 0x000fc8000070d200 */
[----:B------:R-:W-:-:S13]  /*0ee0*/  FSETP.NEU.AND P0, PT, |R7|, +INF , P0 ;  /* 0x7f8000000700780b */ /* 0x000fda000070d200 */
[----:B------:R-:W-:-:S05]  /*0ef0*/  @!P0 IMAD.WIDE.U32 R26, R25, 0x4, R22 ;  /* 0x00000004191a8825 */ /* 0x000fca00078e0016 */
[----:B------:R0:W-:Y:S04]  /*0f00*/  @!P0 STG.E desc[UR4][R26.64+0x18], RZ ;  /* 0x000018ff1a008986 */ /* 0x0001e8000c101904 */
[----:B------:R0:W-:Y:S04]  /*0f10*/  @!P0 STG.E desc[UR4][R26.64+0x1c], RZ ;  /* 0x00001cff1a008986 */ /* 0x0001e8000c101904 */
[----:B------:R0:W-:Y:S01]  /*0f20*/  @!P0 STG.E desc[UR4][R26.64+0x20], RZ ;  /* 0x000020ff1a008986 */ /* 0x0001e2000c101904 */
[----:B------:R-:W-:Y:S05]  /*0f30*/  @!P0 BRA `(.L_x_114) ;  /* 0x00000000009c8947 */ /* 0x000fea0003800000 */
[----:B------:R-:W-:-:S13]  /*0f40*/  FSETP.GEU.AND P0, PT, R7, 0.10000000149011611938, PT ;  /* 0x3dcccccd0700780b */ /* 0x000fda0003f0e000 */
[----:B------:R-:W-:-:S05]  /*0f50*/  @!P0 IMAD.WIDE.U32 R18, R25, 0x4, R22 ;  /* 0x0000000419128825 */ /* 0x000fca00078e0016 */
[----:B------:R1:W-:Y:S04]  /*0f60*/  @!P0 STG.E desc[UR4][R18.64+0x18], RZ ;  /* 0x000018ff12008986 */ /* 0x0003e8000c101904 */
[----:B------:R1:W-:Y:S04]  /*0f70*/  @!P0 STG.E desc[UR4][R18.64+0x1c], RZ ;  /* 0x00001cff12008986 */ /* 0x0003e8000c101904 */
[----:B------:R1:W-:Y:S01]  /*0f80*/  @!P0 STG.E desc[UR4][R18.64+0x20], RZ ;  /* 0x000020ff12008986 */ /* 0x0003e2000c101904 */
[----:B------:R-:W-:Y:S05]  /*0f90*/  @!P0 BRA `(.L_x_114) ;  /* 0x0000000000848947 */ /* 0x000fea0003800000 */
[----:B------:R-:W2:Y:S01]  /*0fa0*/  MUFU.RCP R9, R6 ;  /* 0x0000000600097308 */ /* 0x000ea20000001000 */
[----:B------:R-:W-:Y:S01]  /*0fb0*/  FADD R11, -R2, R11 ;  /* 0x0000000b020b7221 */ /* 0x000fe20000000100 */
[----:B------:R-:W-:Y:S01]  /*0fc0*/  BSSY.RECONVERGENT B1, `(.L_x_115) ;  /* 0x000000e000017945 */ /* 0x000fe20003800200 */
[----:B------:R-:W-:Y:S01]  /*0fd0*/  FADD R21, -R3, R8 ;  /* 0x0000000803157221 */ /* 0x000fe20000000100 */
[----:B------:R-:W-:-:S04]  /*0fe0*/  IMAD.WIDE.U32 R24, R25, 0x4, R22 ;  /* 0x0000000419187825 */ /* 0x000fc800078e0016 */
[----:B------:R-:W3:Y:S01]  /*0ff0*/  FCHK P0, R11, R6 ;  /* 0x000000060b007302 */ /* 0x000ee20000000000 */
[----:B--2---:R-:W-:-:S04]  /*1000*/  FFMA R0, -R6, R9, 1 ;  /* 0x3f80000006007423 */ /* 0x004fc80000000109 */
[----:B------:R-:W-:-:S04]  /*1010*/  FFMA R0, R9, R0, R9 ;  /* 0x0000000009007223 */ /* 0x000fc80000000009 */
[----:B------:R-:W-:-:S04]  /*1020*/  FFMA R9, R0, R11, RZ ;  /* 0x0000000b00097223 */ /* 0x000fc800000000ff */
[----:B------:R-:W-:-:S04]  /*1030*/  FFMA R10, -R6, R9, R11 ;  /* 0x00000009060a7223 */ /* 0x000fc8000000010b */
[----:B------:R-:W-:Y:S01]  /*1040*/  FFMA R9, R0, R10, R9 ;  /* 0x0000000a00097223 */ /* 0x000fe20000000009 */
[----:B---3--:R-:W-:Y:S06]  /*1050*/  @!P0 BRA `(.L_x_116) ;  /* 0x0000000000108947 */ /* 0x008fec0003800000 */
[----:B------:R-:W-:Y:S02]  /*1060*/  MOV R0, R11 ;  /* 0x0000000b00007202 */ /* 0x000fe40000000f00 */
[----:B------:R-:W-:-:S07]  /*1070*/  MOV R8, 0x1090 ;  /* 0x0000109000087802 */ /* 0x000fce0000000f00 */
[----:B01----:R-:W-:Y:S05]  /*1080*/  CALL.REL.NOINC `($__internal_1_$__cuda_sm3x_div_rn_noftz_f32_slowpath) ;  /* 0x0000000000547944 */ /* 0x003fea0003c00000 */
[----:B------:R-:W-:-:S07]  /*1090*/  IMAD.MOV.U32 R9, RZ, RZ, R0 ;  /* 0x000000ffff097224 */ /* 0x000fce00078e0000 */
.L_x_116:
[----:B------:R-:W-:Y:S05]  /*10a0*/  BSYNC.RECONVERGENT B1 ;  /* 0x0000000000017941 */ /* 0x000fea0003800200 */
.L_x_115:
[----:B------:R-:W2:Y:S01]  /*10b0*/  MUFU.RCP R11, R6 ;  /* 0x00000006000b7308 */ /* 0x000ea20000001000 */
[----:B------:R3:W-:Y:S01]  /*10c0*/  STG.E desc[UR4][R24.64+0x18], R9 ;  /* 0x0000180918007986 */ /* 0x0007e2000c101904 */
[----:B------:R-:W-:Y:S06]  /*10d0*/  BSSY.RECONVERGENT B1, `(.L_x_117) ;  /* 0x000000b000017945 */ /* 0x000fec0003800200 */
[----:B------:R-:W4:Y:S01]  /*10e0*/  FCHK P0, R21, R6 ;  /* 0x0000000615007302 */ /* 0x000f220000000000 */
[----:B--2---:R-:W-:-:S04]  /*10f0*/  FFMA R0, -R6, R11, 1 ;  /* 0x3f80000006007423 */ /* 0x004fc8000000010b */
[----:B------:R-:W-:-:S04]  /*1100*/  FFMA R0, R11, R0, R11 ;  /* 0x000000000b007223 */ /* 0x000fc8000000000b */
[----:B------:R-:W-:-:S04]  /*1110*/  FFMA R11, R0, R21, RZ ;  /* 0x00000015000b7223 */ /* 0x000fc800000000ff */
[----:B------:R-:W-:-:S04]  /*1120*/  FFMA R8, -R6, R11, R21 ;  /* 0x0000000b06087223 */ /* 0x000fc80000000115 */
[----:B------:R-:W-:Y:S01]  /*1130*/  FFMA R0, R0, R8, R11 ;  /* 0x0000000800007223 */ /* 0x000fe2000000000b */
[----:B---34-:R-:W-:Y:S06]  /*1140*/  @!P0 BRA `(.L_x_118) ;  /* 0x00000000000c8947 */ /* 0x018fec0003800000 */
[----:B------:R-:W-:Y:S01]  /*1150*/  IMAD.MOV.U32 R0, RZ, RZ, R21 ;  /* 0x000000ffff007224 */ /* 0x000fe200078e0015 */
[----:B------:R-:W-:-:S07]  /*1160*/  MOV R8, 0x1180 ;  /* 0x0000118000087802 */ /* 0x000fce0000000f00 */
[----:B01----:R-:W-:Y:S05]  /*1170*/  CALL.REL.NOINC `($__internal_1_$__cuda_sm3x_div_rn_noftz_f32_slowpath) ;  /* 0x0000000000187944 */ /* 0x003fea0003c00000 */
.L_x_118:
[----:B------:R-:W-:Y:S05]  /*1180*/  BSYNC.RECONVERGENT B1 ;  /* 0x0000000000017941 */ /* 0x000fea0003800200 */
.L_x_117:
[----:B------:R2:W-:Y:S04]  /*1190*/  STG.E desc[UR4][R24.64+0x1c], R0 ;  /* 0x00001c0018007986 */ /* 0x0005e8000c101904 */
[----:B------:R2:W-:Y:S02]  /*11a0*/  STG.E desc[UR4][R24.64+0x20], R7 ;  /* 0x0000200718007986 */ /* 0x0005e4000c101904 */
.L_x_114:
[----:B------:R-:W-:Y:S05]  /*11b0*/  BSYNC.RECONVERGENT B0 ;  /* 0x0000000000007941 */ /* 0x000fea0003800200 */
.L_x_113:
[----:B------:R-:W-:Y:S05]  /*11c0*/  @P2 BRA `(.L_x_119) ;  /* 0xfffffff800f02947 */ /* 0x000fea000383ffff */
[----:B------:R-:W-:Y:S05]  /*11d0*/  EXIT ;  /* 0x000000000000794d */ /* 0x000fea0003800000 */
        .weak           $__internal_1_$__cuda_sm3x_div_rn_noftz_f32_slowpath
        .type           $__internal_1_$__cuda_sm3x_div_rn_noftz_f32_slowpath,@function
        .size           $__internal_1_$__cuda_sm3x_div_rn_noftz_f32_slowpath,(.L_x_133 - $__internal_1_$__cuda_sm3x_div_rn_noftz_f32_slowpath)
$__internal_1_$__cuda_sm3x_div_rn_noftz_f32_slowpath:
[----:B------:R-:W-:Y:S01]  /*11e0*/  SHF.R.U32.HI R9, RZ, 0x17, R6 ;  /* 0x00000017ff097819 */ /* 0x000fe20000011606 */
[----:B------:R-:W-:Y:S01]  /*11f0*/  BSSY.RECONVERGENT B2, `(.L_x_120) ;  /* 0x0000063000027945 */ /* 0x000fe20003800200 */
[----:B------:R-:W-:Y:S02]  /*1200*/  SHF.R.U32.HI R11, RZ, 0x17, R0 ;  /* 0x00000017ff0b7819 */ /* 0x000fe40000011600 */
[----:B------:R-:W-:Y:S02]  /*1210*/  LOP3.LUT R9, R9, 0xff, RZ, 0xc0, !PT ;  /* 0x000000ff09097812 */ /* 0x000fe400078ec0ff */
[----:B------:R-:W-:Y:S02]  /*1220*/  LOP3.LUT R11, R11, 0xff, RZ, 0xc0, !PT ;  /* 0x000000ff0b0b7812 */ /* 0x000fe400078ec0ff */
[----:B------:R-:W-:Y:S01]  /*1230*/  MOV R19, R6 ;  /* 0x0000000600137202 */ /* 0x000fe20000000f00 */
        /* <DEDUP_REMOVED lines=12> */
[----:B------:R-:W-:Y:S02]  /*1300*/  FSETP.NEU.FTZ.AND P3, PT, |R0|, +INF , PT ;  /* 0x7f8000000000780b */ /* 0x000fe40003f7d200 */
        /* <DEDUP_REMOVED lines=14> */
[----:B------:R-:W-:-:S03]  /*13f0*/  @!P1 FFMA R19, R6, 1.84467440737095516160e+19, RZ ;  /* 0x5f80000006139823 */ /* 0x000fc600000000ff */
[----:B------:R-:W-:-:S07]  /*1400*/  @!P1 IADD3 R10, PT, PT, R10, 0x40, RZ ;  /* 0x000000400a0a9810 */ /* 0x000fce0007ffe0ff */
.L_x_121:
[----:B------:R-:W-:Y:S01]  /*1410*/  LEA R18, R9, 0xc0800000, 0x17 ;  /* 0xc080000009127811 */ /* 0x000fe200078eb8ff */
[----:B------:R-:W-:Y:S01]  /*1420*/  VIADD R11, R11, 0xffffff81 ;  /* 0xffffff810b0b7836 */ /* 0x000fe20000000000 */
[----:B------:R-:W-:Y:S03]  /*1430*/  BSSY.RECONVERGENT B3, `(.L_x_126) ;  /* 0x0000035000037945 */ /* 0x000fe60003800200 */
[----:B------:R-:W-:Y:S02]  /*1440*/  IMAD.IADD R27, R19, 0x1, -R18 ;  /* 0x00000001131b7824 */ /* 0x000fe400078e0a12 */
[C---:B------:R-:W-:Y:S01]  /*1450*/  IMAD R0, R11.reuse, -0x800000, R0 ;  /* 0xff8000000b007824 */ /* 0x040fe200078e0200 */
[----:B------:R-:W-:Y:S01]  /*1460*/  IADD3 R11, PT, PT, R11, 0x7f, -R9 ;  /* 0x0000007f0b0b7810 */ /* 0x000fe20007ffe809 */
[----:B------:R-:W0:Y:S01]  /*1470*/  MUFU.RCP R18, R27 ;  /* 0x0000001b00127308 */ /* 0x000e220000001000 */
[----:B------:R-:W-:-:S03]  /*1480*/  FADD.FTZ R13, -R27, -RZ ;  /* 0x800000ff1b0d7221 */ /* 0x000fc60000010100 */
        /* <DEDUP_REMOVED lines=9> */
[----:B------:R-:W-:-:S04]  /*1520*/  LOP3.LUT R10, R9, 0xff, RZ, 0xc0, !PT ;  /* 0x000000ff090a7812 */ /* 0x000fc800078ec0ff */
[----:B------:R-:W-:-:S05]  /*1530*/  IADD3 R9, PT, PT, R10, R11, RZ ;  /* 0x0000000b0a097210 */ /* 0x000fca0007ffe0ff */
        /* <DEDUP_REMOVED lines=11> */
[CCC-:B------:R-:W-:Y:S01]  /*15f0*/  FFMA.RP R11, R19.reuse, R13.reuse, R26.reuse ;  /* 0x0000000d130b7223 */ /* 0x1c0fe2000000801a */
[----:B------:R-:W-:Y:S01]  /*1600*/  FFMA.RM R26, R19, R13, R26 ;  /* 0x0000000d131a7223 */ /* 0x000fe2000000401a */
[C---:B------:R-:W-:Y:S01]  /*1610*/  VIADD R13, R9.reuse, 0x20 ;  /* 0x00000020090d7836 */ /* 0x040fe20000000000 */
[C---:B------:R-:W-:Y:S02]  /*1620*/  ISETP.NE.AND P3, PT, R9.reuse, RZ, PT ;  /* 0x000000ff0900720c */ /* 0x040fe40003f65270 */
[----:B------:R-:W-:Y:S02]  /*1630*/  LOP3.LUT R10, R10, 0x7fffff, RZ, 0xc0, !PT ;  /* 0x007fffff0a0a7812 */ /* 0x000fe400078ec0ff */
        /* <DEDUP_REMOVED lines=12> */
[----:B------:R-:W-:-:S04]  /*1700*/  LOP3.LUT R9, R9, R18, RZ, 0xc0, !PT ;  /* 0x0000001209097212 */ /* 0x000fc800078ec0ff */
[----:B------:R-:W-:-:S04]  /*1710*/  IADD3 R9, PT, PT, R10, R9, RZ ;  /* 0x000000090a097210 */ /* 0x000fc80007ffe0ff */
[----:B------:R-:W-:Y:S01]  /*1720*/  LOP3.LUT R0, R9, R0, RZ, 0xfc, !PT ;  /* 0x0000000009007212 */ /* 0x000fe200078efcff */
[----:B------:R-:W-:Y:S06]  /*1730*/  BRA `(.L_x_129) ;  /* 0x0000000000107947 */ /* 0x000fec0003800000 */
.L_x_128:
[----:B------:R-:W-:-:S04]  /*1740*/  LOP3.LUT R0, R0, 0x80000000, RZ, 0xc0, !PT ;  /* 0x8000000000007812 */ /* 0x000fc800078ec0ff */
[----:B------:R-:W-:Y:S01]  /*1750*/  LOP3.LUT R0, R0, 0x7f800000, RZ, 0xfc, !PT ;  /* 0x7f80000000007812 */ /* 0x000fe200078efcff */
[----:B------:R-:W-:Y:S06]  /*1760*/  BRA `(.L_x_129) ;  /* 0x0000000000047947 */ /* 0x000fec0003800000 */
.L_x_127:
[----:B------:R-:W-:-:S07]  /*1770*/  IMAD R0, R11, 0x800000, R0 ;  /* 0x008000000b007824 */ /* 0x000fce00078e0200 */
.L_x_129:
[----:B------:R-:W-:Y:S05]  /*1780*/  BSYNC.RECONVERGENT B3 ;  /* 0x0000000000037941 */ /* 0x000fea0003800200 */
.L_x_126:
[----:B------:R-:W-:Y:S05]  /*1790*/  BRA `(.L_x_130) ;  /* 0x0000000000207947 */ /* 0x000fea0003800000 */
.L_x_125:
[----:B------:R-:W-:-:S04]  /*17a0*/  LOP3.LUT R0, R19, 0x80000000, R0, 0x48, !PT ;  /* 0x8000000013007812 */ /* 0x000fc800078e4800 */
[----:B------:R-:W-:Y:S01]  /*17b0*/  LOP3.LUT R0, R0, 0x7f800000, RZ, 0xfc, !PT ;  /* 0x7f80000000007812 */ /* 0x000fe200078efcff */
[----:B------:R-:W-:Y:S06]  /*17c0*/  BRA `(.L_x_130) ;  /* 0x0000000000147947 */ /* 0x000fec0003800000 */
.L_x_124:
[----:B------:R-:W-:Y:S01]  /*17d0*/  LOP3.LUT R0, R19, 0x80000000, R0, 0x48, !PT ;  /* 0x8000000013007812 */ /* 0x000fe200078e4800 */
[----:B------:R-:W-:Y:S06]  /*17e0*/  BRA `(.L_x_130) ;  /* 0x00000000000c7947 */ /* 0x000fec0003800000 */
.L_x_123:
[----:B------:R-:W0:Y:S01]  /*17f0*/  MUFU.RSQ R0, -QNAN ;  /* 0xffc0000000007908 */ /* 0x000e220000001400 */
[----:B------:R-:W-:Y:S05]  /*1800*/  BRA `(.L_x_130) ;  /* 0x0000000000047947 */ /* 0x000fea0003800000 */
.L_x_122:
[----:B------:R-:W-:-:S07]  /*1810*/  FADD.FTZ R0, R0, R6 ;  /* 0x0000000600007221 */ /* 0x000fce0000010000 */
.L_x_130:
[----:B------:R-:W-:Y:S05]  /*1820*/  BSYNC.RECONVERGENT B2 ;  /* 0x0000000000027941 */ /* 0x000fea0003800200 */
.L_x_120:
[----:B------:R-:W-:-:S04]  /*1830*/  IMAD.MOV.U32 R9, RZ, RZ, 0x0 ;  /* 0x00000000ff097424 */ /* 0x000fc800078e00ff */
[----:B0-----:R-:W-:Y:S05]  /*1840*/  RET.REL.NODEC R8 `(_Z22filterDetectionsKernelPKfP15DetectionResultPiiiiiifPfi) ;  /* 0xffffffe408ec7950 */ /* 0x001fea0003c3ffff */
.L_x_131:
        /* <DEDUP_REMOVED lines=11> */
.L_x_133:


//--------------------- .nv.shared._ZN3cub18CUB_300001_SM_10006detail10merge_sort26DeviceMergeSortMergeKernelINS2_10policy_hubIN6thrust24THRUST_300001_SM_1000_NS10device_ptrI15DetectionResultEEE9Policy600ES9_PNS0_8NullTypeES9_SD_m22DetectionResultCompareS8_SC_EEvbT2_T3_T4_PT6_PT7_T5_PSH_SH_NS1_7vsmem_tE --------------------------
	.section	.nv.shared._ZN3cub18CUB_300001_SM_10006detail10merge_sort26DeviceMergeSortMergeKernelINS2_10policy_hubIN6thrust24THRUST_300001_SM_1000_NS10device_ptrI15DetectionResultEEE9Policy600ES9_PNS0_8NullTypeES9_SD_m22DetectionResultCompareS8_SC_EEvbT2_T3_T4_PT6_PT7_T5_PSH_SH_NS1_7vsmem_tE,"aw",@nobits
	.sectionflags	@""
	.align	16
.nv.shared._ZN3cub18CUB_300001_SM_10006detail10merge_sort26DeviceMergeSortMergeKernelINS2_10policy_hubIN6thrust24THRUST_300001_SM_1000_NS10device_ptrI15DetectionResultEEE9Policy600ES9_PNS0_8NullTypeES9_SD_m22DetectionResultCompareS8_SC_EEvbT2_T3_T4_PT6_PT7_T5_PSH_SH_NS1_7vsmem_tE:
	.zero		16624


//--------------------- .nv.shared.reserved.0     --------------------------
	.section	.nv.shared.reserved.0,"aw",@nobits
	.weak		__nv_reservedSMEM_offset_0_alias
	.size		__nv_reservedSMEM_offset_0_alias, 0, 64
	.other		__nv_reservedSMEM_offset_0_alias,@"STO_CUDA_RESERVED_SHARED STV_DEFAULT"
__nv_reservedSMEM_offset_0_alias:
	.zero		0
	.zero		64


//--------------------- .nv.global                --------------------------
	.section	.nv.global,"aw",@nobits
.nv.global:
	.type		_ZN34_INTERNAL_cfe2ffc9_4_k_cu_d02b43126thrust24THRUST_300001_SM_1000_NS12placeholders2_8E,@object
	.size		_ZN34_INTERNAL_cfe2ffc9_4_k_cu_d02b43126thrust24THRUST_300001_SM_1000_NS12placeholders2_8E,(_ZN34_INTERNAL_cfe2ffc9_4_k_cu_d02b43124cuda3std3__436_GLOBAL__N__cfe2ffc9_4_k_cu_d02b43126ignoreE - _ZN34_INTERNAL_cfe2ffc9_4_k_cu_d02b43126thrust24THRUST_300001_SM_1000_NS12placeholders2_8E)
_ZN34_INTERNAL_cfe2ffc9_4_k_cu_d02b43126thrust24THRUST_300001_SM_1000_NS12placeholders2_8E:
	.zero		1
	.type		_ZN34_INTERNAL_cfe2ffc9_4_k_cu_d02b43124cuda3std3__436_GLOBAL__N__cfe2ffc9_4_k_cu_d02b43126ignoreE,@object
	.size		_ZN34_INTERNAL_cfe2ffc9_4_k_cu_d02b43124cuda3std3__436_GLOBAL__N__cfe2ffc9_4_k_cu_d02b43126ignoreE,(_ZN34_INTERNAL_cfe2ffc9_4_k_cu_d02b43124cuda3std6ranges3__45__cpo4dataE - _ZN34_INTERNAL_cfe2ffc9_4_k_cu_d02b43124cuda3std3__436_GLOBAL__N__cfe2ffc9_4_k_cu_d02b43126ignoreE)
_ZN34_INTERNAL_cfe2ffc9_4_k_cu_d02b43124cuda3std3__436_GLOBAL__N__cfe2ffc9_4_k_cu_d02b43126ignoreE:
	.zero		1
	.type		_ZN34_INTERNAL_cfe2ffc9_4_k_cu_d02b43124cuda3std6ranges3__45__cpo4dataE,@object
	.size		_ZN34_INTERNAL_cfe2ffc9_4_k_cu_d02b43124cuda3std6ranges3__45__cpo4dataE,(_ZN34_INTERNAL_cfe2ffc9_4_k_cu_d02b43126thrust24THRUST_300001_SM_1000_NS6system3cpp3parE - _ZN34_INTERNAL_cfe2ffc9_4_k_cu_d02b43124cuda3std6ranges3__45__cpo4dataE)
_ZN34_INTERNAL_cfe2ffc9_4_k_cu_d02b43124cuda3std6ranges3__45__cpo4dataE:
	.zero		1
	.type		_ZN34_INTERNAL_cfe2ffc9_4_k_cu_d02b43126thrust24THRUST_300001_SM_1000_NS6system3cpp3parE,@object
	.size		_ZN34_INTERNAL_cfe2ffc9_4_k_cu_d02b43126thrust24THRUST_300001_SM_1000_NS6system3cpp3parE,(_ZN34_INTERNAL_cfe2ffc9_4_k_cu_d02b43124cuda3std3__45__cpo5beginE - _ZN34_INTERNAL_cfe2ffc9_4_k_cu_d02b43126thrust24THRUST_300001_SM_1000_NS6system3cpp3parE)
_ZN34_INTERNAL_cfe2ffc9_4_k_cu_d02b43126thrust24THRUST_300001_SM_1000_NS6system3cpp3parE:
	.zero		1
	.type		_ZN34_INTERNAL_cfe2ffc9_4_k_cu_d02b43124cuda3std3__45__cpo5beginE,@object
	.size		_ZN34_INTERNAL_cfe2ffc9_4_k_cu_d02b43124cuda3std3__45__cpo5beginE,(_ZN34_INTERNAL_cfe2ffc9_4_k_cu_d02b43124cuda3std6ranges3__45__cpo5beginE - _ZN34_INTERNAL_cfe2ffc9_4_k_cu_d02b43124cuda3std3__45__cpo5beginE)
_ZN34_INTERNAL_cfe2ffc9_4_k_cu_d02b43124cuda3std3__45__cpo5beginE:
	.zero		1
	.type		_ZN34_INTERNAL_cfe2ffc9_4_k_cu_d02b43124cuda3std6ranges3__45__cpo5beginE,@object
	.size		_ZN34_INTERNAL_cfe2ffc9_4_k_cu_d02b43124cuda3std6ranges3__45__cpo5beginE,(_ZN34_INTERNAL_cfe2ffc9_4_k_cu_d02b43126thrust24THRUST_300001_SM_1000_NS6deviceE - _ZN34_INTERNAL_cfe2ffc9_4_k_cu_d02b43124cuda3std6ranges3__45__cpo5beginE)
_ZN34_INTERNAL_cfe2ffc9_4_k_cu_d02b43124cuda3std6ranges3__45__cpo5beginE:
	.zero		1
	.type		_ZN34_INTERNAL_cfe2ffc9_4_k_cu_d02b43126thrust24THRUST_300001_SM_1000_NS6deviceE,@object
	.size		_ZN34_INTERNAL_cfe2ffc9_4_k_cu_d02b43126thrust24THRUST_300001_SM_1000_NS6deviceE,(_ZN34_INTERNAL_cfe2ffc9_4_k_cu_d02b43124cuda3std3__47nulloptE - _ZN34_INTERNAL_cfe2ffc9_4_k_cu_d02b43126thrust24THRUST_300001_SM_1000_NS6deviceE)
_ZN34_INTERNAL_cfe2ffc9_4_k_cu_d02b43126thrust24THRUST_300001_SM_1000_NS6deviceE:
	.zero		1
	.type		_ZN34_INTERNAL_cfe2ffc9_4_k_cu_d02b43124cuda3std3__47nulloptE,@object
	.size		_ZN34_INTERNAL_cfe2ffc9_4_k_cu_d02b43124cuda3std3__47nulloptE,(_ZN34_INTERNAL_cfe2ffc9_4_k_cu_d02b43124cuda3std6ranges3__45__cpo8distanceE - _ZN34_INTERNAL_cfe2ffc9_4_k_cu_d02b43124cuda3std3__47nulloptE)
_ZN34_INTERNAL_cfe2ffc9_4_k_cu_d02b43124cuda3std3__47nulloptE:
	.zero		1
	.type		_ZN34_INTERNAL_cfe2ffc9_4_k_cu_d02b43124cuda3std6ranges3__45__cpo8distanceE,@object
	.size		_ZN34_INTERNAL_cfe2ffc9_4_k_cu_d02b43124cuda3std6ranges3__45__cpo8distanceE,(_ZN34_INTERNAL_cfe2ffc9_4_k_cu_d02b43126thrust24THRUST_300001_SM_1000_NS12placeholders2_4E - _ZN34_INTERNAL_cfe2ffc9_4_k_cu_d02b43124cuda3std6ranges3__45__cpo8distanceE)
_ZN34_INTERNAL_cfe2ffc9_4_k_cu_d02b43124cuda3std6ranges3__45__cpo8distanceE:
	.zero		1
	.type		_ZN34_INTERNAL_cfe2ffc9_4_k_cu_d02b43126thrust24THRUST_300001_SM_1000_NS12placeholders2_4E,@object
	.size		_ZN34_INTERNAL_cfe2ffc9_4_k_cu_d02b43126thrust24THRUST_300001_SM_1000_NS12placeholders2_4E,(_ZN34_INTERNAL_cfe2ffc9_4_k_cu_d02b43124cuda3std3__45__cpo6rbeginE - _ZN34_INTERNAL_cfe2ffc9_4_k_cu_d02b43126thrust24THRUST_300001_SM_1000_NS12placeholders2_4E)
_ZN34_INTERNAL_cfe2ffc9_4_k_cu_d02b43126thrust24THRUST_300001_SM_1000_NS12placeholders2_4E:
	.zero		1
	.type		_ZN34_INTERNAL_cfe2ffc9_4_k_cu_d02b43124cuda3std3__45__cpo6rbeginE,@object
	.size		_ZN34_INTERNAL_cfe2ffc9_4_k_cu_d02b43124cuda3std3__45__cpo6rbeginE,(_ZN34_INTERNAL_cfe2ffc9_4_k_cu_d02b43124cuda3std6ranges3__45__cpo7advanceE - _ZN34_INTERNAL_cfe2ffc9_4_k_cu_d02b43124cuda3std3__45__cpo6rbeginE)
_ZN34_INTERNAL_cfe2ffc9_4_k_cu_d02b43124cuda3std3__45__cpo6rbeginE:
	.zero		1
	.type		_ZN34_INTERNAL_cfe2ffc9_4_k_cu_d02b43124cuda3std6ranges3__45__cpo7advanceE,@object
	.size		_ZN34_INTERNAL_cfe2ffc9_4_k_cu_d02b43124cuda3std6ranges3__45__cpo7advanceE,(_ZN34_INTERNAL_cfe2ffc9_4_k_cu_d02b43126thrust24THRUST_300001_SM_1000_NS12placeholders3_10E - _ZN34_INTERNAL_cfe2ffc9_4_k_cu_d02b43124cuda3std6ranges3__45__cpo7advanceE)
_ZN34_INTERNAL_cfe2ffc9_4_k_cu_d02b43124cuda3std6ranges3__45__cpo7advanceE:
	.zero		1
	.type		_ZN34_INTERNAL_cfe2ffc9_4_k_cu_d02b43126thrust24THRUST_300001_SM_1000_NS12placeholders3_10E,@object
	.size		_ZN34_INTERNAL_cfe2ffc9_4_k_cu_d02b43126thrust24THRUST_300001_SM_1000_NS12placeholders3_10E,(_ZN34_INTERNAL_cfe2ffc9_4_k_cu_d02b43124cuda3std3__48in_placeE - _ZN34_INTERNAL_cfe2ffc9_4_k_cu_d02b43126thrust24THRUST_300001_SM_1000_NS12placeholders3_10E)
_ZN34_INTERNAL_cfe2ffc9_4_k_cu_d02b43126thrust24THRUST_300001_SM_1000_NS12placeholders3_10E:
	.zero		1
	.type		_ZN34_INTERNAL_cfe2ffc9_4_k_cu_d02b43124cuda3std3__48in_placeE,@object
	.size		_ZN34_INTERNAL_cfe2ffc9_4_k_cu_d02b43124cuda3std3__48in_placeE,(_ZN34_INTERNAL_cfe2ffc9_4_k_cu_d02b43124cuda3std6ranges3__45__cpo4sizeE - _ZN34_INTERNAL_cfe2ffc9_4_k_cu_d02b43124cuda3std3__48in_placeE)
_ZN34_INTERNAL_cfe2ffc9_4_k_cu_d02b43124cuda3std3__48in_placeE:
	.zero		1
	.type		_ZN34_INTERNAL_cfe2ffc9_4_k_cu_d02b43124cuda3std6ranges3__45__cpo4sizeE,@object
	.size		_ZN34_INTERNAL_cfe2ffc9_4_k_cu_d02b43124cuda3std6ranges3__45__cpo4sizeE,(_ZN34_INTERNAL_cfe2ffc9_4_k_cu_d02b43126thrust24THRUST_300001_SM_1000_NS12placeholders2_2E - _ZN34_INTERNAL_cfe2ffc9_4_k_cu_d02b43124cuda3std6ranges3__45__cpo4sizeE)
_ZN34_INTERNAL_cfe2ffc9_4_k_cu_d02b43124cuda3std6ranges3__45__cpo4sizeE:
	.zero		1
	.type		_ZN34_INTERNAL_cfe2ffc9_4_k_cu_d02b43126thrust24THRUST_300001_SM_1000_NS12placeholders2_2E,@object
	.size		_ZN34_INTERNAL_cfe2ffc9_4_k_cu_d02b43126thrust24THRUST_300001_SM_1000_NS12placeholders2_2E,(_ZN34_INTERNAL_cfe2ffc9_4_k_cu_d02b43124cuda3std3__45__cpo6cbeginE - _ZN34_INTERNAL_cfe2ffc9_4_k_cu_d02b43126thrust24THRUST_300001_SM_1000_NS12placeholders2_2E)
_ZN34_INTERNAL_cfe2ffc9_4_k_cu_d02b43126thrust24THRUST_300001_SM_1000_NS12placeholders2_2E:
	.zero		1
	.type		_ZN34_INTERNAL_cfe2ffc9_4_k_cu_d02b43124cuda3std3__45__cpo6cbeginE,@object
	.size		_ZN34_INTERNAL_cfe2ffc9_4_k_cu_d02b43124cuda3std3__45__cpo6cbeginE,(_ZN34_INTERNAL_cfe2ffc9_4_k_cu_d02b43124cuda3std6ranges3__45__cpo6cbeginE - _ZN34_INTERNAL_cfe2ffc9_4_k_cu_d02b43124cuda3std3__45__cpo6cbeginE)
_ZN34_INTERNAL_cfe2ffc9_4_k_cu_d02b43124cuda3std3__45__cpo6cbeginE:
	.zero		1
	.type		_ZN34_INTERNAL_cfe2ffc9_4_k_cu_d02b43124cuda3std6ranges3__45__cpo6cbeginE,@object
	.size		_ZN34_INTERNAL_cfe2ffc9_4_k_cu_d02b43124cuda3std6ranges3__45__cpo6cbeginE,(_ZN34_INTERNAL_cfe2ffc9_4_k_cu_d02b43126thrust24THRUST_300001_SM_1000_NS12placeholders2_6E - _ZN34_INTERNAL_cfe2ffc9_4_k_cu_d02b43124cuda3std6ranges3__45__cpo6cbeginE)
_ZN34_INTERNAL_cfe2ffc9_4_k_cu_d02b43124cuda3std6ranges3__45__cpo6cbeginE:
	.zero		1
	.type		_ZN34_INTERNAL_cfe2ffc9_4_k_cu_d02b43126thrust24THRUST_300001_SM_1000_NS12placeholders2_6E,@object
	.size		_ZN34_INTERNAL_cfe2ffc9_4_k_cu_d02b43126thrust24THRUST_300001_SM_1000_NS12placeholders2_6E,(_ZN34_INTERNAL_cfe2ffc9_4_k_cu_d02b43124cuda3std3__45__cpo7crbeginE - _ZN34_INTERNAL_cfe2ffc9_4_k_cu_d02b43126thrust24THRUST_300001_SM_1000_NS12placeholders2_6E)
_ZN34_INTERNAL_cfe2ffc9_4_k_cu_d02b43126thrust24THRUST_300001_SM_1000_NS12placeholders2_6E:
	.zero		1
	.type		_ZN34_INTERNAL_cfe2ffc9_4_k_cu_d02b43124cuda3std3__45__cpo7crbeginE,@object
	.size		_ZN34_INTERNAL_cfe2ffc9_4_k_cu_d02b43124cuda3std3__45__cpo7crbeginE,(_ZN34_INTERNAL_cfe2ffc9_4_k_cu_d02b43124cuda3std6ranges3__45__cpo4nextE - _ZN34_INTERNAL_cfe2ffc9_4_k_cu_d02b43124cuda3std3__45__cpo7crbeginE)
_ZN34_INTERNAL_cfe2ffc9_4_k_cu_d02b43124cuda3std3__45__cpo7crbeginE:
	.zero		1
	.type		_ZN34_INTERNAL_cfe2ffc9_4_k_cu_d02b43124cuda3std6ranges3__45__cpo4nextE,@object
	.size		_ZN34_INTERNAL_cfe2ffc9_4_k_cu_d02b43124cuda3std6ranges3__45__cpo4nextE,(_ZN34_INTERNAL_cfe2ffc9_4_k_cu_d02b43124cuda3std6ranges3__45__cpo4swapE - _ZN34_INTERNAL_cfe2ffc9_4_k_cu_d02b43124cuda3std6ranges3__45__cpo4nextE)
_ZN34_INTERNAL_cfe2ffc9_4_k_cu_d02b43124cuda3std6ranges3__45__cpo4nextE:
	.zero		1
	.type		_ZN34_INTERNAL_cfe2ffc9_4_k_cu_d02b43124cuda3std6ranges3__45__cpo4swapE,@object
	.size		_ZN34_INTERNAL_cfe2ffc9_4_k_cu_d02b43124cuda3std6ranges3__45__cpo4swapE,(_ZN34_INTERNAL_cfe2ffc9_4_k_cu_d02b43126thrust24THRUST_300001_SM_1000_NS8cuda_cub10par_nosyncE - _ZN34_INTERNAL_cfe2ffc9_4_k_cu_d02b43124cuda3std6ranges3__45__cpo4swapE)
_ZN34_INTERNAL_cfe2ffc9_4_k_cu_d02b43124cuda3std6ranges3__45__cpo4swapE:
	.zero		1
	.type		_ZN34_INTERNAL_cfe2ffc9_4_k_cu_d02b43126thrust24THRUST_300001_SM_1000_NS8cuda_cub10par_nosyncE,@object
	.size		_ZN34_INTERNAL_cfe2ffc9_4_k_cu_d02b43126thrust24THRUST_300001_SM_1000_NS8cuda_cub10par_nosyncE,(_ZN34_INTERNAL_cfe2ffc9_4_k_cu_d02b43126thrust24THRUST_300001_SM_1000_NS3seqE - _ZN34_INTERNAL_cfe2ffc9_4_k_cu_d02b43126thrust24THRUST_300001_SM_1000_NS8cuda_cub10par_nosyncE)
_ZN34_INTERNAL_cfe2ffc9_4_k_cu_d02b43126thrust24THRUST_300001_SM_1000_NS8cuda_cub10par_nosyncE:
	.zero		1
	.type		_ZN34_INTERNAL_cfe2ffc9_4_k_cu_d02b43126thrust24THRUST_300001_SM_1000_NS3seqE,@object
	.size		_ZN34_INTERNAL_cfe2ffc9_4_k_cu_d02b43126thrust24THRUST_300001_SM_1000_NS3seqE,(_ZN34_INTERNAL_cfe2ffc9_4_k_cu_d02b43124cuda3std3__420unreachable_sentinelE - _ZN34_INTERNAL_cfe2ffc9_4_k_cu_d02b43126thrust24THRUST_300001_SM_1000_NS3seqE)
_ZN34_INTERNAL_cfe2ffc9_4_k_cu_d02b43126thrust24THRUST_300001_SM_1000_NS3seqE:
	.zero		1
	.type		_ZN34_INTERNAL_cfe2ffc9_4_k_cu_d02b43124cuda3std3__420unreachable_sentinelE,@object
	.size		_ZN34_INTERNAL_cfe2ffc9_4_k_cu_d02b43124cuda3std3__420unreachable_sentinelE,(_ZN34_INTERNAL_cfe2ffc9_4_k_cu_d02b43124cuda3std6ranges3__45__cpo5ssizeE - _ZN34_INTERNAL_cfe2ffc9_4_k_cu_d02b43124cuda3std3__420unreachable_sentinelE)
_ZN34_INTERNAL_cfe2ffc9_4_k_cu_d02b43124cuda3std3__420unreachable_sentinelE:
	.zero		1
	.type		_ZN34_INTERNAL_cfe2ffc9_4_k_cu_d02b43124cuda3std6ranges3__45__cpo5ssizeE,@object
	.size		_ZN34_INTERNAL_cfe2ffc9_4_k_cu_d02b43124cuda3std6ranges3__45__cpo5ssizeE,(_ZN34_INTERNAL_cfe2ffc9_4_k_cu_d02b43126thrust24THRUST_300001_SM_1000_NS12placeholders2_3E - _ZN34_INTERNAL_cfe2ffc9_4_k_cu_d02b43124cuda3std6ranges3__45__cpo5ssizeE)
_ZN34_INTERNAL_cfe2ffc9_4_k_cu_d02b43124cuda3std6ranges3__45__cpo5ssizeE:
	.zero		1
	.type		_ZN34_INTERNAL_cfe2ffc9_4_k_cu_d02b43126thrust24THRUST_300001_SM_1000_NS12placeholders2_3E,@object
	.size		_ZN34_INTERNAL_cfe2ffc9_4_k_cu_d02b43126thrust24THRUST_300001_SM_1000_NS12placeholders2_3E,(_ZN34_INTERNAL_cfe2ffc9_4_k_cu_d02b43124cuda3std3__45__cpo4cendE - _ZN34_INTERNAL_cfe2ffc9_4_k_cu_d02b43126thrust24THRUST_300001_SM_1000_NS12placeholders2_3E)
_ZN34_INTERNAL_cfe2ffc9_4_k_cu_d02b43126thrust24THRUST_300001_SM_1000_NS12placeholders2_3E:
	.zero		1
	.type		_ZN34_INTERNAL_cfe2ffc9_4_k_cu_d02b43124cuda3std3__45__cpo4cendE,@object
	.size		_ZN34_INTERNAL_cfe2ffc9_4_k_cu_d02b43124cuda3std3__45__cpo4cendE,(_ZN34_INTERNAL_cfe2ffc9_4_k_cu_d02b43124cuda3std6ranges3__45__cpo4cendE - _ZN34_INTERNAL_cfe2ffc9_4_k_cu_d02b43124cuda3std3__45__cpo4cendE)
_ZN34_INTERNAL_cfe2ffc9_4_k_cu_d02b43124cuda3std3__45__cpo4cendE:
	.zero		1
	.type		_ZN34_INTERNAL_cfe2ffc9_4_k_cu_d02b43124cuda3std6ranges3__45__cpo4cendE,@object
	.size		_ZN34_INTERNAL_cfe2ffc9_4_k_cu_d02b43124cuda3std6ranges3__45__cpo4cendE,(_ZN34_INTERNAL_cfe2ffc9_4_k_cu_d02b43126thrust24THRUST_300001_SM_1000_NS12placeholders2_7E - _ZN34_INTERNAL_cfe2ffc9_4_k_cu_d02b43124cuda3std6ranges3__45__cpo4cendE)
_ZN34_INTERNAL_cfe2ffc9_4_k_cu_d02b43124cuda3std6ranges3__45__cpo4cendE:
	.zero		1
	.type		_ZN34_INTERNAL_cfe2ffc9_4_k_cu_d02b43126thrust24THRUST_300001_SM_1000_NS12placeholders2_7E,@object
	.size		_ZN34_INTERNAL_cfe2ffc9_4_k_cu_d02b43126thrust24THRUST_300001_SM_1000_NS12placeholders2_7E,(_ZN34_INTERNAL_cfe2ffc9_4_k_cu_d02b43124cuda3std3__45__cpo5crendE - _ZN34_INTERNAL_cfe2ffc9_4_k_cu_d02b43126thrust24THRUST_300001_SM_1000_NS12placeholders2_7E)
_ZN34_INTERNAL_cfe2ffc9_4_k_cu_d02b43126thrust24THRUST_300001_SM_1000_NS12placeholders2_7E:
	.zero		1
	.type		_ZN34_INTERNAL_cfe2ffc9_4_k_cu_d02b43124cuda3std3__45__cpo5crendE,@object
	.size		_ZN34_INTERNAL_cfe2ffc9_4_k_cu_d02b43124cuda3std3__45__cpo5crendE,(_ZN34_INTERNAL_cfe2ffc9_4_k_cu_d02b43124cuda3std6ranges3__45__cpo4prevE - _ZN34_INTERNAL_cfe2ffc9_4_k_cu_d02b43124cuda3std3__45__cpo5crendE)
_ZN34_INTERNAL_cfe2ffc9_4_k_cu_d02b43124cuda3std3__45__cpo5crendE:
	.zero		1
	.type		_ZN34_INTERNAL_cfe2ffc9_4_k_cu_d02b43124cuda3std6ranges3__45__cpo4prevE,@object
	.size		_ZN34_INTERNAL_cfe2ffc9_4_k_cu_d02b43124cuda3std6ranges3__45__cpo4prevE,(_ZN34_INTERNAL_cfe2ffc9_4_k_cu_d02b43124cuda3std6ranges3__45__cpo9iter_moveE - _ZN34_INTERNAL_cfe2ffc9_4_k_cu_d02b43124cuda3std6ranges3__45__cpo4prevE)
_ZN34_INTERNAL_cfe2ffc9_4_k_cu_d02b43124cuda3std6ranges3__45__cpo4prevE:
	.zero		1
	.type		_ZN34_INTERNAL_cfe2ffc9_4_k_cu_d02b43124cuda3std6ranges3__45__cpo9iter_moveE,@object
	.size		_ZN34_INTERNAL_cfe2ffc9_4_k_cu_d02b43124cuda3std6ranges3__45__cpo9iter_moveE,(_ZN34_INTERNAL_cfe2ffc9_4_k_cu_d02b43126thrust24THRUST_300001_SM_1000_NS6system6detail10sequential3seqE - _ZN34_INTERNAL_cfe2ffc9_4_k_cu_d02b43124cuda3std6ranges3__45__cpo9iter_moveE)
_ZN34_INTERNAL_cfe2ffc9_4_k_cu_d02b43124cuda3std6ranges3__45__cpo9iter_moveE:
	.zero		1
	.type		_ZN34_INTERNAL_cfe2ffc9_4_k_cu_d02b43126thrust24THRUST_300001_SM_1000_NS6system6detail10sequential3seqE,@object
	.size		_ZN34_INTERNAL_cfe2ffc9_4_k_cu_d02b43126thrust24THRUST_300001_SM_1000_NS6system6detail10sequential3seqE,(_ZN34_INTERNAL_cfe2ffc9_4_k_cu_d02b43126thrust24THRUST_300001_SM_1000_NS12placeholders2_9E - _ZN34_INTERNAL_cfe2ffc9_4_k_cu_d02b43126thrust24THRUST_300001_SM_1000_NS6system6detail10sequential3seqE)
_ZN34_INTERNAL_cfe2ffc9_4_k_cu_d02b43126thrust24THRUST_300001_SM_1000_NS6system6detail10sequential3seqE:
	.zero		1
	.type		_ZN34_INTERNAL_cfe2ffc9_4_k_cu_d02b43126thrust24THRUST_300001_SM_1000_NS12placeholders2_9E,@object
	.size		_ZN34_INTERNAL_cfe2ffc9_4_k_cu_d02b43126thrust24THRUST_300001_SM_1000_NS12placeholders2_9E,(_ZN34_INTERNAL_cfe2ffc9_4_k_cu_d02b43124cuda3std3__419piecewise_constructE - _ZN34_INTERNAL_cfe2ffc9_4_k_cu_d02b43126thrust24THRUST_300001_SM_1000_NS12placeholders2_9E)
_ZN34_INTERNAL_cfe2ffc9_4_k_cu_d02b43126thrust24THRUST_300001_SM_1000_NS12placeholders2_9E:
	.zero		1
	.type		_ZN34_INTERNAL_cfe2ffc9_4_k_cu_d02b43124cuda3std3__419piecewise_constructE,@object
	.size		_ZN34_INTERNAL_cfe2ffc9_4_k_cu_d02b43124cuda3std3__419piecewise_constructE,(_ZN34_INTERNAL_cfe2ffc9_4_k_cu_d02b43124cuda3std6ranges3__45__cpo5cdataE - _ZN34_INTERNAL_cfe2ffc9_4_k_cu_d02b43124cuda3std3__419piecewise_constructE)
_ZN34_INTERNAL_cfe2ffc9_4_k_cu_d02b43124cuda3std3__419piecewise_constructE:
	.zero		1
	.type		_ZN34_INTERNAL_cfe2ffc9_4_k_cu_d02b43124cuda3std6ranges3__45__cpo5cdataE,@object
	.size		_ZN34_INTERNAL_cfe2ffc9_4_k_cu_d02b43124cuda3std6ranges3__45__cpo5cdataE,(_ZN34_INTERNAL_cfe2ffc9_4_k_cu_d02b43126thrust24THRUST_300001_SM_1000_NS12placeholders2_1E - _ZN34_INTERNAL_cfe2ffc9_4_k_cu_d02b43124cuda3std6ranges3__45__cpo5cdataE)
_ZN34_INTERNAL_cfe2ffc9_4_k_cu_d02b43124cuda3std6ranges3__45__cpo5cdataE:
	.zero		1
	.type		_ZN34_INTERNAL_cfe2ffc9_4_k_cu_d02b43126thrust24THRUST_300001_SM_1000_NS12placeholders2_1E,@object
	.size		_ZN34_INTERNAL_cfe2ffc9_4_k_cu_d02b43126thrust24THRUST_300001_SM_1000_NS12placeholders2_1E,(_ZN34_INTERNAL_cfe2ffc9_4_k_cu_d02b43124cuda3std3__45__cpo3endE - _ZN34_INTERNAL_cfe2ffc9_4_k_cu_d02b43126thrust24THRUST_300001_SM_1000_NS12placeholders2_1E)
_ZN34_INTERNAL_cfe2ffc9_4_k_cu_d02b43126thrust24THRUST_300001_SM_1000_NS12placeholders2_1E:
	.zero		1
	.type		_ZN34_INTERNAL_cfe2ffc9_4_k_cu_d02b43124cuda3std3__45__cpo3endE,@object
	.size		_ZN34_INTERNAL_cfe2ffc9_4_k_cu_d02b43124cuda3std3__45__cpo3endE,(_ZN34_INTERNAL_cfe2ffc9_4_k_cu_d02b43124cuda3std6ranges3__45__cpo3endE - _ZN34_INTERNAL_cfe2ffc9_4_k_cu_d02b43124cuda3std3__45__cpo3endE)
_ZN34_INTERNAL_cfe2ffc9_4_k_cu_d02b43124cuda3std3__45__cpo3endE:
	.zero		1
	.type		_ZN34_INTERNAL_cfe2ffc9_4_k_cu_d02b43124cuda3std6ranges3__45__cpo3endE,@object
	.size		_ZN34_INTERNAL_cfe2ffc9_4_k_cu_d02b43124cuda3std6ranges3__45__cpo3endE,(_ZN34_INTERNAL_cfe2ffc9_4_k_cu_d02b43126thrust24THRUST_300001_SM_1000_NS12placeholders2_5E - _ZN34_INTERNAL_cfe2ffc9_4_k_cu_d02b43124cuda3std6ranges3__45__cpo3endE)
_ZN34_INTERNAL_cfe2ffc9_4_k_cu_d02b43124cuda3std6ranges3__45__cpo3endE:
	.zero		1
	.type		_ZN34_INTERNAL_cfe2ffc9_4_k_cu_d02b43126thrust24THRUST_300001_SM_1000_NS12placeholders2_5E,@object
	.size		_ZN34_INTERNAL_cfe2ffc9_4_k_cu_d02b43126thrust24THRUST_300001_SM_1000_NS12placeholders2_5E,(_ZN34_INTERNAL_cfe2ffc9_4_k_cu_d02b43124cuda3std3__45__cpo4rendE - _ZN34_INTERNAL_cfe2ffc9_4_k_cu_d02b43126thrust24THRUST_300001_SM_1000_NS12placeholders2_5E)
_ZN34_INTERNAL_cfe2ffc9_4_k_cu_d02b43126thrust24THRUST_300001_SM_1000_NS12placeholders2_5E:
	.zero		1
	.type		_ZN34_INTERNAL_cfe2ffc9_4_k_cu_d02b43124cuda3std3__45__cpo4rendE,@object
	.size		_ZN34_INTERNAL_cfe2ffc9_4_k_cu_d02b43124cuda3std3__45__cpo4rendE,(_ZN34_INTERNAL_cfe2ffc9_4_k_cu_d02b43124cuda3std6ranges3__45__cpo9iter_swapE - _ZN34_INTERNAL_cfe2ffc9_4_k_cu_d02b43124cuda3std3__45__cpo4rendE)
_ZN34_INTERNAL_cfe2ffc9_4_k_cu_d02b43124cuda3std3__45__cpo4rendE:
	.zero		1
	.type		_ZN34_INTERNAL_cfe2ffc9_4_k_cu_d02b43124cuda3std6ranges3__45__cpo9iter_swapE,@object
	.size		_ZN34_INTERNAL_cfe2ffc9_4_k_cu_d02b43124cuda3std6ranges3__45__cpo9iter_swapE,(_ZN34_INTERNAL_cfe2ffc9_4_k_cu_d02b43124cuda3std3__48unexpectE - _ZN34_INTERNAL_cfe2ffc9_4_k_cu_d02b43124cuda3std6ranges3__45__cpo9iter_swapE)
_ZN34_INTERNAL_cfe2ffc9_4_k_cu_d02b43124cuda3std6ranges3__45__cpo9iter_swapE:
	.zero		1
	.type		_ZN34_INTERNAL_cfe2ffc9_4_k_cu_d02b43124cuda3std3__48unexpectE,@object
	.size		_ZN34_INTERNAL_cfe2ffc9_4_k_cu_d02b43124cuda3std3__48unexpectE,(_ZN34_INTERNAL_cfe2ffc9_4_k_cu_d02b43126thrust24THRUST_300001_SM_1000_NS8cuda_cub3parE - _ZN34_INTERNAL_cfe2ffc9_4_k_cu_d02b43124cuda3std3__48unexpectE)
_ZN34_INTERNAL_cfe2ffc9_4_k_cu_d02b43124cuda3std3__48unexpectE:
	.zero		1
	.type		_ZN34_INTERNAL_cfe2ffc9_4_k_cu_d02b43126thrust24THRUST_300001_SM_1000_NS8cuda_cub3parE,@object
	.size		_ZN34_INTERNAL_cfe2ffc9_4_k_cu_d02b43126thrust24THRUST_300001_SM_1000_NS8cuda_cub3parE,(.L_29 - _ZN34_INTERNAL_cfe2ffc9_4_k_cu_d02b43126thrust24THRUST_300001_SM_1000_NS8cuda_cub3parE)
_ZN34_INTERNAL_cfe2ffc9_4_k_cu_d02b43126thrust24THRUST_300001_SM_1000_NS8cuda_cub3parE:
	.zero		1
.L_29:


//--------------------- .nv.shared._ZN3cub18CUB_300001_SM_10006detail10merge_sort30DeviceMergeSortBlockSortKernelINS2_10policy_hubIN6thrust24THRUST_300001_SM_1000_NS10device_ptrI15DetectionResultEEE9Policy600ES9_PNS0_8NullTypeES9_SD_m22DetectionResultCompareS8_SC_EEvbT0_T1_T2_T3_T4_PT6_PT7_T5_NS1_7vsmem_tE --------------------------
	.section	.nv.shared._ZN3cub18CUB_300001_SM_10006detail10merge_sort30DeviceMergeSortBlockSortKernelINS2_10policy_hubIN6thrust24THRUST_300001_SM_1000_NS10device_ptrI15DetectionResultEEE9Policy600ES9_PNS0_8NullTypeES9_SD_m22DetectionResultCompareS8_SC_EEvbT0_T1_T2_T3_T4_PT6_PT7_T5_NS1_7vsmem_tE,"aw",@nobits
	.sectionflags	@""
	.align	16
.nv.shared._ZN3cub18CUB_300001_SM_10006detail10merge_sort30DeviceMergeSortBlockSortKernelINS2_10policy_hubIN6thrust24THRUST_300001_SM_1000_NS10device_ptrI15DetectionResultEEE9Policy600ES9_PNS0_8NullTypeES9_SD_m22DetectionResultCompareS8_SC_EEvbT0_T1_T2_T3_T4_PT6_PT7_T5_NS1_7vsmem_tE:
	.zero		16624


//--------------------- .nv.shared._ZN3cub18CUB_300001_SM_10006detail10merge_sort26DeviceMergeSortMergeKernelINS2_10policy_hubIN6thrust24THRUST_300001_SM_1000_NS10device_ptrI15DetectionResultEEE9Policy600ES9_PNS0_8NullTypeES9_SD_j22DetectionResultCompareS8_SC_EEvbT2_T3_T4_PT6_PT7_T5_PSH_SH_NS1_7vsmem_tE --------------------------
	.section	.nv.shared._ZN3cub18CUB_300001_SM_10006detail10merge_sort26DeviceMergeSortMergeKernelINS2_10policy_hubIN6thrust24THRUST_300001_SM_1000_NS10device_ptrI15DetectionResultEEE9Policy600ES9_PNS0_8NullTypeES9_SD_j22DetectionResultCompareS8_SC_EEvbT2_T3_T4_PT6_PT7_T5_PSH_SH_NS1_7vsmem_tE,"aw",@nobits
	.sectionflags	@""
	.align	16
.nv.shared._ZN3cub18CUB_300001_SM_10006detail10merge_sort26DeviceMergeSortMergeKernelINS2_10policy_hubIN6thrust24THRUST_300001_SM_1000_NS10device_ptrI15DetectionResultEEE9Policy600ES9_PNS0_8NullTypeES9_SD_j22DetectionResultCompareS8_SC_EEvbT2_T3_T4_PT6_PT7_T5_PSH_SH_NS1_7vsmem_tE:
	.zero		16624


//--------------------- .nv.shared._ZN3cub18CUB_300001_SM_10006detail10merge_sort30DeviceMergeSortBlockSortKernelINS2_10policy_hubIN6thrust24THRUST_300001_SM_1000_NS10device_ptrI15DetectionResultEEE9Policy600ES9_PNS0_8NullTypeES9_SD_j22DetectionResultCompareS8_SC_EEvbT0_T1_T2_T3_T4_PT6_PT7_T5_NS1_7vsmem_tE --------------------------
	.section	.nv.shared._ZN3cub18CUB_300001_SM_10006detail10merge_sort30DeviceMergeSortBlockSortKernelINS2_10policy_hubIN6thrust24THRUST_300001_SM_1000_NS10device_ptrI15DetectionResultEEE9Policy600ES9_PNS0_8NullTypeES9_SD_j22DetectionResultCompareS8_SC_EEvbT0_T1_T2_T3_T4_PT6_PT7_T5_NS1_7vsmem_tE,"aw",@nobits
	.sectionflags	@""
	.align	16
.nv.shared._ZN3cub18CUB_300001_SM_10006detail10merge_sort30DeviceMergeSortBlockSortKernelINS2_10policy_hubIN6thrust24THRUST_300001_SM_1000_NS10device_ptrI15DetectionResultEEE9Policy600ES9_PNS0_8NullTypeES9_SD_j22DetectionResultCompareS8_SC_EEvbT0_T1_T2_T3_T4_PT6_PT7_T5_NS1_7vsmem_tE:
	.zero		16624


//--------------------- .nv.constant0._ZN3cub18CUB_300001_SM_10006detail10merge_sort26DeviceMergeSortMergeKernelINS2_10policy_hubIN6thrust24THRUST_300001_SM_1000_NS10device_ptrI15DetectionResultEEE9Policy600ES9_PNS0_8NullTypeES9_SD_m22DetectionResultCompareS8_SC_EEvbT2_T3_T4_PT6_PT7_T5_PSH_SH_NS1_7vsmem_tE --------------------------
	.section	.nv.constant0._ZN3cub18CUB_300001_SM_10006detail10merge_sort26DeviceMergeSortMergeKernelINS2_10policy_hubIN6thrust24THRUST_300001_SM_1000_NS10device_ptrI15DetectionResultEEE9Policy600ES9_PNS0_8NullTypeES9_SD_m22DetectionResultCompareS8_SC_EEvbT2_T3_T4_PT6_PT7_T5_PSH_SH_NS1_7vsmem_tE,"a",@progbits
	.sectionflags	@""
	.align	4
.nv.constant0._ZN3cub18CUB_300001_SM_10006detail10merge_sort26DeviceMergeSortMergeKernelINS2_10policy_hubIN6thrust24THRUST_300001_SM_1000_NS10device_ptrI15DetectionResultEEE9Policy600ES9_PNS0_8NullTypeES9_SD_m22DetectionResultCompareS8_SC_EEvbT2_T3_T4_PT6_PT7_T5_PSH_SH_NS1_7vsmem_tE:
	.zero		976


//--------------------- .nv.constant0._ZN3cub18CUB_300001_SM_10006detail10merge_sort30DeviceMergeSortPartitionKernelIN6thrust24THRUST_300001_SM_1000_NS10device_ptrI15DetectionResultEEm22DetectionResultCompareS7_EEvbT_PT2_T0_SD_PSD_T1_SD_i --------------------------
	.section	.nv.constant0._ZN3cub18CUB_300001_SM_10006detail10merge_sort30DeviceMergeSortPartitionKernelIN6thrust24THRUST_300001_SM_1000_NS10device_ptrI15DetectionResultEEm22DetectionResultCompareS7_EEvbT_PT2_T0_SD_PSD_T1_SD_i,"a",@progbits
	.sectionflags	@""
	.align	4
.nv.constant0._ZN3cub18CUB_300001_SM_10006detail10merge_sort30DeviceMergeSortPartitionKernelIN6thrust24THRUST_300001_SM_1000_NS10device_ptrI15DetectionResultEEm22DetectionResultCompareS7_EEvbT_PT2_T0_SD_PSD_T1_SD_i:
	.zero		964


//--------------------- .nv.constant0._ZN3cub18CUB_300001_SM_10006detail10merge_sort30DeviceMergeSortBlockSortKernelINS2_10policy_hubIN6thrust24THRUST_300001_SM_1000_NS10device_ptrI15DetectionResultEEE9Policy600ES9_PNS0_8NullTypeES9_SD_m22DetectionResultCompareS8_SC_EEvbT0_T1_T2_T3_T4_PT6_PT7_T5_NS1_7vsmem_tE --------------------------
	.section	.nv.constant0._ZN3cub18CUB_300001_SM_10006detail10merge_sort30DeviceMergeSortBlockSortKernelINS2_10policy_hubIN6thrust24THRUST_300001_SM_1000_NS10device_ptrI15DetectionResultEEE9Policy600ES9_PNS0_8NullTypeES9_SD_m22DetectionResultCompareS8_SC_EEvbT0_T1_T2_T3_T4_PT6_PT7_T5_NS1_7vsmem_tE,"a",@progbits
	.sectionflags	@""
	.align	4
.nv.constant0._ZN3cub18CUB_300001_SM_10006detail10merge_sort30DeviceMergeSortBlockSortKernelINS2_10policy_hubIN6thrust24THRUST_300001_SM_1000_NS10device_ptrI15DetectionResultEEE9Policy600ES9_PNS0_8NullTypeES9_SD_m22DetectionResultCompareS8_SC_EEvbT0_T1_T2_T3_T4_PT6_PT7_T5_NS1_7vsmem_tE:
	.zero		976


//--------------------- .nv.constant0._ZN3cub18CUB_300001_SM_10006detail10merge_sort26DeviceMergeSortMergeKernelINS2_10policy_hubIN6thrust24THRUST_300001_SM_1000_NS10device_ptrI15DetectionResultEEE9Policy600ES9_PNS0_8NullTypeES9_SD_j22DetectionResultCompareS8_SC_EEvbT2_T3_T4_PT6_PT7_T5_PSH_SH_NS1_7vsmem_tE --------------------------
	.section	.nv.constant0._ZN3cub18CUB_300001_SM_10006detail10merge_sort26DeviceMergeSortMergeKernelINS2_10policy_hubIN6thrust24THRUST_300001_SM_1000_NS10device_ptrI15DetectionResultEEE9Policy600ES9_PNS0_8NullTypeES9_SD_j22DetectionResultCompareS8_SC_EEvbT2_T3_T4_PT6_PT7_T5_PSH_SH_NS1_7vsmem_tE,"a",@progbits
	.sectionflags	@""
	.align	4
.nv.constant0._ZN3cub18CUB_300001_SM_10006detail10merge_sort26DeviceMergeSortMergeKernelINS2_10policy_hubIN6thrust24THRUST_300001_SM_1000_NS10device_ptrI15DetectionResultEEE9Policy600ES9_PNS0_8NullTypeES9_SD_j22DetectionResultCompareS8_SC_EEvbT2_T3_T4_PT6_PT7_T5_PSH_SH_NS1_7vsmem_tE:
	.zero		976


//--------------------- .nv.constant0._ZN3cub18CUB_300001_SM_10006detail10merge_sort30DeviceMergeSortPartitionKernelIN6thrust24THRUST_300001_SM_1000_NS10device_ptrI15DetectionResultEEj22DetectionResultCompareS7_EEvbT_PT2_T0_SD_PSD_T1_SD_i --------------------------
	.section	.nv.constant0._ZN3cub18CUB_300001_SM_10006detail10merge_sort30DeviceMergeSortPartitionKernelIN6thrust24THRUST_300001_SM_1000_NS10device_ptrI15DetectionResultEEj22DetectionResultCompareS7_EEvbT_PT2_T0_SD_PSD_T1_SD_i,"a",@progbits
	.sectionflags	@""
	.align	4
.nv.constant0._ZN3cub18CUB_300001_SM_10006detail10merge_sort30DeviceMergeSortPartitionKernelIN6thrust24THRUST_300001_SM_1000_NS10device_ptrI15DetectionResultEEj22DetectionResultCompareS7_EEvbT_PT2_T0_SD_PSD_T1_SD_i:
	.zero		948


//--------------------- .nv.constant0._ZN3cub18CUB_300001_SM_10006detail10merge_sort30DeviceMergeSortBlockSortKernelINS2_10policy_hubIN6thrust24THRUST_300001_SM_1000_NS10device_ptrI15DetectionResultEEE9Policy600ES9_PNS0_8NullTypeES9_SD_j22DetectionResultCompareS8_SC_EEvbT0_T1_T2_T3_T4_PT6_PT7_T5_NS1_7vsmem_tE --------------------------
	.section	.nv.constant0._ZN3cub18CUB_300001_SM_10006detail10merge_sort30DeviceMergeSortBlockSortKernelINS2_10policy_hubIN6thrust24THRUST_300001_SM_1000_NS10device_ptrI15DetectionResultEEE9Policy600ES9_PNS0_8NullTypeES9_SD_j22DetectionResultCompareS8_SC_EEvbT0_T1_T2_T3_T4_PT6_PT7_T5_NS1_7vsmem_tE,"a",@progbits
	.sectionflags	@""
	.align	4
.nv.constant0._ZN3cub18CUB_300001_SM_10006detail10merge_sort30DeviceMergeSortBlockSortKernelINS2_10policy_hubIN6thrust24THRUST_300001_SM_1000_NS10device_ptrI15DetectionResultEEE9Policy600ES9_PNS0_8NullTypeES9_SD_j22DetectionResultCompareS8_SC_EEvbT0_T1_T2_T3_T4_PT6_PT7_T5_NS1_7vsmem_tE:
	.zero		976


//--------------------- .nv.constant0._ZN3cub18CUB_300001_SM_10006detail11EmptyKernelIvEEvv --------------------------
	.section	.nv.constant0._ZN3cub18CUB_300001_SM_10006detail11EmptyKernelIvEEvv,"a",@progbits
	.sectionflags	@""
	.align	4
.nv.constant0._ZN3cub18CUB_300001_SM_10006detail11EmptyKernelIvEEvv:
	.zero		896


//--------------------- .nv.constant0._Z9nmsKernelPK15DetectionResultPiS2_if --------------------------
	.section	.nv.constant0._Z9nmsKernelPK15DetectionResultPiS2_if,"a",@progbits
	.sectionflags	@""
	.align	4
.nv.constant0._Z9nmsKernelPK15DetectionResultPiS2_if:
	.zero		928


//--------------------- .nv.constant0._Z22filterDetectionsKernelPKfP15DetectionResultPiiiiiifPfi --------------------------
	.section	.nv.constant0._Z22filterDetectionsKernelPKfP15DetectionResultPiiiiiifPfi,"a",@progbits
	.sectionflags	@""
	.align	4
.nv.constant0._Z22filterDetectionsKernelPKfP15DetectionResultPiiiiiifPfi:
	.zero		956


//--------------------- SYMBOLS --------------------------

	.type		.nv.reservedSmem.offset0,@object
	.size		.nv.reservedSmem.offset0,0x4
	.type		.nv.reservedSmem.cap,@object
	.size		.nv.reservedSmem.cap,0x4
